// auto-generated by cutlass_sweep.gemm — config: {"arch": "sm_100", "cluster_m": 2, "cluster_n": 2, "dtype": "mxfp8_e5m2", "dtype_b": "mxfp8_e5m2", "layout": "nt", "stages": 0, "tile_k": 256, "tile_m": 256, "tile_n": 256}
#include "cutlass/cutlass.h"
#include "cutlass/gemm/collective/collective_builder.hpp"
#include "cutlass/gemm/device/gemm_universal_adapter.h"
#include "cutlass/gemm/kernel/gemm_universal.hpp"
#include "cutlass/epilogue/collective/collective_builder.hpp"

using ElemA = cutlass::mx_float8_t<cutlass::float_e5m2_t>;
using ElemB = cutlass::mx_float8_t<cutlass::float_e5m2_t>;
using ElemCD = cutlass::bfloat16_t;
using Acc  = float;
using TileShape    = cute::Shape<cute::_256, cute::_256, cute::_256>;
using ClusterShape = cute::Shape<cute::_2, cute::_2, cute::_1>;

using CollectiveEpilogue = typename cutlass::epilogue::collective::CollectiveBuilder<
    cutlass::arch::Sm100, cutlass::arch::OpClassTensorOp,
    TileShape, ClusterShape,
    cutlass::epilogue::collective::EpilogueTileAuto,
    Acc, Acc,
    ElemCD, cutlass::layout::RowMajor, 128 / cutlass::sizeof_bits<ElemCD>::value,
    ElemCD, cutlass::layout::RowMajor, 128 / cutlass::sizeof_bits<ElemCD>::value,
    cutlass::epilogue::collective::EpilogueScheduleAuto
  >::CollectiveOp;

using CollectiveMainloop = typename cutlass::gemm::collective::CollectiveBuilder<
    cutlass::arch::Sm100, cutlass::arch::OpClassBlockScaledTensorOp,
    ElemA, cutlass::layout::RowMajor, 32,
    ElemB, cutlass::layout::ColumnMajor, 32,
    Acc,
    TileShape, ClusterShape,
    cutlass::gemm::collective::StageCountAutoCarveout<static_cast<int>(sizeof(typename CollectiveEpilogue::SharedStorage))>,
    cutlass::gemm::collective::KernelScheduleAuto
  >::CollectiveOp;

using GemmKernel = cutlass::gemm::kernel::GemmUniversal<
    cute::Shape<int,int,int,int>,
    CollectiveMainloop,
    CollectiveEpilogue
>;
using Gemm = cutlass::gemm::device::GemmUniversalAdapter<GemmKernel>;

// Force the device kernel symbol into the cubin without needing a host main.
auto* _anchor = &cutlass::device_kernel<GemmKernel>;


// ===== COMPILED SASS (sm_100a) =====

	.target	sm_100a

	.elftype	@"ET_EXEC"


//--------------------- .note.nv.tkinfo           --------------------------
	.section	.note.nv.tkinfo,"",@"SHT_NOTE"
	.sectionflags	@"SHF_NOTE_NV_TKINFO"
	.tkinfo
        /*0018*/ 	.word	0x00000002
        /*0030*/ 	.string	""
        /*0030*/ 	.string	"ptxas"
        /*0030*/ 	.string	"Cuda compilation tools, release 13.0, V13.0.88"
        /*0030*/ 	.string	"Build cuda_13.0.r13.0/compiler.36424714_0"
        /*0030*/ 	.string	"-arch sm_100a -m 64 "



//--------------------- .note.nv.cuinfo           --------------------------
	.section	.note.nv.cuinfo,"",@"SHT_NOTE"
	.sectionflags	@"SHF_NOTE_NV_CUINFO"
        /*0018*/ 	.short	0x0002
        /*001a*/ 	.short	0x0064
        /*001c*/ 	.short	0x0082
	.zero		2


//--------------------- .nv.info                  --------------------------
	.section	.nv.info,"",@"SHT_CUDA_INFO"
	.align	4


	//----- nvinfo : EIATTR_REGCOUNT
	.align		4
        /*0000*/ 	.byte	0x04, 0x2f
        /*0002*/ 	.short	(.L_19 - .L_18)
	.align		4
.L_18:
        /*0004*/ 	.word	index@(_ZN7cutlass13device_kernelINS_4gemm6kernel13GemmUniversalIN4cute5tupleIJiiiiEEENS1_10collective13CollectiveMmaINS1_46MainloopSm100TmaUmmaWarpSpecializedBlockScaledILi2ELi2ELi1ENS5_IJNS4_1CILi2EEESB_NSA_ILi1EEEEEEEENS5_IJNSA_ILi256EEESF_SF_EEENS5_IJNS_12float_e5m2_tENS_13float_ue8m0_tEEEENS5_IJNS5_IJlSC_lEEENS4_6LayoutINS5_IJNS5_IJNS5_IJNSA_ILi32EEENSA_ILi4EEEEEEiEEESP_NS5_IJSC_iEEEEEENS5_IJNS5_IJNS5_IJNSA_ILi16EEESN_EEEiEEENS5_IJNS5_IJNSA_ILi0EEESC_EEENSA_ILi512EEEEEENS5_IJSV_iEEEEEEEEEEESJ_S12_NS4_8TiledMMAINS4_8MMA_AtomIJNS4_27SM100_MMA_MXF8F6F4_2x1SM_SSISH_SH_fSI_Li256ELi256ELNS4_4UMMA5MajorE0ELS17_0ELNS16_7ScaleInE0ELS18_0EEEEEENSL_INS5_IJSC_SC_SC_EEENS5_IJSV_SV_SV_EEEEENS5_IJNS4_10UnderscoreES1E_S1E_EEEEENS5_IJNS4_28SM100_TMA_2SM_LOAD_MULTICASTES1H_EEENS5_IJNS4_14ComposedLayoutINS4_7SwizzleILi3ELi4ELi3EEENS4_18smem_ptr_flag_bitsILi8EEENSL_INS5_IJNSA_ILi8EEENSA_ILi128EEEEEENS5_IJS1P_SC_EEEEEEENSL_INS5_IJNS5_IJNS5_IJSO_SC_EEENS5_IJSM_SC_EEEEEESC_NS5_IJSN_SB_EEEEEENS5_IJNS5_IJNS5_IJST_SX_EEESW_EEESV_NS5_IJSC_SX_EEEEEEEEEEEvNS4_8identityENS5_IJNS4_18SM100_TMA_2SM_LOADES1H_EEENS5_IJS1T_NSL_INS5_IJNS5_IJNS5_IJSO_SB_EEES1V_EEESC_S1X_EEENS5_IJS20_SV_NS5_IJSC_NSA_ILi1024EEEEEEEEEEEEEEvS25_EENS_8epilogue10collective18CollectiveEpilogueINS2H_23Sm100TmaWarpSpecializedILi4ELi2ELi64ELb1ELb0EEEJNS5_IJS1P_SF_SF_EEENS5_IJNSL_IS1P_SC_EENSL_INSA_ILi64EEESC_EEEEENS_10bfloat16_tESK_S2R_SK_NS2H_6fusion15FusionCallbacksIS2L_NS2S_17LinearCombinationIS2R_fS2R_fLNS_15FloatRoundStyleE2EEES2M_S2Q_JEEENS4_5SM1004TMEM4LOAD26SM100_TMEM_LOAD_32dp32b64xENS4_13SM90_TMA_LOADENS1J_IS1L_NS1M_ILi16EEENSL_INS5_IJS1O_S2O_EEENS5_IJS2O_SC_EEEEEEENS4_39AutoVectorizingCopyWithAssumedAlignmentILi128EEENS4_14SM90_TMA_STOREES37_S39_S39_EEEvvEEEEvNT_6ParamsE)
        /*0008*/ 	.word	0x000000a8


	//----- nvinfo : EIATTR_FRAME_SIZE
	.align		4
.L_19:
        /*000c*/ 	.byte	0x04, 0x11
        /*000e*/ 	.short	(.L_21 - .L_20)
	.align		4
.L_20:
        /*0010*/ 	.word	index@($__internal_2_$__cuda_sm10x_tcgen05_guardrail_trap_unallocated_columns_being_dealloced)
        /*0014*/ 	.word	0x00000000


	//----- nvinfo : EIATTR_FRAME_SIZE
	.align		4
.L_21:
        /*0018*/ 	.byte	0x04, 0x11
        /*001a*/ 	.short	(.L_23 - .L_22)
	.align		4
.L_22:
        /*001c*/ 	.word	index@($__internal_1_$__cuda_sm10x_tcgen05_guardrail_trap_phase_invalid_during_alloc)
        /*0020*/ 	.word	0x00000000


	//----- nvinfo : EIATTR_FRAME_SIZE
	.align		4
.L_23:
        /*0024*/ 	.byte	0x04, 0x11
        /*0026*/ 	.short	(.L_25 - .L_24)
	.align		4
.L_24:
        /*0028*/ 	.word	index@($__internal_0_$__cuda_sm10x_tcgen05_guardrail_trap_col_being_dealloced_not_returned_by_alloc)
        /*002c*/ 	.word	0x00000000


	//----- nvinfo : EIATTR_FRAME_SIZE
	.align		4
.L_25:
        /*0030*/ 	.byte	0x04, 0x11
        /*0032*/ 	.short	(.L_27 - .L_26)
	.align		4
.L_26:
        /*0034*/ 	.word	index@(_ZN7cutlass13device_kernelINS_4gemm6kernel13GemmUniversalIN4cute5tupleIJiiiiEEENS1_10collective13CollectiveMmaINS1_46MainloopSm100TmaUmmaWarpSpecializedBlockScaledILi2ELi2ELi1ENS5_IJNS4_1CILi2EEESB_NSA_ILi1EEEEEEEENS5_IJNSA_ILi256EEESF_SF_EEENS5_IJNS_12float_e5m2_tENS_13float_ue8m0_tEEEENS5_IJNS5_IJlSC_lEEENS4_6LayoutINS5_IJNS5_IJNS5_IJNSA_ILi32EEENSA_ILi4EEEEEEiEEESP_NS5_IJSC_iEEEEEENS5_IJNS5_IJNS5_IJNSA_ILi16EEESN_EEEiEEENS5_IJNS5_IJNSA_ILi0EEESC_EEENSA_ILi512EEEEEENS5_IJSV_iEEEEEEEEEEESJ_S12_NS4_8TiledMMAINS4_8MMA_AtomIJNS4_27SM100_MMA_MXF8F6F4_2x1SM_SSISH_SH_fSI_Li256ELi256ELNS4_4UMMA5MajorE0ELS17_0ELNS16_7ScaleInE0ELS18_0EEEEEENSL_INS5_IJSC_SC_SC_EEENS5_IJSV_SV_SV_EEEEENS5_IJNS4_10UnderscoreES1E_S1E_EEEEENS5_IJNS4_28SM100_TMA_2SM_LOAD_MULTICASTES1H_EEENS5_IJNS4_14ComposedLayoutINS4_7SwizzleILi3ELi4ELi3EEENS4_18smem_ptr_flag_bitsILi8EEENSL_INS5_IJNSA_ILi8EEENSA_ILi128EEEEEENS5_IJS1P_SC_EEEEEEENSL_INS5_IJNS5_IJNS5_IJSO_SC_EEENS5_IJSM_SC_EEEEEESC_NS5_IJSN_SB_EEEEEENS5_IJNS5_IJNS5_IJST_SX_EEESW_EEESV_NS5_IJSC_SX_EEEEEEEEEEEvNS4_8identityENS5_IJNS4_18SM100_TMA_2SM_LOADES1H_EEENS5_IJS1T_NSL_INS5_IJNS5_IJNS5_IJSO_SB_EEES1V_EEESC_S1X_EEENS5_IJS20_SV_NS5_IJSC_NSA_ILi1024EEEEEEEEEEEEEEvS25_EENS_8epilogue10collective18CollectiveEpilogueINS2H_23Sm100TmaWarpSpecializedILi4ELi2ELi64ELb1ELb0EEEJNS5_IJS1P_SF_SF_EEENS5_IJNSL_IS1P_SC_EENSL_INSA_ILi64EEESC_EEEEENS_10bfloat16_tESK_S2R_SK_NS2H_6fusion15FusionCallbacksIS2L_NS2S_17LinearCombinationIS2R_fS2R_fLNS_15FloatRoundStyleE2EEES2M_S2Q_JEEENS4_5SM1004TMEM4LOAD26SM100_TMEM_LOAD_32dp32b64xENS4_13SM90_TMA_LOADENS1J_IS1L_NS1M_ILi16EEENSL_INS5_IJS1O_S2O_EEENS5_IJS2O_SC_EEEEEEENS4_39AutoVectorizingCopyWithAssumedAlignmentILi128EEENS4_14SM90_TMA_STOREES37_S39_S39_EEEvvEEEEvNT_6ParamsE)
        /*0038*/ 	.word	0x00000000


	//----- nvinfo : EIATTR_MIN_STACK_SIZE
	.align		4
.L_27:
        /*003c*/ 	.byte	0x04, 0x12
        /*003e*/ 	.short	(.L_29 - .L_28)
	.align		4
.L_28:
        /*0040*/ 	.word	index@(_ZN7cutlass13device_kernelINS_4gemm6kernel13GemmUniversalIN4cute5tupleIJiiiiEEENS1_10collective13CollectiveMmaINS1_46MainloopSm100TmaUmmaWarpSpecializedBlockScaledILi2ELi2ELi1ENS5_IJNS4_1CILi2EEESB_NSA_ILi1EEEEEEEENS5_IJNSA_ILi256EEESF_SF_EEENS5_IJNS_12float_e5m2_tENS_13float_ue8m0_tEEEENS5_IJNS5_IJlSC_lEEENS4_6LayoutINS5_IJNS5_IJNS5_IJNSA_ILi32EEENSA_ILi4EEEEEEiEEESP_NS5_IJSC_iEEEEEENS5_IJNS5_IJNS5_IJNSA_ILi16EEESN_EEEiEEENS5_IJNS5_IJNSA_ILi0EEESC_EEENSA_ILi512EEEEEENS5_IJSV_iEEEEEEEEEEESJ_S12_NS4_8TiledMMAINS4_8MMA_AtomIJNS4_27SM100_MMA_MXF8F6F4_2x1SM_SSISH_SH_fSI_Li256ELi256ELNS4_4UMMA5MajorE0ELS17_0ELNS16_7ScaleInE0ELS18_0EEEEEENSL_INS5_IJSC_SC_SC_EEENS5_IJSV_SV_SV_EEEEENS5_IJNS4_10UnderscoreES1E_S1E_EEEEENS5_IJNS4_28SM100_TMA_2SM_LOAD_MULTICASTES1H_EEENS5_IJNS4_14ComposedLayoutINS4_7SwizzleILi3ELi4ELi3EEENS4_18smem_ptr_flag_bitsILi8EEENSL_INS5_IJNSA_ILi8EEENSA_ILi128EEEEEENS5_IJS1P_SC_EEEEEEENSL_INS5_IJNS5_IJNS5_IJSO_SC_EEENS5_IJSM_SC_EEEEEESC_NS5_IJSN_SB_EEEEEENS5_IJNS5_IJNS5_IJST_SX_EEESW_EEESV_NS5_IJSC_SX_EEEEEEEEEEEvNS4_8identityENS5_IJNS4_18SM100_TMA_2SM_LOADES1H_EEENS5_IJS1T_NSL_INS5_IJNS5_IJNS5_IJSO_SB_EEES1V_EEESC_S1X_EEENS5_IJS20_SV_NS5_IJSC_NSA_ILi1024EEEEEEEEEEEEEEvS25_EENS_8epilogue10collective18CollectiveEpilogueINS2H_23Sm100TmaWarpSpecializedILi4ELi2ELi64ELb1ELb0EEEJNS5_IJS1P_SF_SF_EEENS5_IJNSL_IS1P_SC_EENSL_INSA_ILi64EEESC_EEEEENS_10bfloat16_tESK_S2R_SK_NS2H_6fusion15FusionCallbacksIS2L_NS2S_17LinearCombinationIS2R_fS2R_fLNS_15FloatRoundStyleE2EEES2M_S2Q_JEEENS4_5SM1004TMEM4LOAD26SM100_TMEM_LOAD_32dp32b64xENS4_13SM90_TMA_LOADENS1J_IS1L_NS1M_ILi16EEENSL_INS5_IJS1O_S2O_EEENS5_IJS2O_SC_EEEEEEENS4_39AutoVectorizingCopyWithAssumedAlignmentILi128EEENS4_14SM90_TMA_STOREES37_S39_S39_EEEvvEEEEvNT_6ParamsE)
        /*0044*/ 	.word	0x00000000
.L_29:


//--------------------- .nv.compat                --------------------------
	.section	.nv.compat,"",@"SHT_CUDA_COMPAT_INFO"
	.align	4
        /*0000*/ 	.byte	0x02, 0x09, 0x01, 0x00, 0x02, 0x02, 0x02, 0x00, 0x02, 0x05, 0x05, 0x00, 0x03, 0x07, 0x01, 0x01
        /*0010*/ 	.byte	0x02, 0x03, 0x01, 0x00, 0x02, 0x06, 0x01, 0x00, 0x04, 0x0b, 0x08, 0x00, 0x09, 0x00, 0x00, 0x00
        /*0020*/ 	.byte	0x00, 0x00, 0x00, 0x00


//--------------------- .nv.info._ZN7cutlass13device_kernelINS_4gemm6kernel13GemmUniversalIN4cute5tupleIJiiiiEEENS1_10collective13CollectiveMmaINS1_46MainloopSm100TmaUmmaWarpSpecializedBlockScaledILi2ELi2ELi1ENS5_IJNS4_1CILi2EEESB_NSA_ILi1EEEEEEEENS5_IJNSA_ILi256EEESF_SF_EEENS5_IJNS_12float_e5m2_tENS_13float_ue8m0_tEEEENS5_IJNS5_IJlSC_lEEENS4_6LayoutINS5_IJNS5_IJNS5_IJNSA_ILi32EEENSA_ILi4EEEEEEiEEESP_NS5_IJSC_iEEEEEENS5_IJNS5_IJNS5_IJNSA_ILi16EEESN_EEEiEEENS5_IJNS5_IJNSA_ILi0EEESC_EEENSA_ILi512EEEEEENS5_IJSV_iEEEEEEEEEEESJ_S12_NS4_8TiledMMAINS4_8MMA_AtomIJNS4_27SM100_MMA_MXF8F6F4_2x1SM_SSISH_SH_fSI_Li256ELi256ELNS4_4UMMA5MajorE0ELS17_0ELNS16_7ScaleInE0ELS18_0EEEEEENSL_INS5_IJSC_SC_SC_EEENS5_IJSV_SV_SV_EEEEENS5_IJNS4_10UnderscoreES1E_S1E_EEEEENS5_IJNS4_28SM100_TMA_2SM_LOAD_MULTICASTES1H_EEENS5_IJNS4_14ComposedLayoutINS4_7SwizzleILi3ELi4ELi3EEENS4_18smem_ptr_flag_bitsILi8EEENSL_INS5_IJNSA_ILi8EEENSA_ILi128EEEEEENS5_IJS1P_SC_EEEEEEENSL_INS5_IJNS5_IJNS5_IJSO_SC_EEENS5_IJSM_SC_EEEEEESC_NS5_IJSN_SB_EEEEEENS5_IJNS5_IJNS5_IJST_SX_EEESW_EEESV_NS5_IJSC_SX_EEEEEEEEEEEvNS4_8identityENS5_IJNS4_18SM100_TMA_2SM_LOADES1H_EEENS5_IJS1T_NSL_INS5_IJNS5_IJNS5_IJSO_SB_EEES1V_EEESC_S1X_EEENS5_IJS20_SV_NS5_IJSC_NSA_ILi1024EEEEEEEEEEEEEEvS25_EENS_8epilogue10collective18CollectiveEpilogueINS2H_23Sm100TmaWarpSpecializedILi4ELi2ELi64ELb1ELb0EEEJNS5_IJS1P_SF_SF_EEENS5_IJNSL_IS1P_SC_EENSL_INSA_ILi64EEESC_EEEEENS_10bfloat16_tESK_S2R_SK_NS2H_6fusion15FusionCallbacksIS2L_NS2S_17LinearCombinationIS2R_fS2R_fLNS_15FloatRoundStyleE2EEES2M_S2Q_JEEENS4_5SM1004TMEM4LOAD26SM100_TMEM_LOAD_32dp32b64xENS4_13SM90_TMA_LOADENS1J_IS1L_NS1M_ILi16EEENSL_INS5_IJS1O_S2O_EEENS5_IJS2O_SC_EEEEEEENS4_39AutoVectorizingCopyWithAssumedAlignmentILi128EEENS4_14SM90_TMA_STOREES37_S39_S39_EEEvvEEEEvNT_6ParamsE --------------------------
	.section	.nv.info._ZN7cutlass13device_kernelINS_4gemm6kernel13GemmUniversalIN4cute5tupleIJiiiiEEENS1_10collective13CollectiveMmaINS1_46MainloopSm100TmaUmmaWarpSpecializedBlockScaledILi2ELi2ELi1ENS5_IJNS4_1CILi2EEESB_NSA_ILi1EEEEEEEENS5_IJNSA_ILi256EEESF_SF_EEENS5_IJNS_12float_e5m2_tENS_13float_ue8m0_tEEEENS5_IJNS5_IJlSC_lEEENS4_6LayoutINS5_IJNS5_IJNS5_IJNSA_ILi32EEENSA_ILi4EEEEEEiEEESP_NS5_IJSC_iEEEEEENS5_IJNS5_IJNS5_IJNSA_ILi16EEESN_EEEiEEENS5_IJNS5_IJNSA_ILi0EEESC_EEENSA_ILi512EEEEEENS5_IJSV_iEEEEEEEEEEESJ_S12_NS4_8TiledMMAINS4_8MMA_AtomIJNS4_27SM100_MMA_MXF8F6F4_2x1SM_SSISH_SH_fSI_Li256ELi256ELNS4_4UMMA5MajorE0ELS17_0ELNS16_7ScaleInE0ELS18_0EEEEEENSL_INS5_IJSC_SC_SC_EEENS5_IJSV_SV_SV_EEEEENS5_IJNS4_10UnderscoreES1E_S1E_EEEEENS5_IJNS4_28SM100_TMA_2SM_LOAD_MULTICASTES1H_EEENS5_IJNS4_14ComposedLayoutINS4_7SwizzleILi3ELi4ELi3EEENS4_18smem_ptr_flag_bitsILi8EEENSL_INS5_IJNSA_ILi8EEENSA_ILi128EEEEEENS5_IJS1P_SC_EEEEEEENSL_INS5_IJNS5_IJNS5_IJSO_SC_EEENS5_IJSM_SC_EEEEEESC_NS5_IJSN_SB_EEEEEENS5_IJNS5_IJNS5_IJST_SX_EEESW_EEESV_NS5_IJSC_SX_EEEEEEEEEEEvNS4_8identityENS5_IJNS4_18SM100_TMA_2SM_LOADES1H_EEENS5_IJS1T_NSL_INS5_IJNS5_IJNS5_IJSO_SB_EEES1V_EEESC_S1X_EEENS5_IJS20_SV_NS5_IJSC_NSA_ILi1024EEEEEEEEEEEEEEvS25_EENS_8epilogue10collective18CollectiveEpilogueINS2H_23Sm100TmaWarpSpecializedILi4ELi2ELi64ELb1ELb0EEEJNS5_IJS1P_SF_SF_EEENS5_IJNSL_IS1P_SC_EENSL_INSA_ILi64EEESC_EEEEENS_10bfloat16_tESK_S2R_SK_NS2H_6fusion15FusionCallbacksIS2L_NS2S_17LinearCombinationIS2R_fS2R_fLNS_15FloatRoundStyleE2EEES2M_S2Q_JEEENS4_5SM1004TMEM4LOAD26SM100_TMEM_LOAD_32dp32b64xENS4_13SM90_TMA_LOADENS1J_IS1L_NS1M_ILi16EEENSL_INS5_IJS1O_S2O_EEENS5_IJS2O_SC_EEEEEEENS4_39AutoVectorizingCopyWithAssumedAlignmentILi128EEENS4_14SM90_TMA_STOREES37_S39_S39_EEEvvEEEEvNT_6ParamsE,"",@"SHT_CUDA_INFO"
	.sectionflags	@""
	.align	4


	//----- nvinfo : EIATTR_CUDA_API_VERSION
	.align		4
        /*0000*/ 	.byte	0x04, 0x37
        /*0002*/ 	.short	(.L_31 - .L_30)
.L_30:
        /*0004*/ 	.word	0x00000082


	//----- nvinfo : EIATTR_KPARAM_INFO
	.align		4
.L_31:
        /*0008*/ 	.byte	0x04, 0x17
        /*000a*/ 	.short	(.L_33 - .L_32)
.L_32:
        /*000c*/ 	.word	0x00000000
        /*0010*/ 	.short	0x0000
        /*0012*/ 	.short	0x0000
        /*0014*/ 	.byte	0x00, 0xf0, 0x01, 0x30


	//----- nvinfo : EIATTR_AT_ENTRY_FRAGMENTS
	.align		4
.L_33:
        /*0018*/ 	.byte	0x04, 0x4f
        /*001a*/ 	.short	(.L_35 - .L_34)


	//   ....[0]....
.L_34:
        /*001c*/ 	.word	0x00000007


	//----- nvinfo : EIATTR_RESERVED_SMEM_USED
	.align		4
.L_35:
        /*0020*/ 	.byte	0x01, 0x41
	.zero		2


	//----- nvinfo : EIATTR_SPARSE_MMA_MASK
	.align		4
        /*0024*/ 	.byte	0x03, 0x50
        /*0026*/ 	.short	0x0000


	//----- nvinfo : EIATTR_TCGEN05_2CTA_USED
	.align		4
        /*0028*/ 	.byte	0x01, 0x52
	.zero		2


	//----- nvinfo : EIATTR_MAXREG_COUNT
	.align		4
        /*002c*/ 	.byte	0x03, 0x1b
        /*002e*/ 	.short	0x00ff


	//----- nvinfo : EIATTR_NUM_BARRIERS
	.align		4
        /*0030*/ 	.byte	0x02, 0x4c
        /*0032*/ 	.byte	0x07
	.zero		1


	//----- nvinfo : EIATTR_EXTERNS
	.align		4
        /*0034*/ 	.byte	0x04, 0x0f
        /*0036*/ 	.short	(.L_37 - .L_36)


	//   ....[0]....
	.align		4
.L_36:
        /*0038*/ 	.word	index@(__assertfail)


	//----- nvinfo : EIATTR_MERCURY_ISA_VERSION
	.align		4
.L_37:
        /*003c*/ 	.byte	0x03, 0x5f
        /*003e*/ 	.short	0x0101


	//----- nvinfo : EIATTR_INT_WARP_WIDE_INSTR_OFFSETS
	.align		4
        /*0040*/ 	.byte	0x04, 0x31
        /*0042*/ 	.short	(.L_39 - .L_38)


	//   ....[0]....
.L_38:
        /*0044*/ 	.word	0x00000d90


	//   ....[1]....
        /*0048*/ 	.word	0x00000e40


	//   ....[2]....
        /*004c*/ 	.word	0x000054d0


	//   ....[3]....
        /*0050*/ 	.word	0x000054f0


	//   ....[4]....
        /*0054*/ 	.word	0x00005520


	//   ....[5]....
        /*0058*/ 	.word	0x000060c0


	//   ....[6]....
        /*005c*/ 	.word	0x00006130


	//   ....[7]....
        /*0060*/ 	.word	0x00006270


	//   ....[8]....
        /*0064*/ 	.word	0x00006370


	//   ....[9]....
        /*0068*/ 	.word	0x000063e0


	//   ....[10]....
        /*006c*/ 	.word	0x000064e0


	//   ....[11]....
        /*0070*/ 	.word	0x00006570


	//   ....[12]....
        /*0074*/ 	.word	0x00006620


	//----- nvinfo : EIATTR_COOP_GROUP_MASK_REGIDS
	.align		4
.L_39:
        /*0078*/ 	.byte	0x04, 0x29
        /*007a*/ 	.short	(.L_41 - .L_40)


	//   ....[0]....
.L_40:
        /*007c*/ 	.word	0xffffffff


	//   ....[1]....
        /*0080*/ 	.word	0xffffffff


	//   ....[2]....
        /*0084*/ 	.word	0xffffffff


	//   ....[3]....
        /*0088*/ 	.word	0xffffffff


	//   ....[4]....
        /*008c*/ 	.word	0xffffffff


	//   ....[5]....
        /*0090*/ 	.word	0xffffffff


	//   ....[6]....
        /*0094*/ 	.word	0xffffffff


	//   ....[7]....
        /*0098*/ 	.word	0xffffffff


	//   ....[8]....
        /*009c*/ 	.word	0xffffffff


	//   ....[9]....
        /*00a0*/ 	.word	0xffffffff


	//   ....[10]....
        /*00a4*/ 	.word	0xffffffff


	//   ....[11]....
        /*00a8*/ 	.word	0xffffffff


	//   ....[12]....
        /*00ac*/ 	.word	0xffffffff


	//   ....[13]....
        /*00b0*/ 	.word	0xffffffff


	//----- nvinfo : EIATTR_COOP_GROUP_INSTR_OFFSETS
	.align		4
.L_41:
        /*00b4*/ 	.byte	0x04, 0x28
        /*00b6*/ 	.short	(.L_43 - .L_42)


	//   ....[0]....
.L_42:
        /*00b8*/ 	.word	0x000000a0


	//   ....[1]....
        /*00bc*/ 	.word	0x00000570


	//   ....[2]....
        /*00c0*/ 	.word	0x00000700


	//   ....[3]....
        /*00c4*/ 	.word	0x000008a0


	//   ....[4]....
        /*00c8*/ 	.word	0x000009a0


	//   ....[5]....
        /*00cc*/ 	.word	0x00000b10


	//   ....[6]....
        /*00d0*/ 	.word	0x00000c50


	//   ....[7]....
        /*00d4*/ 	.word	0x00000eb0


	//   ....[8]....
        /*00d8*/ 	.word	0x00002800


	//   ....[9]....
        /*00dc*/ 	.word	0x000035d0


	//   ....[10]....
        /*00e0*/ 	.word	0x00003ac0


	//   ....[11]....
        /*00e4*/ 	.word	0x00003af0


	//   ....[12]....
        /*00e8*/ 	.word	0x000053b0


	//   ....[13]....
        /*00ec*/ 	.word	0x000055e0


	//----- nvinfo : EIATTR_VRC_CTA_INIT_COUNT
	.align		4
.L_43:
        /*00f0*/ 	.byte	0x02, 0x4a
        /*00f2*/ 	.byte	0x80
	.zero		1


	//----- nvinfo : EIATTR_SYSCALL_OFFSETS
	.align		4
        /*00f4*/ 	.byte	0x04, 0x46
        /*00f6*/ 	.short	(.L_45 - .L_44)


	//   ....[0]....
.L_44:
        /*00f8*/ 	.word	0x00007310


	//   ....[1]....
        /*00fc*/ 	.word	0x00007400


	//   ....[2]....
        /*0100*/ 	.word	0x00007e20


	//   ....[3]....
        /*0104*/ 	.word	0x000092f0


	//   ....[4]....
        /*0108*/ 	.word	0x0000a750


	//   ....[5]....
        /*010c*/ 	.word	0x0000bb90


	//----- nvinfo : EIATTR_MBARRIER_INSTR_OFFSETS
	.align		4
.L_45:
        /*0110*/ 	.byte	0x04, 0x39
        /*0112*/ 	.short	(.L_47 - .L_46)


	//   ....[0]....
.L_46:
        /*0114*/ 	.word	0x000006b0
        /*0118*/ 	.word	0x000000ff
        /*011c*/ 	.word	0x00000000
        /*0120*/ 	.short	0x0100
        /*0122*/ 	.byte	0x04
	.zero		1


	//   ....[1]....
        /*0124*/ 	.word	0x000006c0
        /*0128*/ 	.word	0x000000ff
        /*012c*/ 	.word	0x00000010
        /*0130*/ 	.short	0x0100
        /*0132*/ 	.byte	0x04
	.zero		1


	//   ....[2]....
        /*0134*/ 	.word	0x000006d0
        /*0138*/ 	.word	0x000000ff
        /*013c*/ 	.word	0x00000008
        /*0140*/ 	.short	0x0100
        /*0142*/ 	.byte	0x04
	.zero		1


	//   ....[3]....
        /*0144*/ 	.word	0x000006e0
        /*0148*/ 	.word	0x000000ff
        /*014c*/ 	.word	0x00000018
        /*0150*/ 	.short	0x0100
        /*0152*/ 	.byte	0x04
	.zero		1


	//   ....[4]....
        /*0154*/ 	.word	0x00000810
        /*0158*/ 	.word	0x000000ff
        /*015c*/ 	.word	0x00000020
        /*0160*/ 	.short	0x0100
        /*0162*/ 	.byte	0x04
	.zero		1


	//   ....[5]....
        /*0164*/ 	.word	0x00000820
        /*0168*/ 	.word	0x000000ff
        /*016c*/ 	.word	0x00000040
        /*0170*/ 	.short	0x0100
        /*0172*/ 	.byte	0x04
	.zero		1


	//   ....[6]....
        /*0174*/ 	.word	0x00000830
        /*0178*/ 	.word	0x000000ff
        /*017c*/ 	.word	0x00000028
        /*0180*/ 	.short	0x0100
        /*0182*/ 	.byte	0x04
	.zero		1


	//   ....[7]....
        /*0184*/ 	.word	0x00000840
        /*0188*/ 	.word	0x000000ff
        /*018c*/ 	.word	0x00000048
        /*0190*/ 	.short	0x0100
        /*0192*/ 	.byte	0x04
	.zero		1


	//   ....[8]....
        /*0194*/ 	.word	0x00000850
        /*0198*/ 	.word	0x000000ff
        /*019c*/ 	.word	0x00000030
        /*01a0*/ 	.short	0x0100
        /*01a2*/ 	.byte	0x04
	.zero		1


	//   ....[9]....
        /*01a4*/ 	.word	0x00000860
        /*01a8*/ 	.word	0x000000ff
        /*01ac*/ 	.word	0x00000050
        /*01b0*/ 	.short	0x0100
        /*01b2*/ 	.byte	0x04
	.zero		1


	//   ....[10]....
        /*01b4*/ 	.word	0x00000870
        /*01b8*/ 	.word	0x000000ff
        /*01bc*/ 	.word	0x00000038
        /*01c0*/ 	.short	0x0100
        /*01c2*/ 	.byte	0x04
	.zero		1


	//   ....[11]....
        /*01c4*/ 	.word	0x00000880
        /*01c8*/ 	.word	0x000000ff
        /*01cc*/ 	.word	0x00000058
        /*01d0*/ 	.short	0x0100
        /*01d2*/ 	.byte	0x04
	.zero		1


	//   ....[12]....
        /*01d4*/ 	.word	0x00000970
        /*01d8*/ 	.word	0x000000ff
        /*01dc*/ 	.word	0x00000060
        /*01e0*/ 	.short	0x0100
        /*01e2*/ 	.byte	0x06
	.zero		1


	//   ....[13]....
        /*01e4*/ 	.word	0x00000980
        /*01e8*/ 	.word	0x000000ff
        /*01ec*/ 	.word	0x00000068
        /*01f0*/ 	.short	0x0100
        /*01f2*/ 	.byte	0x06
	.zero		1


	//   ....[14]....
        /*01f4*/ 	.word	0x00000ac0
        /*01f8*/ 	.word	0x000000ff
        /*01fc*/ 	.word	0x00000070
        /*0200*/ 	.short	0x0100
        /*0202*/ 	.byte	0x06
	.zero		1


	//   ....[15]....
        /*0204*/ 	.word	0x00000ad0
        /*0208*/ 	.word	0x000000ff
        /*020c*/ 	.word	0x00000080
        /*0210*/ 	.short	0x0100
        /*0212*/ 	.byte	0x06
	.zero		1


	//   ....[16]....
        /*0214*/ 	.word	0x00000ae0
        /*0218*/ 	.word	0x000000ff
        /*021c*/ 	.word	0x00000078
        /*0220*/ 	.short	0x0100
        /*0222*/ 	.byte	0x06
	.zero		1


	//   ....[17]....
        /*0224*/ 	.word	0x00000af0
        /*0228*/ 	.word	0x000000ff
        /*022c*/ 	.word	0x00000088
        /*0230*/ 	.short	0x0100
        /*0232*/ 	.byte	0x06
	.zero		1


	//   ....[18]....
        /*0234*/ 	.word	0x00000c20
        /*0238*/ 	.word	0x000000ff
        /*023c*/ 	.word	0x00000090
        /*0240*/ 	.short	0x0100
        /*0242*/ 	.byte	0x04
	.zero		1


	//   ....[19]....
        /*0244*/ 	.word	0x00000c30
        /*0248*/ 	.word	0x000000ff
        /*024c*/ 	.word	0x00000098
        /*0250*/ 	.short	0x0100
        /*0252*/ 	.byte	0x04
	.zero		1


	//   ....[20]....
        /*0254*/ 	.word	0x00000d30
        /*0258*/ 	.word	0x000000ff
        /*025c*/ 	.word	0x000000a0
        /*0260*/ 	.short	0x0100
        /*0262*/ 	.byte	0x04
	.zero		1


	//   ....[21]....
        /*0264*/ 	.word	0x00000d40
        /*0268*/ 	.word	0x000000ff
        /*026c*/ 	.word	0x000000b0
        /*0270*/ 	.short	0x0100
        /*0272*/ 	.byte	0x04
	.zero		1


	//   ....[22]....
        /*0274*/ 	.word	0x00000d50
        /*0278*/ 	.word	0x000000ff
        /*027c*/ 	.word	0x000000a8
        /*0280*/ 	.short	0x0100
        /*0282*/ 	.byte	0x04
	.zero		1


	//   ....[23]....
        /*0284*/ 	.word	0x00000d60
        /*0288*/ 	.word	0x000000ff
        /*028c*/ 	.word	0x000000b8
        /*0290*/ 	.short	0x0100
        /*0292*/ 	.byte	0x04
	.zero		1


	//   ....[24]....
        /*0294*/ 	.word	0x00000e60
        /*0298*/ 	.word	0x000000ff
        /*029c*/ 	.word	0x000000c0
        /*02a0*/ 	.short	0x0100
        /*02a2*/ 	.byte	0x06
	.zero		1


	//   ....[25]....
        /*02a4*/ 	.word	0x00001b50
        /*02a8*/ 	.word	0x00000000
        /*02ac*/ 	.word	0x000000b0
        /*02b0*/ 	.short	0x010a
        /*02b2*/ 	.byte	0xff
	.zero		1


	//   ....[26]....
        /*02b4*/ 	.word	0x00001b70
        /*02b8*/ 	.word	0x00000000
        /*02bc*/ 	.word	0x000000a0
        /*02c0*/ 	.short	0x0101
        /*02c2*/ 	.byte	0xff
	.zero		1


	//   ....[27]....
        /*02c4*/ 	.word	0x00001c40
        /*02c8*/ 	.word	0x000000ff
        /*02cc*/ 	.word	0x00000010
        /*02d0*/ 	.short	0x010a
        /*02d2*/ 	.byte	0x04
	.zero		1


	//   ....[28]....
        /*02d4*/ 	.word	0x00001d50
        /*02d8*/ 	.word	0x000000ff
        /*02dc*/ 	.word	0x00000010
        /*02e0*/ 	.short	0x010a
        /*02e2*/ 	.byte	0x06
	.zero		1


	//   ....[29]....
        /*02e4*/ 	.word	0x00001eb0
        /*02e8*/ 	.word	0x000000ff
        /*02ec*/ 	.word	0x00000010
        /*02f0*/ 	.short	0x010a
        /*02f2*/ 	.byte	0x04
	.zero		1


	//   ....[30]....
        /*02f4*/ 	.word	0x00002270
        /*02f8*/ 	.word	0x000000ff
        /*02fc*/ 	.word	0x00000068
        /*0300*/ 	.short	0x0101
        /*0302*/ 	.byte	0x16
	.zero		1


	//   ....[31]....
        /*0304*/ 	.word	0x00002290
        /*0308*/ 	.word	0x000000ff
        /*030c*/ 	.word	0x00000010
        /*0310*/ 	.short	0x010a
        /*0312*/ 	.byte	0x04
	.zero		1


	//   ....[32]....
        /*0314*/ 	.word	0x00002310
        /*0318*/ 	.word	0x000000ff
        /*031c*/ 	.word	0x00000010
        /*0320*/ 	.short	0x010a
        /*0322*/ 	.byte	0x07
	.zero		1


	//   ....[33]....
        /*0324*/ 	.word	0x00002450
        /*0328*/ 	.word	0x000000ff
        /*032c*/ 	.word	0x00000010
        /*0330*/ 	.short	0x010a
        /*0332*/ 	.byte	0x04
	.zero		1


	//   ....[34]....
        /*0334*/ 	.word	0x00002830
        /*0338*/ 	.word	0x00000003
        /*033c*/ 	.word	0x00000070
        /*0340*/ 	.short	0x010a
        /*0342*/ 	.byte	0xff
	.zero		1


	//   ....[35]....
        /*0344*/ 	.word	0x00002980
        /*0348*/ 	.word	0x00000000
        /*034c*/ 	.word	0x00000000
        /*0350*/ 	.short	0x0101
        /*0352*/ 	.byte	0xff
	.zero		1


	//   ....[36]....
        /*0354*/ 	.word	0x00002f40
        /*0358*/ 	.word	0x000000ff
        /*035c*/ 	.word	0x00000000
        /*0360*/ 	.short	0x010a
        /*0362*/ 	.byte	0x04
	.zero		1


	//   ....[37]....
        /*0364*/ 	.word	0x00002fe0
        /*0368*/ 	.word	0x00000000
        /*036c*/ 	.word	0x00000000
        /*0370*/ 	.short	0x010a
        /*0372*/ 	.byte	0xff
	.zero		1


	//   ....[38]....
        /*0374*/ 	.word	0x00003120
        /*0378*/ 	.word	0x00000000
        /*037c*/ 	.word	0x000000a0
        /*0380*/ 	.short	0x010a
        /*0382*/ 	.byte	0xff
	.zero		1


	//   ....[39]....
        /*0384*/ 	.word	0x00003190
        /*0388*/ 	.word	0x00000004
        /*038c*/ 	.word	0x00000000
        /*0390*/ 	.short	0x0101
        /*0392*/ 	.byte	0xff
	.zero		1


	//   ....[40]....
        /*0394*/ 	.word	0x000031b0
        /*0398*/ 	.word	0x000000ff
        /*039c*/ 	.word	0x00000080
        /*03a0*/ 	.short	0x010a
        /*03a2*/ 	.byte	0x04
	.zero		1


	//   ....[41]....
        /*03a4*/ 	.word	0x000032d0
        /*03a8*/ 	.word	0x00000000
        /*03ac*/ 	.word	0x00000070
        /*03b0*/ 	.short	0x010a
        /*03b2*/ 	.byte	0xff
	.zero		1


	//   ....[42]....
        /*03b4*/ 	.word	0x000033d0
        /*03b8*/ 	.word	0x00000000
        /*03bc*/ 	.word	0x00000000
        /*03c0*/ 	.short	0x0101
        /*03c2*/ 	.byte	0xff
	.zero		1


	//   ....[43]....
        /*03c4*/ 	.word	0x00003460
        /*03c8*/ 	.word	0x000000ff
        /*03cc*/ 	.word	0x00000080
        /*03d0*/ 	.short	0x0106
        /*03d2*/ 	.byte	0x04
	.zero		1


	//   ....[44]....
        /*03d4*/ 	.word	0x00003480
        /*03d8*/ 	.word	0x000000ff
        /*03dc*/ 	.word	0x00000080
        /*03e0*/ 	.short	0x010a
        /*03e2*/ 	.byte	0x04
	.zero		1


	//   ....[45]....
        /*03e4*/ 	.word	0x00003510
        /*03e8*/ 	.word	0x000000ff
        /*03ec*/ 	.word	0x00000080
        /*03f0*/ 	.short	0x0106
        /*03f2*/ 	.byte	0x07
	.zero		1


	//   ....[46]....
        /*03f4*/ 	.word	0x00003550
        /*03f8*/ 	.word	0x00000000
        /*03fc*/ 	.word	0x00000080
        /*0400*/ 	.short	0x010a
        /*0402*/ 	.byte	0xff
	.zero		1


	//   ....[47]....
        /*0404*/ 	.word	0x000037c0
        /*0408*/ 	.word	0x000000ff
        /*040c*/ 	.word	0x00000008
        /*0410*/ 	.short	0x010a
        /*0412*/ 	.byte	0x05
	.zero		1


	//   ....[48]....
        /*0414*/ 	.word	0x000037e0
        /*0418*/ 	.word	0x000000ff
        /*041c*/ 	.word	0x00000008
        /*0420*/ 	.short	0x010a
        /*0422*/ 	.byte	0x05
	.zero		1


	//   ....[49]....
        /*0424*/ 	.word	0x00003970
        /*0428*/ 	.word	0x000000ff
        /*042c*/ 	.word	0x00000008
        /*0430*/ 	.short	0x010a
        /*0432*/ 	.byte	0x05
	.zero		1


	//   ....[50]....
        /*0434*/ 	.word	0x00003990
        /*0438*/ 	.word	0x000000ff
        /*043c*/ 	.word	0x00000008
        /*0440*/ 	.short	0x010a
        /*0442*/ 	.byte	0x05
	.zero		1


	//   ....[51]....
        /*0444*/ 	.word	0x00003a50
        /*0448*/ 	.word	0x000000ff
        /*044c*/ 	.word	0x00000000
        /*0450*/ 	.short	0x0101
        /*0452*/ 	.byte	0x04
	.zero		1


	//   ....[52]....
        /*0454*/ 	.word	0x00004480
        /*0458*/ 	.word	0x00000002
        /*045c*/ 	.word	0x00000070
        /*0460*/ 	.short	0x010a
        /*0462*/ 	.byte	0xff
	.zero		1


	//   ....[53]....
        /*0464*/ 	.word	0x00004540
        /*0468*/ 	.word	0x00000002
        /*046c*/ 	.word	0x00000000
        /*0470*/ 	.short	0x0101
        /*0472*/ 	.byte	0xff
	.zero		1


	//   ....[54]....
        /*0474*/ 	.word	0x00004620
        /*0478*/ 	.word	0x000000ff
        /*047c*/ 	.word	0x00000000
        /*0480*/ 	.short	0x010a
        /*0482*/ 	.byte	0x12
	.zero		1


	//   ....[55]....
        /*0484*/ 	.word	0x00004640
        /*0488*/ 	.word	0x000000ff
        /*048c*/ 	.word	0x00000000
        /*0490*/ 	.short	0x010a
        /*0492*/ 	.byte	0x12
	.zero		1


	//   ....[56]....
        /*0494*/ 	.word	0x00004790
        /*0498*/ 	.word	0x000000ff
        /*049c*/ 	.word	0x00000000
        /*04a0*/ 	.short	0x010a
        /*04a2*/ 	.byte	0x05
	.zero		1


	//   ....[57]....
        /*04a4*/ 	.word	0x00004850
        /*04a8*/ 	.word	0x000000ff
        /*04ac*/ 	.word	0x00000098
        /*04b0*/ 	.short	0x010a
        /*04b2*/ 	.byte	0x27
	.zero		1


	//   ....[58]....
        /*04b4*/ 	.word	0x00004d30
        /*04b8*/ 	.word	0x000000ff
        /*04bc*/ 	.word	0x00000000
        /*04c0*/ 	.short	0x010a
        /*04c2*/ 	.byte	0x09
	.zero		1


	//   ....[59]....
        /*04c4*/ 	.word	0x00004e50
        /*04c8*/ 	.word	0x000000ff
        /*04cc*/ 	.word	0x00000000
        /*04d0*/ 	.short	0x010a
        /*04d2*/ 	.byte	0x04
	.zero		1


	//   ....[60]....
        /*04d4*/ 	.word	0x00005390
        /*04d8*/ 	.word	0x000000ff
        /*04dc*/ 	.word	0x000000c0
        /*04e0*/ 	.short	0x010a
        /*04e2*/ 	.byte	0x27
	.zero		1


	//   ....[61]....
        /*04e4*/ 	.word	0x000058b0
        /*04e8*/ 	.word	0x0000000c
        /*04ec*/ 	.word	0x00000070
        /*04f0*/ 	.short	0x010a
        /*04f2*/ 	.byte	0xff
	.zero		1


	//   ....[62]....
        /*04f4*/ 	.word	0x00005a20
        /*04f8*/ 	.word	0x00000000
        /*04fc*/ 	.word	0x00000000
        /*0500*/ 	.short	0x0101
        /*0502*/ 	.byte	0xff
	.zero		1


	//   ....[63]....
        /*0504*/ 	.word	0x00005eb0
        /*0508*/ 	.word	0x000000ff
        /*050c*/ 	.word	0x00000068
        /*0510*/ 	.short	0x010a
        /*0512*/ 	.byte	0x15
	.zero		1


	//   ....[64]....
        /*0514*/ 	.word	0x00006030
        /*0518*/ 	.word	0x000000ff
        /*051c*/ 	.word	0x00000040
        /*0520*/ 	.short	0x010a
        /*0522*/ 	.byte	0x15
	.zero		1


	//   ....[65]....
        /*0524*/ 	.word	0x00006220
        /*0528*/ 	.word	0x000000ff
        /*052c*/ 	.word	0x00000020
        /*0530*/ 	.short	0x010b
        /*0532*/ 	.byte	0x15
	.zero		1


	//   ....[66]....
        /*0534*/ 	.word	0x00006230
        /*0538*/ 	.word	0x000000ff
        /*053c*/ 	.word	0x00000000
        /*0540*/ 	.short	0x0101
        /*0542*/ 	.byte	0x2e
	.zero		1


	//   ....[67]....
        /*0544*/ 	.word	0x00006240
        /*0548*/ 	.word	0x000000ff
        /*054c*/ 	.word	0x00000048
        /*0550*/ 	.short	0x010a
        /*0552*/ 	.byte	0x15
	.zero		1


	//   ....[68]....
        /*0554*/ 	.word	0x00006390
        /*0558*/ 	.word	0x000000ff
        /*055c*/ 	.word	0x00000028
        /*0560*/ 	.short	0x010b
        /*0562*/ 	.byte	0x15
	.zero		1


	//   ....[69]....
        /*0564*/ 	.word	0x000063a0
        /*0568*/ 	.word	0x000000ff
        /*056c*/ 	.word	0x00000000
        /*0570*/ 	.short	0x0101
        /*0572*/ 	.byte	0x2c
	.zero		1


	//   ....[70]....
        /*0574*/ 	.word	0x000063b0
        /*0578*/ 	.word	0x000000ff
        /*057c*/ 	.word	0x00000050
        /*0580*/ 	.short	0x010a
        /*0582*/ 	.byte	0x15
	.zero		1


	//   ....[71]....
        /*0584*/ 	.word	0x00006500
        /*0588*/ 	.word	0x000000ff
        /*058c*/ 	.word	0x00000030
        /*0590*/ 	.short	0x010b
        /*0592*/ 	.byte	0x15
	.zero		1


	//   ....[72]....
        /*0594*/ 	.word	0x00006510
        /*0598*/ 	.word	0x000000ff
        /*059c*/ 	.word	0x00000000
        /*05a0*/ 	.short	0x0101
        /*05a2*/ 	.byte	0x27
	.zero		1


	//   ....[73]....
        /*05a4*/ 	.word	0x00006520
        /*05a8*/ 	.word	0x000000ff
        /*05ac*/ 	.word	0x00000058
        /*05b0*/ 	.short	0x010a
        /*05b2*/ 	.byte	0x15
	.zero		1


	//   ....[74]....
        /*05b4*/ 	.word	0x00006760
        /*05b8*/ 	.word	0x000000ff
        /*05bc*/ 	.word	0x00000038
        /*05c0*/ 	.short	0x010b
        /*05c2*/ 	.byte	0x15
	.zero		1


	//   ....[75]....
        /*05c4*/ 	.word	0x00006770
        /*05c8*/ 	.word	0x000000ff
        /*05cc*/ 	.word	0x00000000
        /*05d0*/ 	.short	0x0101
        /*05d2*/ 	.byte	0x26
	.zero		1


	//   ....[76]....
        /*05d4*/ 	.word	0x000067a0
        /*05d8*/ 	.word	0x000000ff
        /*05dc*/ 	.word	0x00000040
        /*05e0*/ 	.short	0x010a
        /*05e2*/ 	.byte	0x15
	.zero		1


	//   ....[77]....
        /*05e4*/ 	.word	0x000067c0
        /*05e8*/ 	.word	0x000000ff
        /*05ec*/ 	.word	0x00000048
        /*05f0*/ 	.short	0x010a
        /*05f2*/ 	.byte	0x15
	.zero		1


	//   ....[78]....
        /*05f4*/ 	.word	0x000067e0
        /*05f8*/ 	.word	0x000000ff
        /*05fc*/ 	.word	0x00000050
        /*0600*/ 	.short	0x010a
        /*0602*/ 	.byte	0x15
	.zero		1


	//   ....[79]....
        /*0604*/ 	.word	0x00006820
        /*0608*/ 	.word	0x00000000
        /*060c*/ 	.word	0x00000058
        /*0610*/ 	.short	0x010a
        /*0612*/ 	.byte	0xff
	.zero		1


	//   ....[80]....
        /*0614*/ 	.word	0x00006ba0
        /*0618*/ 	.word	0x00000008
        /*061c*/ 	.word	0x00000070
        /*0620*/ 	.short	0x010a
        /*0622*/ 	.byte	0xff
	.zero		1


	//   ....[81]....
        /*0624*/ 	.word	0x00006d20
        /*0628*/ 	.word	0x00000000
        /*062c*/ 	.word	0x00000000
        /*0630*/ 	.short	0x0101
        /*0632*/ 	.byte	0xff
	.zero		1


	//   ....[82]....
        /*0634*/ 	.word	0x00007900
        /*0638*/ 	.word	0x000000ff
        /*063c*/ 	.word	0x00000020
        /*0640*/ 	.short	0x010a
        /*0642*/ 	.byte	0x2c
	.zero		1


	//   ....[83]....
        /*0644*/ 	.word	0x00007a00
        /*0648*/ 	.word	0x000000ff
        /*064c*/ 	.word	0x00000090
        /*0650*/ 	.short	0x010a
        /*0652*/ 	.byte	0x2c
	.zero		1


	//   ....[84]....
        /*0654*/ 	.word	0x00007bc0
        /*0658*/ 	.word	0x000000ff
        /*065c*/ 	.word	0x00000020
        /*0660*/ 	.short	0x010a
        /*0662*/ 	.byte	0x2c
	.zero		1


	//   ....[85]....
        /*0664*/ 	.word	0x00007d00
        /*0668*/ 	.word	0x000000ff
        /*066c*/ 	.word	0x00000090
        /*0670*/ 	.short	0x010a
        /*0672*/ 	.byte	0x2c
	.zero		1


	//   ....[86]....
        /*0674*/ 	.word	0x00007ef0
        /*0678*/ 	.word	0x000000ff
        /*067c*/ 	.word	0x00000000
        /*0680*/ 	.short	0x0101
        /*0682*/ 	.byte	0x05
	.zero		1


	//   ....[87]....
        /*0684*/ 	.word	0x00008f60
        /*0688*/ 	.word	0x00000000
        /*068c*/ 	.word	0x00000000
        /*0690*/ 	.short	0x0101
        /*0692*/ 	.byte	0xff
	.zero		1


	//   ....[88]....
        /*0694*/ 	.word	0x00008f70
        /*0698*/ 	.word	0x00000003
        /*069c*/ 	.word	0x00000020
        /*06a0*/ 	.short	0x010a
        /*06a2*/ 	.byte	0xff
	.zero		1


	//   ....[89]....
        /*06a4*/ 	.word	0x00009080
        /*06a8*/ 	.word	0x00000003
        /*06ac*/ 	.word	0x00000020
        /*06b0*/ 	.short	0x010a
        /*06b2*/ 	.byte	0xff
	.zero		1


	//   ....[90]....
        /*06b4*/ 	.word	0x0000a3d0
        /*06b8*/ 	.word	0x00000000
        /*06bc*/ 	.word	0x00000000
        /*06c0*/ 	.short	0x0101
        /*06c2*/ 	.byte	0xff
	.zero		1


	//   ....[91]....
        /*06c4*/ 	.word	0x0000a410
        /*06c8*/ 	.word	0x0000005f
        /*06cc*/ 	.word	0x00000020
        /*06d0*/ 	.short	0x010a
        /*06d2*/ 	.byte	0xff
	.zero		1


	//   ....[92]....
        /*06d4*/ 	.word	0x0000a4e0
        /*06d8*/ 	.word	0x0000005f
        /*06dc*/ 	.word	0x00000020
        /*06e0*/ 	.short	0x010a
        /*06e2*/ 	.byte	0xff
	.zero		1


	//   ....[93]....
        /*06e4*/ 	.word	0x0000b830
        /*06e8*/ 	.word	0x00000000
        /*06ec*/ 	.word	0x00000000
        /*06f0*/ 	.short	0x0101
        /*06f2*/ 	.byte	0xff
	.zero		1


	//   ....[94]....
        /*06f4*/ 	.word	0x0000b850
        /*06f8*/ 	.word	0x00000010
        /*06fc*/ 	.word	0x00000020
        /*0700*/ 	.short	0x010a
        /*0702*/ 	.byte	0xff
	.zero		1


	//   ....[95]....
        /*0704*/ 	.word	0x0000b920
        /*0708*/ 	.word	0x00000010
        /*070c*/ 	.word	0x00000020
        /*0710*/ 	.short	0x010a
        /*0712*/ 	.byte	0xff
	.zero		1


	//   ....[96]....
        /*0714*/ 	.word	0x0000cc60
        /*0718*/ 	.word	0x00000000
        /*071c*/ 	.word	0x00000000
        /*0720*/ 	.short	0x0101
        /*0722*/ 	.byte	0xff
	.zero		1


	//   ....[97]....
        /*0724*/ 	.word	0x0000cdb0
        /*0728*/ 	.word	0x000000ff
        /*072c*/ 	.word	0x00000000
        /*0730*/ 	.short	0x0101
        /*0732*/ 	.byte	0x04
	.zero		1


	//   ....[98]....
        /*0734*/ 	.word	0x0000cdc0
        /*0738*/ 	.word	0x000000ff
        /*073c*/ 	.word	0x000000c0
        /*0740*/ 	.short	0x0101
        /*0742*/ 	.byte	0x2c
	.zero		1


	//   ....[99]....
        /*0744*/ 	.word	0x0000cf50
        /*0748*/ 	.word	0x000000ff
        /*074c*/ 	.word	0x00000000
        /*0750*/ 	.short	0x0101
        /*0752*/ 	.byte	0x04
	.zero		1


	//   ....[100]....
        /*0754*/ 	.word	0x0000cf70
        /*0758*/ 	.word	0x00000000
        /*075c*/ 	.word	0x000000b0
        /*0760*/ 	.short	0x010a
        /*0762*/ 	.byte	0xff
	.zero		1


	//   ....[101]....
        /*0764*/ 	.word	0x0000cfd0
        /*0768*/ 	.word	0x00000000
        /*076c*/ 	.word	0x00000010
        /*0770*/ 	.short	0x010a
        /*0772*/ 	.byte	0xff
	.zero		1


	//   ....[102]....
        /*0774*/ 	.word	0x0000d030
        /*0778*/ 	.word	0x00000000
        /*077c*/ 	.word	0x00000010
        /*0780*/ 	.short	0x010a
        /*0782*/ 	.byte	0xff
	.zero		1


	//   ....[103]....
        /*0784*/ 	.word	0x0000d080
        /*0788*/ 	.word	0x00000003
        /*078c*/ 	.word	0x00000070
        /*0790*/ 	.short	0x010a
        /*0792*/ 	.byte	0xff
	.zero		1


	//   ....[104]....
        /*0794*/ 	.word	0x0000d0e0
        /*0798*/ 	.word	0x00000000
        /*079c*/ 	.word	0x00000000
        /*07a0*/ 	.short	0x010a
        /*07a2*/ 	.byte	0xff
	.zero		1


	//   ....[105]....
        /*07a4*/ 	.word	0x0000d130
        /*07a8*/ 	.word	0x00000000
        /*07ac*/ 	.word	0x000000a0
        /*07b0*/ 	.short	0x010a
        /*07b2*/ 	.byte	0xff
	.zero		1


	//   ....[106]....
        /*07b4*/ 	.word	0x0000d190
        /*07b8*/ 	.word	0x00000000
        /*07bc*/ 	.word	0x00000080
        /*07c0*/ 	.short	0x010a
        /*07c2*/ 	.byte	0xff
	.zero		1


	//   ....[107]....
        /*07c4*/ 	.word	0x0000d1e0
        /*07c8*/ 	.word	0x00000000
        /*07cc*/ 	.word	0x00000070
        /*07d0*/ 	.short	0x010a
        /*07d2*/ 	.byte	0xff
	.zero		1


	//   ....[108]....
        /*07d4*/ 	.word	0x0000d240
        /*07d8*/ 	.word	0x00000000
        /*07dc*/ 	.word	0x00000080
        /*07e0*/ 	.short	0x010a
        /*07e2*/ 	.byte	0xff
	.zero		1


	//   ....[109]....
        /*07e4*/ 	.word	0x0000d2a0
        /*07e8*/ 	.word	0x00000005
        /*07ec*/ 	.word	0x00000008
        /*07f0*/ 	.short	0x010a
        /*07f2*/ 	.byte	0xff
	.zero		1


	//   ....[110]....
        /*07f4*/ 	.word	0x0000d380
        /*07f8*/ 	.word	0x00000003
        /*07fc*/ 	.word	0x00000008
        /*0800*/ 	.short	0x010a
        /*0802*/ 	.byte	0xff
	.zero		1


	//   ....[111]....
        /*0804*/ 	.word	0x0000d3d0
        /*0808*/ 	.word	0x00000002
        /*080c*/ 	.word	0x00000070
        /*0810*/ 	.short	0x010a
        /*0812*/ 	.byte	0xff
	.zero		1


	//   ....[112]....
        /*0814*/ 	.word	0x0000d430
        /*0818*/ 	.word	0x00000002
        /*081c*/ 	.word	0x00000000
        /*0820*/ 	.short	0x010a
        /*0822*/ 	.byte	0xff
	.zero		1


	//   ....[113]....
        /*0824*/ 	.word	0x0000d490
        /*0828*/ 	.word	0x00000002
        /*082c*/ 	.word	0x00000098
        /*0830*/ 	.short	0x010a
        /*0832*/ 	.byte	0xff
	.zero		1


	//   ....[114]....
        /*0834*/ 	.word	0x0000d4f0
        /*0838*/ 	.word	0x00000002
        /*083c*/ 	.word	0x00000000
        /*0840*/ 	.short	0x010a
        /*0842*/ 	.byte	0xff
	.zero		1


	//   ....[115]....
        /*0844*/ 	.word	0x0000d550
        /*0848*/ 	.word	0x00000000
        /*084c*/ 	.word	0x000000c0
        /*0850*/ 	.short	0x010a
        /*0852*/ 	.byte	0xff
	.zero		1


	//   ....[116]....
        /*0854*/ 	.word	0x0000d5a0
        /*0858*/ 	.word	0x0000000c
        /*085c*/ 	.word	0x00000070
        /*0860*/ 	.short	0x010a
        /*0862*/ 	.byte	0xff
	.zero		1


	//   ....[117]....
        /*0864*/ 	.word	0x0000d600
        /*0868*/ 	.word	0x00000000
        /*086c*/ 	.word	0x00000068
        /*0870*/ 	.short	0x010a
        /*0872*/ 	.byte	0xff
	.zero		1


	//   ....[118]....
        /*0874*/ 	.word	0x0000d660
        /*0878*/ 	.word	0x00000000
        /*087c*/ 	.word	0x00000040
        /*0880*/ 	.short	0x010a
        /*0882*/ 	.byte	0xff
	.zero		1


	//   ....[119]....
        /*0884*/ 	.word	0x0000d6c0
        /*0888*/ 	.word	0x00000000
        /*088c*/ 	.word	0x00000048
        /*0890*/ 	.short	0x010a
        /*0892*/ 	.byte	0xff
	.zero		1


	//   ....[120]....
        /*0894*/ 	.word	0x0000d720
        /*0898*/ 	.word	0x00000000
        /*089c*/ 	.word	0x00000050
        /*08a0*/ 	.short	0x010a
        /*08a2*/ 	.byte	0xff
	.zero		1


	//   ....[121]....
        /*08a4*/ 	.word	0x0000d780
        /*08a8*/ 	.word	0x00000000
        /*08ac*/ 	.word	0x00000058
        /*08b0*/ 	.short	0x010a
        /*08b2*/ 	.byte	0xff
	.zero		1


	//   ....[122]....
        /*08b4*/ 	.word	0x0000d7e0
        /*08b8*/ 	.word	0x00000000
        /*08bc*/ 	.word	0x00000040
        /*08c0*/ 	.short	0x010a
        /*08c2*/ 	.byte	0xff
	.zero		1


	//   ....[123]....
        /*08c4*/ 	.word	0x0000d840
        /*08c8*/ 	.word	0x00000000
        /*08cc*/ 	.word	0x00000048
        /*08d0*/ 	.short	0x010a
        /*08d2*/ 	.byte	0xff
	.zero		1


	//   ....[124]....
        /*08d4*/ 	.word	0x0000d8a0
        /*08d8*/ 	.word	0x00000000
        /*08dc*/ 	.word	0x00000050
        /*08e0*/ 	.short	0x010a
        /*08e2*/ 	.byte	0xff
	.zero		1


	//   ....[125]....
        /*08e4*/ 	.word	0x0000d8f0
        /*08e8*/ 	.word	0x00000008
        /*08ec*/ 	.word	0x00000070
        /*08f0*/ 	.short	0x010a
        /*08f2*/ 	.byte	0xff
	.zero		1


	//   ....[126]....
        /*08f4*/ 	.word	0x0000d950
        /*08f8*/ 	.word	0x00000003
        /*08fc*/ 	.word	0x00000020
        /*0900*/ 	.short	0x010a
        /*0902*/ 	.byte	0xff
	.zero		1


	//   ....[127]....
        /*0904*/ 	.word	0x0000d9b0
        /*0908*/ 	.word	0x00000003
        /*090c*/ 	.word	0x00000090
        /*0910*/ 	.short	0x010a
        /*0912*/ 	.byte	0xff
	.zero		1


	//   ....[128]....
        /*0914*/ 	.word	0x0000da00
        /*0918*/ 	.word	0x00000003
        /*091c*/ 	.word	0x00000020
        /*0920*/ 	.short	0x010a
        /*0922*/ 	.byte	0xff
	.zero		1


	//   ....[129]....
        /*0924*/ 	.word	0x0000da50
        /*0928*/ 	.word	0x0000005f
        /*092c*/ 	.word	0x00000020
        /*0930*/ 	.short	0x010a
        /*0932*/ 	.byte	0xff
	.zero		1


	//   ....[130]....
        /*0934*/ 	.word	0x0000daa0
        /*0938*/ 	.word	0x00000010
        /*093c*/ 	.word	0x00000020
        /*0940*/ 	.short	0x010a
        /*0942*/ 	.byte	0xff
	.zero		1


	//----- nvinfo : EIATTR_NUM_MBARRIERS
	.align		4
.L_47:
        /*0944*/ 	.byte	0x03, 0x38
        /*0946*/ 	.short	0x0019


	//----- nvinfo : EIATTR_EXIT_INSTR_OFFSETS
	.align		4
        /*0948*/ 	.byte	0x04, 0x1c
        /*094a*/ 	.short	(.L_49 - .L_48)


	//   ....[0]....
.L_48:
        /*094c*/ 	.word	0x00003010


	//   ....[1]....
        /*0950*/ 	.word	0x00003520


	//   ....[2]....
        /*0954*/ 	.word	0x00003580


	//   ....[3]....
        /*0958*/ 	.word	0x000055f0


	//   ....[4]....
        /*095c*/ 	.word	0x00006850


	//   ....[5]....
        /*0960*/ 	.word	0x00006890


	//   ....[6]....
        /*0964*/ 	.word	0x0000ce30


	//   ....[7]....
        /*0968*/ 	.word	0x0000ceb0


	//   ....[8]....
        /*096c*/ 	.word	0x0000cee0


	//   ....[9]....
        /*0970*/ 	.word	0x0000cf60


	//----- nvinfo : EIATTR_MAX_THREADS
	.align		4
.L_49:
        /*0974*/ 	.byte	0x04, 0x05
        /*0976*/ 	.short	(.L_51 - .L_50)
.L_50:
        /*0978*/ 	.word	0x00000100
        /*097c*/ 	.word	0x00000001
        /*0980*/ 	.word	0x00000001


	//----- nvinfo : EIATTR_CRS_STACK_SIZE
	.align		4
.L_51:
        /*0984*/ 	.byte	0x04, 0x1e
        /*0986*/ 	.short	(.L_53 - .L_52)
.L_52:
        /*0988*/ 	.word	0x00000000


	//----- nvinfo : EIATTR_CBANK_PARAM_SIZE
	.align		4
.L_53:
        /*098c*/ 	.byte	0x03, 0x19
        /*098e*/ 	.short	0x0c00


	//----- nvinfo : EIATTR_PARAM_CBANK
	.align		4
        /*0990*/ 	.byte	0x04, 0x0a
        /*0992*/ 	.short	(.L_55 - .L_54)
	.align		4
.L_54:
        /*0994*/ 	.word	index@(.nv.constant0._ZN7cutlass13device_kernelINS_4gemm6kernel13GemmUniversalIN4cute5tupleIJiiiiEEENS1_10collective13CollectiveMmaINS1_46MainloopSm100TmaUmmaWarpSpecializedBlockScaledILi2ELi2ELi1ENS5_IJNS4_1CILi2EEESB_NSA_ILi1EEEEEEEENS5_IJNSA_ILi256EEESF_SF_EEENS5_IJNS_12float_e5m2_tENS_13float_ue8m0_tEEEENS5_IJNS5_IJlSC_lEEENS4_6LayoutINS5_IJNS5_IJNS5_IJNSA_ILi32EEENSA_ILi4EEEEEEiEEESP_NS5_IJSC_iEEEEEENS5_IJNS5_IJNS5_IJNSA_ILi16EEESN_EEEiEEENS5_IJNS5_IJNSA_ILi0EEESC_EEENSA_ILi512EEEEEENS5_IJSV_iEEEEEEEEEEESJ_S12_NS4_8TiledMMAINS4_8MMA_AtomIJNS4_27SM100_MMA_MXF8F6F4_2x1SM_SSISH_SH_fSI_Li256ELi256ELNS4_4UMMA5MajorE0ELS17_0ELNS16_7ScaleInE0ELS18_0EEEEEENSL_INS5_IJSC_SC_SC_EEENS5_IJSV_SV_SV_EEEEENS5_IJNS4_10UnderscoreES1E_S1E_EEEEENS5_IJNS4_28SM100_TMA_2SM_LOAD_MULTICASTES1H_EEENS5_IJNS4_14ComposedLayoutINS4_7SwizzleILi3ELi4ELi3EEENS4_18smem_ptr_flag_bitsILi8EEENSL_INS5_IJNSA_ILi8EEENSA_ILi128EEEEEENS5_IJS1P_SC_EEEEEEENSL_INS5_IJNS5_IJNS5_IJSO_SC_EEENS5_IJSM_SC_EEEEEESC_NS5_IJSN_SB_EEEEEENS5_IJNS5_IJNS5_IJST_SX_EEESW_EEESV_NS5_IJSC_SX_EEEEEEEEEEEvNS4_8identityENS5_IJNS4_18SM100_TMA_2SM_LOADES1H_EEENS5_IJS1T_NSL_INS5_IJNS5_IJNS5_IJSO_SB_EEES1V_EEESC_S1X_EEENS5_IJS20_SV_NS5_IJSC_NSA_ILi1024EEEEEEEEEEEEEEvS25_EENS_8epilogue10collective18CollectiveEpilogueINS2H_23Sm100TmaWarpSpecializedILi4ELi2ELi64ELb1ELb0EEEJNS5_IJS1P_SF_SF_EEENS5_IJNSL_IS1P_SC_EENSL_INSA_ILi64EEESC_EEEEENS_10bfloat16_tESK_S2R_SK_NS2H_6fusion15FusionCallbacksIS2L_NS2S_17LinearCombinationIS2R_fS2R_fLNS_15FloatRoundStyleE2EEES2M_S2Q_JEEENS4_5SM1004TMEM4LOAD26SM100_TMEM_LOAD_32dp32b64xENS4_13SM90_TMA_LOADENS1J_IS1L_NS1M_ILi16EEENSL_INS5_IJS1O_S2O_EEENS5_IJS2O_SC_EEEEEEENS4_39AutoVectorizingCopyWithAssumedAlignmentILi128EEENS4_14SM90_TMA_STOREES37_S39_S39_EEEvvEEEEvNT_6ParamsE)
        /*0998*/ 	.short	0x0380
        /*099a*/ 	.short	0x0c00


	//----- nvinfo : EIATTR_SW_WAR
	.align		4
.L_55:
        /*099c*/ 	.byte	0x04, 0x36
        /*099e*/ 	.short	(.L_57 - .L_56)
.L_56:
        /*09a0*/ 	.word	0x00000008
.L_57:


//--------------------- .nv.callgraph             --------------------------
	.section	.nv.callgraph,"",@"SHT_CUDA_CALLGRAPH"
	.align	4
	.sectionentsize	8
	.align		4
        /*0000*/ 	.word	0x00000000
	.align		4
        /*0004*/ 	.word	0xffffffff
	.align		4
        /*0008*/ 	.word	index@(_ZN7cutlass13device_kernelINS_4gemm6kernel13GemmUniversalIN4cute5tupleIJiiiiEEENS1_10collective13CollectiveMmaINS1_46MainloopSm100TmaUmmaWarpSpecializedBlockScaledILi2ELi2ELi1ENS5_IJNS4_1CILi2EEESB_NSA_ILi1EEEEEEEENS5_IJNSA_ILi256EEESF_SF_EEENS5_IJNS_12float_e5m2_tENS_13float_ue8m0_tEEEENS5_IJNS5_IJlSC_lEEENS4_6LayoutINS5_IJNS5_IJNS5_IJNSA_ILi32EEENSA_ILi4EEEEEEiEEESP_NS5_IJSC_iEEEEEENS5_IJNS5_IJNS5_IJNSA_ILi16EEESN_EEEiEEENS5_IJNS5_IJNSA_ILi0EEESC_EEENSA_ILi512EEEEEENS5_IJSV_iEEEEEEEEEEESJ_S12_NS4_8TiledMMAINS4_8MMA_AtomIJNS4_27SM100_MMA_MXF8F6F4_2x1SM_SSISH_SH_fSI_Li256ELi256ELNS4_4UMMA5MajorE0ELS17_0ELNS16_7ScaleInE0ELS18_0EEEEEENSL_INS5_IJSC_SC_SC_EEENS5_IJSV_SV_SV_EEEEENS5_IJNS4_10UnderscoreES1E_S1E_EEEEENS5_IJNS4_28SM100_TMA_2SM_LOAD_MULTICASTES1H_EEENS5_IJNS4_14ComposedLayoutINS4_7SwizzleILi3ELi4ELi3EEENS4_18smem_ptr_flag_bitsILi8EEENSL_INS5_IJNSA_ILi8EEENSA_ILi128EEEEEENS5_IJS1P_SC_EEEEEEENSL_INS5_IJNS5_IJNS5_IJSO_SC_EEENS5_IJSM_SC_EEEEEESC_NS5_IJSN_SB_EEEEEENS5_IJNS5_IJNS5_IJST_SX_EEESW_EEESV_NS5_IJSC_SX_EEEEEEEEEEEvNS4_8identityENS5_IJNS4_18SM100_TMA_2SM_LOADES1H_EEENS5_IJS1T_NSL_INS5_IJNS5_IJNS5_IJSO_SB_EEES1V_EEESC_S1X_EEENS5_IJS20_SV_NS5_IJSC_NSA_ILi1024EEEEEEEEEEEEEEvS25_EENS_8epilogue10collective18CollectiveEpilogueINS2H_23Sm100TmaWarpSpecializedILi4ELi2ELi64ELb1ELb0EEEJNS5_IJS1P_SF_SF_EEENS5_IJNSL_IS1P_SC_EENSL_INSA_ILi64EEESC_EEEEENS_10bfloat16_tESK_S2R_SK_NS2H_6fusion15FusionCallbacksIS2L_NS2S_17LinearCombinationIS2R_fS2R_fLNS_15FloatRoundStyleE2EEES2M_S2Q_JEEENS4_5SM1004TMEM4LOAD26SM100_TMEM_LOAD_32dp32b64xENS4_13SM90_TMA_LOADENS1J_IS1L_NS1M_ILi16EEENSL_INS5_IJS1O_S2O_EEENS5_IJS2O_SC_EEEEEEENS4_39AutoVectorizingCopyWithAssumedAlignmentILi128EEENS4_14SM90_TMA_STOREES37_S39_S39_EEEvvEEEEvNT_6ParamsE)
	.align		4
        /*000c*/ 	.word	index@(__assertfail)
	.align		4
        /*0010*/ 	.word	0x00000000
	.align		4
        /*0014*/ 	.word	0xfffffffe
	.align		4
        /*0018*/ 	.word	0x00000000
	.align		4
        /*001c*/ 	.word	0xfffffffd
	.align		4
        /*0020*/ 	.word	0x00000000
	.align		4
        /*0024*/ 	.word	0xfffffffc


//--------------------- .nv.constant4             --------------------------
	.section	.nv.constant4,"a",@progbits
	.align	8
	.align		8
.nv.constant4:
        /*0000*/ 	.dword	__assertfail
	.align		8
        /*0008*/ 	.dword	__unnamed_1
	.align		8
        /*0010*/ 	.dword	__unnamed_2
	.align		8
        /*0018*/ 	.dword	_ZN40_INTERNAL_5dc0f62e_4_k_cu_777df9c7_210694cuda3std3__45__cpo5beginE
	.align		8
        /*0020*/ 	.dword	_ZN40_INTERNAL_5dc0f62e_4_k_cu_777df9c7_210694cuda3std3__45__cpo3endE
	.align		8
        /*0028*/ 	.dword	_ZN40_INTERNAL_5dc0f62e_4_k_cu_777df9c7_210694cuda3std3__45__cpo6cbeginE
	.align		8
        /*0030*/ 	.dword	_ZN40_INTERNAL_5dc0f62e_4_k_cu_777df9c7_210694cuda3std3__45__cpo4cendE
	.align		8
        /*0038*/ 	.dword	_ZN40_INTERNAL_5dc0f62e_4_k_cu_777df9c7_210694cuda3std3__442_GLOBAL__N__5dc0f62e_4_k_cu_777df9c7_210696ignoreE
	.align		8
        /*0040*/ 	.dword	_ZN40_INTERNAL_5dc0f62e_4_k_cu_777df9c7_210694cuda3std3__419piecewise_constructE
	.align		8
        /*0048*/ 	.dword	_ZN40_INTERNAL_5dc0f62e_4_k_cu_777df9c7_210694cuda3std3__48in_placeE
	.align		8
        /*0050*/ 	.dword	_ZN40_INTERNAL_5dc0f62e_4_k_cu_777df9c7_210694cuda3std6ranges3__45__cpo4swapE
	.align		8
        /*0058*/ 	.dword	_ZN40_INTERNAL_5dc0f62e_4_k_cu_777df9c7_210694cuda3std6ranges3__45__cpo9iter_moveE
	.align		8
        /*0060*/ 	.dword	_ZN40_INTERNAL_5dc0f62e_4_k_cu_777df9c7_210694cute7productE
	.align		8
        /*0068*/ 	.dword	_ZN40_INTERNAL_5dc0f62e_4_k_cu_777df9c7_210694cute1_E
	.align		8
        /*0070*/ 	.dword	$str$25
	.align		8
        /*0078*/ 	.dword	$str$26
	.align		8
        /*0080*/ 	.dword	$str$27
	.align		8
        /*0088*/ 	.dword	$str$28


//--------------------- .text._ZN7cutlass13device_kernelINS_4gemm6kernel13GemmUniversalIN4cute5tupleIJiiiiEEENS1_10collective13CollectiveMmaINS1_46MainloopSm100TmaUmmaWarpSpecializedBlockScaledILi2ELi2ELi1ENS5_IJNS4_1CILi2EEESB_NSA_ILi1EEEEEEEENS5_IJNSA_ILi256EEESF_SF_EEENS5_IJNS_12float_e5m2_tENS_13float_ue8m0_tEEEENS5_IJNS5_IJlSC_lEEENS4_6LayoutINS5_IJNS5_IJNS5_IJNSA_ILi32EEENSA_ILi4EEEEEEiEEESP_NS5_IJSC_iEEEEEENS5_IJNS5_IJNS5_IJNSA_ILi16EEESN_EEEiEEENS5_IJNS5_IJNSA_ILi0EEESC_EEENSA_ILi512EEEEEENS5_IJSV_iEEEEEEEEEEESJ_S12_NS4_8TiledMMAINS4_8MMA_AtomIJNS4_27SM100_MMA_MXF8F6F4_2x1SM_SSISH_SH_fSI_Li256ELi256ELNS4_4UMMA5MajorE0ELS17_0ELNS16_7ScaleInE0ELS18_0EEEEEENSL_INS5_IJSC_SC_SC_EEENS5_IJSV_SV_SV_EEEEENS5_IJNS4_10UnderscoreES1E_S1E_EEEEENS5_IJNS4_28SM100_TMA_2SM_LOAD_MULTICASTES1H_EEENS5_IJNS4_14ComposedLayoutINS4_7SwizzleILi3ELi4ELi3EEENS4_18smem_ptr_flag_bitsILi8EEENSL_INS5_IJNSA_ILi8EEENSA_ILi128EEEEEENS5_IJS1P_SC_EEEEEEENSL_INS5_IJNS5_IJNS5_IJSO_SC_EEENS5_IJSM_SC_EEEEEESC_NS5_IJSN_SB_EEEEEENS5_IJNS5_IJNS5_IJST_SX_EEESW_EEESV_NS5_IJSC_SX_EEEEEEEEEEEvNS4_8identityENS5_IJNS4_18SM100_TMA_2SM_LOADES1H_EEENS5_IJS1T_NSL_INS5_IJNS5_IJNS5_IJSO_SB_EEES1V_EEESC_S1X_EEENS5_IJS20_SV_NS5_IJSC_NSA_ILi1024EEEEEEEEEEEEEEvS25_EENS_8epilogue10collective18CollectiveEpilogueINS2H_23Sm100TmaWarpSpecializedILi4ELi2ELi64ELb1ELb0EEEJNS5_IJS1P_SF_SF_EEENS5_IJNSL_IS1P_SC_EENSL_INSA_ILi64EEESC_EEEEENS_10bfloat16_tESK_S2R_SK_NS2H_6fusion15FusionCallbacksIS2L_NS2S_17LinearCombinationIS2R_fS2R_fLNS_15FloatRoundStyleE2EEES2M_S2Q_JEEENS4_5SM1004TMEM4LOAD26SM100_TMEM_LOAD_32dp32b64xENS4_13SM90_TMA_LOADENS1J_IS1L_NS1M_ILi16EEENSL_INS5_IJS1O_S2O_EEENS5_IJS2O_SC_EEEEEEENS4_39AutoVectorizingCopyWithAssumedAlignmentILi128EEENS4_14SM90_TMA_STOREES37_S39_S39_EEEvvEEEEvNT_6ParamsE --------------------------
	.section	.text._ZN7cutlass13device_kernelINS_4gemm6kernel13GemmUniversalIN4cute5tupleIJiiiiEEENS1_10collective13CollectiveMmaINS1_46MainloopSm100TmaUmmaWarpSpecializedBlockScaledILi2ELi2ELi1ENS5_IJNS4_1CILi2EEESB_NSA_ILi1EEEEEEEENS5_IJNSA_ILi256EEESF_SF_EEENS5_IJNS_12float_e5m2_tENS_13float_ue8m0_tEEEENS5_IJNS5_IJlSC_lEEENS4_6LayoutINS5_IJNS5_IJNS5_IJNSA_ILi32EEENSA_ILi4EEEEEEiEEESP_NS5_IJSC_iEEEEEENS5_IJNS5_IJNS5_IJNSA_ILi16EEESN_EEEiEEENS5_IJNS5_IJNSA_ILi0EEESC_EEENSA_ILi512EEEEEENS5_IJSV_iEEEEEEEEEEESJ_S12_NS4_8TiledMMAINS4_8MMA_AtomIJNS4_27SM100_MMA_MXF8F6F4_2x1SM_SSISH_SH_fSI_Li256ELi256ELNS4_4UMMA5MajorE0ELS17_0ELNS16_7ScaleInE0ELS18_0EEEEEENSL_INS5_IJSC_SC_SC_EEENS5_IJSV_SV_SV_EEEEENS5_IJNS4_10UnderscoreES1E_S1E_EEEEENS5_IJNS4_28SM100_TMA_2SM_LOAD_MULTICASTES1H_EEENS5_IJNS4_14ComposedLayoutINS4_7SwizzleILi3ELi4ELi3EEENS4_18smem_ptr_flag_bitsILi8EEENSL_INS5_IJNSA_ILi8EEENSA_ILi128EEEEEENS5_IJS1P_SC_EEEEEEENSL_INS5_IJNS5_IJNS5_IJSO_SC_EEENS5_IJSM_SC_EEEEEESC_NS5_IJSN_SB_EEEEEENS5_IJNS5_IJNS5_IJST_SX_EEESW_EEESV_NS5_IJSC_SX_EEEEEEEEEEEvNS4_8identityENS5_IJNS4_18SM100_TMA_2SM_LOADES1H_EEENS5_IJS1T_NSL_INS5_IJNS5_IJNS5_IJSO_SB_EEES1V_EEESC_S1X_EEENS5_IJS20_SV_NS5_IJSC_NSA_ILi1024EEEEEEEEEEEEEEvS25_EENS_8epilogue10collective18CollectiveEpilogueINS2H_23Sm100TmaWarpSpecializedILi4ELi2ELi64ELb1ELb0EEEJNS5_IJS1P_SF_SF_EEENS5_IJNSL_IS1P_SC_EENSL_INSA_ILi64EEESC_EEEEENS_10bfloat16_tESK_S2R_SK_NS2H_6fusion15FusionCallbacksIS2L_NS2S_17LinearCombinationIS2R_fS2R_fLNS_15FloatRoundStyleE2EEES2M_S2Q_JEEENS4_5SM1004TMEM4LOAD26SM100_TMEM_LOAD_32dp32b64xENS4_13SM90_TMA_LOADENS1J_IS1L_NS1M_ILi16EEENSL_INS5_IJS1O_S2O_EEENS5_IJS2O_SC_EEEEEEENS4_39AutoVectorizingCopyWithAssumedAlignmentILi128EEENS4_14SM90_TMA_STOREES37_S39_S39_EEEvvEEEEvNT_6ParamsE,"ax",@progbits
	.align	128
.text._ZN7cutlass13device_kernelINS_4gemm6kernel13GemmUniversalIN4cute5tupleIJiiiiEEENS1_10collective13CollectiveMmaINS1_46MainloopSm100TmaUmmaWarpSpecializedBlockScaledILi2ELi2ELi1ENS5_IJNS4_1CILi2EEESB_NSA_ILi1EEEEEEEENS5_IJNSA_ILi256EEESF_SF_EEENS5_IJNS_12float_e5m2_tENS_13float_ue8m0_tEEEENS5_IJNS5_IJlSC_lEEENS4_6LayoutINS5_IJNS5_IJNS5_IJNSA_ILi32EEENSA_ILi4EEEEEEiEEESP_NS5_IJSC_iEEEEEENS5_IJNS5_IJNS5_IJNSA_ILi16EEESN_EEEiEEENS5_IJNS5_IJNSA_ILi0EEESC_EEENSA_ILi512EEEEEENS5_IJSV_iEEEEEEEEEEESJ_S12_NS4_8TiledMMAINS4_8MMA_AtomIJNS4_27SM100_MMA_MXF8F6F4_2x1SM_SSISH_SH_fSI_Li256ELi256ELNS4_4UMMA5MajorE0ELS17_0ELNS16_7ScaleInE0ELS18_0EEEEEENSL_INS5_IJSC_SC_SC_EEENS5_IJSV_SV_SV_EEEEENS5_IJNS4_10UnderscoreES1E_S1E_EEEEENS5_IJNS4_28SM100_TMA_2SM_LOAD_MULTICASTES1H_EEENS5_IJNS4_14ComposedLayoutINS4_7SwizzleILi3ELi4ELi3EEENS4_18smem_ptr_flag_bitsILi8EEENSL_INS5_IJNSA_ILi8EEENSA_ILi128EEEEEENS5_IJS1P_SC_EEEEEEENSL_INS5_IJNS5_IJNS5_IJSO_SC_EEENS5_IJSM_SC_EEEEEESC_NS5_IJSN_SB_EEEEEENS5_IJNS5_IJNS5_IJST_SX_EEESW_EEESV_NS5_IJSC_SX_EEEEEEEEEEEvNS4_8identityENS5_IJNS4_18SM100_TMA_2SM_LOADES1H_EEENS5_IJS1T_NSL_INS5_IJNS5_IJNS5_IJSO_SB_EEES1V_EEESC_S1X_EEENS5_IJS20_SV_NS5_IJSC_NSA_ILi1024EEEEEEEEEEEEEEvS25_EENS_8epilogue10collective18CollectiveEpilogueINS2H_23Sm100TmaWarpSpecializedILi4ELi2ELi64ELb1ELb0EEEJNS5_IJS1P_SF_SF_EEENS5_IJNSL_IS1P_SC_EENSL_INSA_ILi64EEESC_EEEEENS_10bfloat16_tESK_S2R_SK_NS2H_6fusion15FusionCallbacksIS2L_NS2S_17LinearCombinationIS2R_fS2R_fLNS_15FloatRoundStyleE2EEES2M_S2Q_JEEENS4_5SM1004TMEM4LOAD26SM100_TMEM_LOAD_32dp32b64xENS4_13SM90_TMA_LOADENS1J_IS1L_NS1M_ILi16EEENSL_INS5_IJS1O_S2O_EEENS5_IJS2O_SC_EEEEEEENS4_39AutoVectorizingCopyWithAssumedAlignmentILi128EEENS4_14SM90_TMA_STOREES37_S39_S39_EEEvvEEEEvNT_6ParamsE:
        .type           _ZN7cutlass13device_kernelINS_4gemm6kernel13GemmUniversalIN4cute5tupleIJiiiiEEENS1_10collective13CollectiveMmaINS1_46MainloopSm100TmaUmmaWarpSpecializedBlockScaledILi2ELi2ELi1ENS5_IJNS4_1CILi2EEESB_NSA_ILi1EEEEEEEENS5_IJNSA_ILi256EEESF_SF_EEENS5_IJNS_12float_e5m2_tENS_13float_ue8m0_tEEEENS5_IJNS5_IJlSC_lEEENS4_6LayoutINS5_IJNS5_IJNS5_IJNSA_ILi32EEENSA_ILi4EEEEEEiEEESP_NS5_IJSC_iEEEEEENS5_IJNS5_IJNS5_IJNSA_ILi16EEESN_EEEiEEENS5_IJNS5_IJNSA_ILi0EEESC_EEENSA_ILi512EEEEEENS5_IJSV_iEEEEEEEEEEESJ_S12_NS4_8TiledMMAINS4_8MMA_AtomIJNS4_27SM100_MMA_MXF8F6F4_2x1SM_SSISH_SH_fSI_Li256ELi256ELNS4_4UMMA5MajorE0ELS17_0ELNS16_7ScaleInE0ELS18_0EEEEEENSL_INS5_IJSC_SC_SC_EEENS5_IJSV_SV_SV_EEEEENS5_IJNS4_10UnderscoreES1E_S1E_EEEEENS5_IJNS4_28SM100_TMA_2SM_LOAD_MULTICASTES1H_EEENS5_IJNS4_14ComposedLayoutINS4_7SwizzleILi3ELi4ELi3EEENS4_18smem_ptr_flag_bitsILi8EEENSL_INS5_IJNSA_ILi8EEENSA_ILi128EEEEEENS5_IJS1P_SC_EEEEEEENSL_INS5_IJNS5_IJNS5_IJSO_SC_EEENS5_IJSM_SC_EEEEEESC_NS5_IJSN_SB_EEEEEENS5_IJNS5_IJNS5_IJST_SX_EEESW_EEESV_NS5_IJSC_SX_EEEEEEEEEEEvNS4_8identityENS5_IJNS4_18SM100_TMA_2SM_LOADES1H_EEENS5_IJS1T_NSL_INS5_IJNS5_IJNS5_IJSO_SB_EEES1V_EEESC_S1X_EEENS5_IJS20_SV_NS5_IJSC_NSA_ILi1024EEEEEEEEEEEEEEvS25_EENS_8epilogue10collective18CollectiveEpilogueINS2H_23Sm100TmaWarpSpecializedILi4ELi2ELi64ELb1ELb0EEEJNS5_IJS1P_SF_SF_EEENS5_IJNSL_IS1P_SC_EENSL_INSA_ILi64EEESC_EEEEENS_10bfloat16_tESK_S2R_SK_NS2H_6fusion15FusionCallbacksIS2L_NS2S_17LinearCombinationIS2R_fS2R_fLNS_15FloatRoundStyleE2EEES2M_S2Q_JEEENS4_5SM1004TMEM4LOAD26SM100_TMEM_LOAD_32dp32b64xENS4_13SM90_TMA_LOADENS1J_IS1L_NS1M_ILi16EEENSL_INS5_IJS1O_S2O_EEENS5_IJS2O_SC_EEEEEEENS4_39AutoVectorizingCopyWithAssumedAlignmentILi128EEENS4_14SM90_TMA_STOREES37_S39_S39_EEEvvEEEEvNT_6ParamsE,@function
        .size           _ZN7cutlass13device_kernelINS_4gemm6kernel13GemmUniversalIN4cute5tupleIJiiiiEEENS1_10collective13CollectiveMmaINS1_46MainloopSm100TmaUmmaWarpSpecializedBlockScaledILi2ELi2ELi1ENS5_IJNS4_1CILi2EEESB_NSA_ILi1EEEEEEEENS5_IJNSA_ILi256EEESF_SF_EEENS5_IJNS_12float_e5m2_tENS_13float_ue8m0_tEEEENS5_IJNS5_IJlSC_lEEENS4_6LayoutINS5_IJNS5_IJNS5_IJNSA_ILi32EEENSA_ILi4EEEEEEiEEESP_NS5_IJSC_iEEEEEENS5_IJNS5_IJNS5_IJNSA_ILi16EEESN_EEEiEEENS5_IJNS5_IJNSA_ILi0EEESC_EEENSA_ILi512EEEEEENS5_IJSV_iEEEEEEEEEEESJ_S12_NS4_8TiledMMAINS4_8MMA_AtomIJNS4_27SM100_MMA_MXF8F6F4_2x1SM_SSISH_SH_fSI_Li256ELi256ELNS4_4UMMA5MajorE0ELS17_0ELNS16_7ScaleInE0ELS18_0EEEEEENSL_INS5_IJSC_SC_SC_EEENS5_IJSV_SV_SV_EEEEENS5_IJNS4_10UnderscoreES1E_S1E_EEEEENS5_IJNS4_28SM100_TMA_2SM_LOAD_MULTICASTES1H_EEENS5_IJNS4_14ComposedLayoutINS4_7SwizzleILi3ELi4ELi3EEENS4_18smem_ptr_flag_bitsILi8EEENSL_INS5_IJNSA_ILi8EEENSA_ILi128EEEEEENS5_IJS1P_SC_EEEEEEENSL_INS5_IJNS5_IJNS5_IJSO_SC_EEENS5_IJSM_SC_EEEEEESC_NS5_IJSN_SB_EEEEEENS5_IJNS5_IJNS5_IJST_SX_EEESW_EEESV_NS5_IJSC_SX_EEEEEEEEEEEvNS4_8identityENS5_IJNS4_18SM100_TMA_2SM_LOADES1H_EEENS5_IJS1T_NSL_INS5_IJNS5_IJNS5_IJSO_SB_EEES1V_EEESC_S1X_EEENS5_IJS20_SV_NS5_IJSC_NSA_ILi1024EEEEEEEEEEEEEEvS25_EENS_8epilogue10collective18CollectiveEpilogueINS2H_23Sm100TmaWarpSpecializedILi4ELi2ELi64ELb1ELb0EEEJNS5_IJS1P_SF_SF_EEENS5_IJNSL_IS1P_SC_EENSL_INSA_ILi64EEESC_EEEEENS_10bfloat16_tESK_S2R_SK_NS2H_6fusion15FusionCallbacksIS2L_NS2S_17LinearCombinationIS2R_fS2R_fLNS_15FloatRoundStyleE2EEES2M_S2Q_JEEENS4_5SM1004TMEM4LOAD26SM100_TMEM_LOAD_32dp32b64xENS4_13SM90_TMA_LOADENS1J_IS1L_NS1M_ILi16EEENSL_INS5_IJS1O_S2O_EEENS5_IJS2O_SC_EEEEEEENS4_39AutoVectorizingCopyWithAssumedAlignmentILi128EEENS4_14SM90_TMA_STOREES37_S39_S39_EEEvvEEEEvNT_6ParamsE,(.L_x_188 - _ZN7cutlass13device_kernelINS_4gemm6kernel13GemmUniversalIN4cute5tupleIJiiiiEEENS1_10collective13CollectiveMmaINS1_46MainloopSm100TmaUmmaWarpSpecializedBlockScaledILi2ELi2ELi1ENS5_IJNS4_1CILi2EEESB_NSA_ILi1EEEEEEEENS5_IJNSA_ILi256EEESF_SF_EEENS5_IJNS_12float_e5m2_tENS_13float_ue8m0_tEEEENS5_IJNS5_IJlSC_lEEENS4_6LayoutINS5_IJNS5_IJNS5_IJNSA_ILi32EEENSA_ILi4EEEEEEiEEESP_NS5_IJSC_iEEEEEENS5_IJNS5_IJNS5_IJNSA_ILi16EEESN_EEEiEEENS5_IJNS5_IJNSA_ILi0EEESC_EEENSA_ILi512EEEEEENS5_IJSV_iEEEEEEEEEEESJ_S12_NS4_8TiledMMAINS4_8MMA_AtomIJNS4_27SM100_MMA_MXF8F6F4_2x1SM_SSISH_SH_fSI_Li256ELi256ELNS4_4UMMA5MajorE0ELS17_0ELNS16_7ScaleInE0ELS18_0EEEEEENSL_INS5_IJSC_SC_SC_EEENS5_IJSV_SV_SV_EEEEENS5_IJNS4_10UnderscoreES1E_S1E_EEEEENS5_IJNS4_28SM100_TMA_2SM_LOAD_MULTICASTES1H_EEENS5_IJNS4_14ComposedLayoutINS4_7SwizzleILi3ELi4ELi3EEENS4_18smem_ptr_flag_bitsILi8EEENSL_INS5_IJNSA_ILi8EEENSA_ILi128EEEEEENS5_IJS1P_SC_EEEEEEENSL_INS5_IJNS5_IJNS5_IJSO_SC_EEENS5_IJSM_SC_EEEEEESC_NS5_IJSN_SB_EEEEEENS5_IJNS5_IJNS5_IJST_SX_EEESW_EEESV_NS5_IJSC_SX_EEEEEEEEEEEvNS4_8identityENS5_IJNS4_18SM100_TMA_2SM_LOADES1H_EEENS5_IJS1T_NSL_INS5_IJNS5_IJNS5_IJSO_SB_EEES1V_EEESC_S1X_EEENS5_IJS20_SV_NS5_IJSC_NSA_ILi1024EEEEEEEEEEEEEEvS25_EENS_8epilogue10collective18CollectiveEpilogueINS2H_23Sm100TmaWarpSpecializedILi4ELi2ELi64ELb1ELb0EEEJNS5_IJS1P_SF_SF_EEENS5_IJNSL_IS1P_SC_EENSL_INSA_ILi64EEESC_EEEEENS_10bfloat16_tESK_S2R_SK_NS2H_6fusion15FusionCallbacksIS2L_NS2S_17LinearCombinationIS2R_fS2R_fLNS_15FloatRoundStyleE2EEES2M_S2Q_JEEENS4_5SM1004TMEM4LOAD26SM100_TMEM_LOAD_32dp32b64xENS4_13SM90_TMA_LOADENS1J_IS1L_NS1M_ILi16EEENSL_INS5_IJS1O_S2O_EEENS5_IJS2O_SC_EEEEEEENS4_39AutoVectorizingCopyWithAssumedAlignmentILi128EEENS4_14SM90_TMA_STOREES37_S39_S39_EEEvvEEEEvNT_6ParamsE)
        .other          _ZN7cutlass13device_kernelINS_4gemm6kernel13GemmUniversalIN4cute5tupleIJiiiiEEENS1_10collective13CollectiveMmaINS1_46MainloopSm100TmaUmmaWarpSpecializedBlockScaledILi2ELi2ELi1ENS5_IJNS4_1CILi2EEESB_NSA_ILi1EEEEEEEENS5_IJNSA_ILi256EEESF_SF_EEENS5_IJNS_12float_e5m2_tENS_13float_ue8m0_tEEEENS5_IJNS5_IJlSC_lEEENS4_6LayoutINS5_IJNS5_IJNS5_IJNSA_ILi32EEENSA_ILi4EEEEEEiEEESP_NS5_IJSC_iEEEEEENS5_IJNS5_IJNS5_IJNSA_ILi16EEESN_EEEiEEENS5_IJNS5_IJNSA_ILi0EEESC_EEENSA_ILi512EEEEEENS5_IJSV_iEEEEEEEEEEESJ_S12_NS4_8TiledMMAINS4_8MMA_AtomIJNS4_27SM100_MMA_MXF8F6F4_2x1SM_SSISH_SH_fSI_Li256ELi256ELNS4_4UMMA5MajorE0ELS17_0ELNS16_7ScaleInE0ELS18_0EEEEEENSL_INS5_IJSC_SC_SC_EEENS5_IJSV_SV_SV_EEEEENS5_IJNS4_10UnderscoreES1E_S1E_EEEEENS5_IJNS4_28SM100_TMA_2SM_LOAD_MULTICASTES1H_EEENS5_IJNS4_14ComposedLayoutINS4_7SwizzleILi3ELi4ELi3EEENS4_18smem_ptr_flag_bitsILi8EEENSL_INS5_IJNSA_ILi8EEENSA_ILi128EEEEEENS5_IJS1P_SC_EEEEEEENSL_INS5_IJNS5_IJNS5_IJSO_SC_EEENS5_IJSM_SC_EEEEEESC_NS5_IJSN_SB_EEEEEENS5_IJNS5_IJNS5_IJST_SX_EEESW_EEESV_NS5_IJSC_SX_EEEEEEEEEEEvNS4_8identityENS5_IJNS4_18SM100_TMA_2SM_LOADES1H_EEENS5_IJS1T_NSL_INS5_IJNS5_IJNS5_IJSO_SB_EEES1V_EEESC_S1X_EEENS5_IJS20_SV_NS5_IJSC_NSA_ILi1024EEEEEEEEEEEEEEvS25_EENS_8epilogue10collective18CollectiveEpilogueINS2H_23Sm100TmaWarpSpecializedILi4ELi2ELi64ELb1ELb0EEEJNS5_IJS1P_SF_SF_EEENS5_IJNSL_IS1P_SC_EENSL_INSA_ILi64EEESC_EEEEENS_10bfloat16_tESK_S2R_SK_NS2H_6fusion15FusionCallbacksIS2L_NS2S_17LinearCombinationIS2R_fS2R_fLNS_15FloatRoundStyleE2EEES2M_S2Q_JEEENS4_5SM1004TMEM4LOAD26SM100_TMEM_LOAD_32dp32b64xENS4_13SM90_TMA_LOADENS1J_IS1L_NS1M_ILi16EEENSL_INS5_IJS1O_S2O_EEENS5_IJS2O_SC_EEEEEEENS4_39AutoVectorizingCopyWithAssumedAlignmentILi128EEENS4_14SM90_TMA_STOREES37_S39_S39_EEEvvEEEEvNT_6ParamsE,@"STO_CUDA_ENTRY STV_DEFAULT"
_ZN7cutlass13device_kernelINS_4gemm6kernel13GemmUniversalIN4cute5tupleIJiiiiEEENS1_10collective13CollectiveMmaINS1_46MainloopSm100TmaUmmaWarpSpecializedBlockScaledILi2ELi2ELi1ENS5_IJNS4_1CILi2EEESB_NSA_ILi1EEEEEEEENS5_IJNSA_ILi256EEESF_SF_EEENS5_IJNS_12float_e5m2_tENS_13float_ue8m0_tEEEENS5_IJNS5_IJlSC_lEEENS4_6LayoutINS5_IJNS5_IJNS5_IJNSA_ILi32EEENSA_ILi4EEEEEEiEEESP_NS5_IJSC_iEEEEEENS5_IJNS5_IJNS5_IJNSA_ILi16EEESN_EEEiEEENS5_IJNS5_IJNSA_ILi0EEESC_EEENSA_ILi512EEEEEENS5_IJSV_iEEEEEEEEEEESJ_S12_NS4_8TiledMMAINS4_8MMA_AtomIJNS4_27SM100_MMA_MXF8F6F4_2x1SM_SSISH_SH_fSI_Li256ELi256ELNS4_4UMMA5MajorE0ELS17_0ELNS16_7ScaleInE0ELS18_0EEEEEENSL_INS5_IJSC_SC_SC_EEENS5_IJSV_SV_SV_EEEEENS5_IJNS4_10UnderscoreES1E_S1E_EEEEENS5_IJNS4_28SM100_TMA_2SM_LOAD_MULTICASTES1H_EEENS5_IJNS4_14ComposedLayoutINS4_7SwizzleILi3ELi4ELi3EEENS4_18smem_ptr_flag_bitsILi8EEENSL_INS5_IJNSA_ILi8EEENSA_ILi128EEEEEENS5_IJS1P_SC_EEEEEEENSL_INS5_IJNS5_IJNS5_IJSO_SC_EEENS5_IJSM_SC_EEEEEESC_NS5_IJSN_SB_EEEEEENS5_IJNS5_IJNS5_IJST_SX_EEESW_EEESV_NS5_IJSC_SX_EEEEEEEEEEEvNS4_8identityENS5_IJNS4_18SM100_TMA_2SM_LOADES1H_EEENS5_IJS1T_NSL_INS5_IJNS5_IJNS5_IJSO_SB_EEES1V_EEESC_S1X_EEENS5_IJS20_SV_NS5_IJSC_NSA_ILi1024EEEEEEEEEEEEEEvS25_EENS_8epilogue10collective18CollectiveEpilogueINS2H_23Sm100TmaWarpSpecializedILi4ELi2ELi64ELb1ELb0EEEJNS5_IJS1P_SF_SF_EEENS5_IJNSL_IS1P_SC_EENSL_INSA_ILi64EEESC_EEEEENS_10bfloat16_tESK_S2R_SK_NS2H_6fusion15FusionCallbacksIS2L_NS2S_17LinearCombinationIS2R_fS2R_fLNS_15FloatRoundStyleE2EEES2M_S2Q_JEEENS4_5SM1004TMEM4LOAD26SM100_TMEM_LOAD_32dp32b64xENS4_13SM90_TMA_LOADENS1J_IS1L_NS1M_ILi16EEENSL_INS5_IJS1O_S2O_EEENS5_IJS2O_SC_EEEEEEENS4_39AutoVectorizingCopyWithAssumedAlignmentILi128EEENS4_14SM90_TMA_STOREES37_S39_S39_EEEvvEEEEvNT_6ParamsE:
[----:B------:R-:W1:Y:S01]  /*0000*/  LDC R1, c[0x0][0x37c] ;  /* 0x0000df00ff017b82 */ /* 0x000e620000000800 */
[----:B------:R-:W2:Y:S01]  /*0010*/  S2R R152, SR_TID.X ;  /* 0x0000000000987919 */ /* 0x000ea20000002100 */
[----:B------:R-:W3:Y:S06]  /*0020*/  LDCU.64 UR12, c[0x0][0xc90] ;  /* 0x00019200ff0c77ac */ /* 0x000eec0008000a00 */
[----:B------:R-:W4:Y:S01]  /*0030*/  S2UR UR4, SR_CgaCtaId ;  /* 0x00000000000479c3 */ /* 0x000f220000008800 */
[----:B------:R-:W-:Y:S02]  /*0040*/  PRMT R139, RZ, 0x7610, R139 ;  /* 0x00007610ff8b7816 */ /* 0x000fe4000000008b */
[----:B------:R-:W-:Y:S01]  /*0050*/  ELECT P1, URZ, PT ;  /* 0x0000000000ff782f */ /* 0x000fe20003820000 */
[----:B---3--:R-:W-:-:S04]  /*0060*/  UISETP.NE.U32.AND UP0, UPT, UR12, URZ, UPT ;  /* 0x000000ff0c00728c */ /* 0x008fc8000bf05070 */
[----:B------:R-:W-:Y:S02]  /*0070*/  UISETP.NE.AND.EX UP0, UPT, UR13, URZ, UPT, UP0 ;  /* 0x000000ff0d00728c */ /* 0x000fe4000bf05300 */
[----:B----4-:R-:W-:Y:S01]  /*0080*/  ULOP3.LUT UR27, UR4, 0x1, URZ, 0xc0, !UPT ;  /* 0x00000001041b7892 */ /* 0x010fe2000f8ec0ff */
[----:B--2---:R-:W-:-:S05]  /*0090*/  SHF.R.U32.HI R140, RZ, 0x5, R152 ;  /* 0x00000005ff8c7819 */ /* 0x004fca0000011698 */
[----:B------:R-:W2:Y:S02]  /*00a0*/  SHFL.IDX PT, R0, R140, RZ, 0x1f ;  /* 0x00001fff8c007589 */ /* 0x000ea400000e0000 */
[----:B--2---:R-:W-:Y:S01]  /*00b0*/  R2UR UR17, R0 ;  /* 0x00000000001172ca */ /* 0x004fe200000e0000 */
[----:B-1----:R-:W-:-:S14]  /*00c0*/  BRA.U UP0, `(.L_x_0) ;  /* 0x0000000100307547 */ /* 0x002fdc000b800000 */
[----:B------:R-:W1:Y:S02]  /*00d0*/  LDCU.64 UR4, c[0x0][0xc88] ;  /* 0x00019100ff0477ac */ /* 0x000e640008000a00 */
[----:B-1----:R-:W-:-:S04]  /*00e0*/  UISETP.NE.U32.AND UP0, UPT, UR4, URZ, UPT ;  /* 0x000000ff0400728c */ /* 0x002fc8000bf05070 */
[----:B------:R-:W-:-:S09]  /*00f0*/  UISETP.NE.AND.EX UP0, UPT, UR5, URZ, UPT, UP0 ;  /* 0x000000ff0500728c */ /* 0x000fd2000bf05300 */
[----:B------:R-:W-:Y:S05]  /*0100*/  BRA.U !UP0, `(.L_x_1) ;  /* 0x0000000108147547 */ /* 0x000fea000b800000 */
[----:B------:R-:W1:Y:S01]  /*0110*/  LDC.64 R2, c[0x0][0xc88] ;  /* 0x00032200ff027b82 */ /* 0x000e620000000a00 */
[----:B------:R-:W1:Y:S02]  /*0120*/  LDCU.64 UR4, c[0x0][0x358] ;  /* 0x00006b00ff0477ac */ /* 0x000e640008000a00 */
[----:B-1----:R1:W5:Y:S01]  /*0130*/  LDG.E R71, desc[UR4][R2.64] ;  /* 0x0000000402477981 */ /* 0x002362000c1e1900 */
[----:B------:R-:W-:Y:S01]  /*0140*/  HFMA2 R139, -RZ, RZ, 0, 5.9604644775390625e-08 ;  /* 0x00000001ff8b7431 */ /* 0x000fe200000001ff */
[----:B------:R-:W-:Y:S05]  /*0150*/  BRA `(.L_x_0) ;  /* 0x00000000000c7947 */ /* 0x000fea0003800000 */
.L_x_1:
[----:B------:R-:W1:Y:S01]  /*0160*/  LDCU UR4, c[0x0][0xc80] ;  /* 0x00019000ff0477ac */ /* 0x000e620008000800 */
[----:B------:R-:W-:Y:S01]  /*0170*/  HFMA2 R139, -RZ, RZ, 0, 5.9604644775390625e-08 ;  /* 0x00000001ff8b7431 */ /* 0x000fe200000001ff */
[----:B-1----:R-:W-:-:S07]  /*0180*/  MOV R71, UR4 ;  /* 0x0000000400477c02 */ /* 0x002fce0008000f00 */
.L_x_0:
[----:B------:R-:W2:Y:S02]  /*0190*/  LDCU.64 UR4, c[0x0][0xcb0] ;  /* 0x00019600ff0477ac */ /* 0x000ea40008000a00 */
[----:B--2---:R-:W-:-:S04]  /*01a0*/  UISETP.NE.U32.AND UP0, UPT, UR4, URZ, UPT ;  /* 0x000000ff0400728c */ /* 0x004fc8000bf05070 */
[----:B------:R-:W-:-:S09]  /*01b0*/  UISETP.NE.AND.EX UP0, UPT, UR5, URZ, UPT, UP0 ;  /* 0x000000ff0500728c */ /* 0x000fd2000bf05300 */
[----:B------:R-:W-:Y:S05]  /*01c0*/  BRA.U UP0, `(.L_x_2) ;  /* 0x0000000100287547 */ /* 0x000fea000b800000 */
[----:B------:R-:W2:Y:S02]  /*01d0*/  LDCU.64 UR4, c[0x0][0xca8] ;  /* 0x00019500ff0477ac */ /* 0x000ea40008000a00 */
[----:B--2---:R-:W-:-:S04]  /*01e0*/  UISETP.NE.U32.AND UP0, UPT, UR4, URZ, UPT ;  /* 0x000000ff0400728c */ /* 0x004fc8000bf05070 */
[----:B------:R-:W-:-:S09]  /*01f0*/  UISETP.NE.AND.EX UP0, UPT, UR5, URZ, UPT, UP0 ;  /* 0x000000ff0500728c */ /* 0x000fd2000bf05300 */
[----:B------:R-:W-:Y:S05]  /*0200*/  BRA.U !UP0, `(.L_x_3) ;  /* 0x0000000108107547 */ /* 0x000fea000b800000 */
[----:B------:R-:W2:Y:S01]  /*0210*/  LDC.64 R68, c[0x0][0xca8] ;  /* 0x00032a00ff447b82 */ /* 0x000ea20000000a00 */
[----:B------:R-:W2:Y:S02]  /*0220*/  LDCU.64 UR4, c[0x0][0x358] ;  /* 0x00006b00ff0477ac */ /* 0x000ea40008000a00 */
[----:B--2---:R2:W5:Y:S01]  /*0230*/  LDG.E R68, desc[UR4][R68.64] ;  /* 0x0000000444447981 */ /* 0x004562000c1e1900 */
[----:B------:R-:W-:Y:S05]  /*0240*/  BRA `(.L_x_2) ;  /* 0x0000000000087947 */ /* 0x000fea0003800000 */
.L_x_3:
[----:B------:R-:W2:Y:S02]  /*0250*/  LDCU UR4, c[0x0][0xca0] ;  /* 0x00019400ff0477ac */ /* 0x000ea40008000800 */
[----:B--2---:R-:W-:Y:S02]  /*0260*/  MOV R68, UR4 ;  /* 0x0000000400447c02 */ /* 0x004fe40008000f00 */
.L_x_2:
[----:B------:R-:W-:Y:S01]  /*0270*/  IMAD.U32 R0, RZ, RZ, UR17 ;  /* 0x00000011ff007e24 */ /* 0x000fe2000f8e00ff */
[----:B------:R-:W-:Y:S04]  /*0280*/  BSSY.RECONVERGENT B0, `(.L_x_4) ;  /* 0x0000012000007945 */ /* 0x000fe80003800200 */
[C---:B------:R-:W-:Y:S02]  /*0290*/  ISETP.NE.OR P2, PT, R0.reuse, 0x1, !P1 ;  /* 0x000000010000780c */ /* 0x040fe40004f45670 */
[----:B------:R-:W-:-:S11]  /*02a0*/  ISETP.NE.OR P0, PT, R0, 0x3, !P1 ;  /* 0x000000030000780c */ /* 0x000fd60004f05670 */
[----:B------:R-:W-:Y:S05]  /*02b0*/  @P2 BRA `(.L_x_5) ;  /* 0x0000000000382947 */ /* 0x000fea0003800000 */
[----:B------:R-:W3:Y:S02]  /*02c0*/  LDCU.64 UR4, c[0x0][0x348] ;  /* 0x00006900ff0477ac */ /* 0x000ee40008000a00 */
[----:B---3--:R-:W-:Y:S02]  /*02d0*/  UIADD3 UR10, UP3, UPT, UR4, 0x80, URZ ;  /* 0x00000080040a7890 */ /* 0x008fe4000ff7e0ff */
[----:B------:R-:W-:Y:S02]  /*02e0*/  UIADD3 UR8, UP2, UPT, UR4, 0x180, URZ ;  /* 0x0000018004087890 */ /* 0x000fe4000ff5e0ff */
[----:B------:R-:W-:Y:S02]  /*02f0*/  UIADD3 UR6, UP1, UPT, UR4, 0x280, URZ ;  /* 0x0000028004067890 */ /* 0x000fe4000ff3e0ff */
[----:B------:R-:W-:Y:S02]  /*0300*/  UIADD3 UR4, UP0, UPT, UR4, 0x380, URZ ;  /* 0x0000038004047890 */ /* 0x000fe4000ff1e0ff */
[----:B------:R-:W-:-:S02]  /*0310*/  UIADD3.X UR11, UPT, UPT, URZ, UR5, URZ, UP3, !UPT ;  /* 0x00000005ff0b7290 */ /* 0x000fc40009ffe4ff */
[----:B------:R-:W-:Y:S02]  /*0320*/  UIADD3.X UR9, UPT, UPT, URZ, UR5, URZ, UP2, !UPT ;  /* 0x00000005ff097290 */ /* 0x000fe400097fe4ff */
[----:B------:R-:W-:Y:S02]  /*0330*/  UIADD3.X UR7, UPT, UPT, URZ, UR5, URZ, UP1, !UPT ;  /* 0x00000005ff077290 */ /* 0x000fe40008ffe4ff */
[----:B------:R-:W-:-:S03]  /*0340*/  UIADD3.X UR5, UPT, UPT, URZ, UR5, URZ, UP0, !UPT ;  /* 0x00000005ff057290 */ /* 0x000fc600087fe4ff */
[----:B------:R3:W-:Y:S02]  /*0350*/  UTMACCTL.PF [UR10] ;  /* 0x000000000a0079b9 */ /* 0x0007e40008040000 */
[----:B------:R3:W-:Y:S02]  /*0360*/  UTMACCTL.PF [UR8] ;  /* 0x00000000080079b9 */ /* 0x0007e40008040000 */
[----:B------:R3:W-:Y:S02]  /*0370*/  UTMACCTL.PF [UR6] ;  /* 0x00000000060079b9 */ /* 0x0007e40008040000 */
[----:B------:R3:W-:Y:S02]  /*0380*/  UTMACCTL.PF [UR4] ;  /* 0x00000000040079b9 */ /* 0x0007e40008040000 */
[----:B---3--:R-:W-:Y:S01]  /*0390*/  NOP ;  /* 0x0000000000007918 */ /* 0x008fe20000000000 */
.L_x_5:
[----:B------:R-:W-:Y:S05]  /*03a0*/  BSYNC.RECONVERGENT B0 ;  /* 0x0000000000007941 */ /* 0x000fea0003800200 */
.L_x_4:
[----:B------:R-:W-:Y:S04]  /*03b0*/  BSSY.RECONVERGENT B0, `(.L_x_6) ;  /* 0x000000a000007945 */ /* 0x000fe80003800200 */
[----:B------:R-:W-:Y:S05]  /*03c0*/  @P0 BRA `(.L_x_7) ;  /* 0x0000000000200947 */ /* 0x000fea0003800000 */
[----:B------:R-:W3:Y:S02]  /*03d0*/  LDCU.64 UR4, c[0x0][0x348] ;  /* 0x00006900ff0477ac */ /* 0x000ee40008000a00 */
[----:B---3--:R-:W-:Y:S02]  /*03e0*/  UIADD3 UR6, UP1, UPT, UR4, 0x980, URZ ;  /* 0x0000098004067890 */ /* 0x008fe4000ff3e0ff */
[----:B------:R-:W-:Y:S02]  /*03f0*/  UIADD3 UR4, UP0, UPT, UR4, 0xa80, URZ ;  /* 0x00000a8004047890 */ /* 0x000fe4000ff1e0ff */
[----:B------:R-:W-:Y:S02]  /*0400*/  UIADD3.X UR7, UPT, UPT, URZ, UR5, URZ, UP1, !UPT ;  /* 0x00000005ff077290 */ /* 0x000fe40008ffe4ff */
[----:B------:R-:W-:-:S07]  /*0410*/  UIADD3.X UR5, UPT, UPT, URZ, UR5, URZ, UP0, !UPT ;  /* 0x00000005ff057290 */ /* 0x000fce00087fe4ff */
[----:B------:R3:W-:Y:S02]  /*0420*/  UTMACCTL.PF [UR6] ;  /* 0x00000000060079b9 */ /* 0x0007e40008040000 */
[----:B------:R3:W-:Y:S02]  /*0430*/  UTMACCTL.PF [UR4] ;  /* 0x00000000040079b9 */ /* 0x0007e40008040000 */
[----:B---3--:R-:W-:Y:S01]  /*0440*/  NOP ;  /* 0x0000000000007918 */ /* 0x008fe20000000000 */
.L_x_7:
[----:B------:R-:W-:Y:S05]  /*0450*/  BSYNC.RECONVERGENT B0 ;  /* 0x0000000000007941 */ /* 0x000fea0003800200 */
.L_x_6:
[----:B------:R-:W3:Y:S01]  /*0460*/  LDCU.64 UR4, c[0x0][0xc88] ;  /* 0x00019100ff0477ac */ /* 0x000ee20008000a00 */
[----:B------:R-:W-:Y:S02]  /*0470*/  UISETP.EQ.U32.AND UP1, UPT, UR12, URZ, UPT ;  /* 0x000000ff0c00728c */ /* 0x000fe4000bf22070 */
[----:B------:R-:W-:Y:S02]  /*0480*/  UPLOP3.LUT UP3, UPT, UPT, UPT, UPT, 0x80, 0x8 ;  /* 0x000000000008789c */ /* 0x000fe40003f6f070 */
[----:B---3--:R-:W-:-:S04]  /*0490*/  UISETP.NE.U32.AND UP0, UPT, UR4, URZ, UPT ;  /* 0x000000ff0400728c */ /* 0x008fc8000bf05070 */
[----:B------:R-:W-:-:S04]  /*04a0*/  UISETP.NE.AND.EX UP0, UPT, UR5, URZ, UPT, UP0 ;  /* 0x000000ff0500728c */ /* 0x000fc8000bf05300 */
[----:B------:R-:W-:-:S04]  /*04b0*/  UISETP.EQ.OR.EX UP2, UPT, UR13, URZ, !UP0, UP1 ;  /* 0x000000ff0d00728c */ /* 0x000fc8000c742710 */
[----:B------:R-:W-:-:S06]  /*04c0*/  UP2UR UR4, UPR, URZ, 0x4 ;  /* 0x00000004ff047883 */ /* 0x000fcc0008000000 */
[----:B------:R-:W-:Y:S01]  /*04d0*/  MOV R143, UR4 ;  /* 0x00000004008f7c02 */ /* 0x000fe20008000f00 */
[----:B------:R-:W-:Y:S06]  /*04e0*/  BRA.U !UP2, `(.L_x_8) ;  /* 0x000000010a207547 */ /* 0x000fec000b800000 */
[----:B------:R-:W-:Y:S01]  /*04f0*/  UISETP.NE.U32.AND UP1, UPT, UR12, URZ, UPT ;  /* 0x000000ff0c00728c */ /* 0x000fe2000bf25070 */
[----:B-----5:R-:W-:Y:S01]  /*0500*/  FSETP.NEU.AND P0, PT, R71, RZ, PT ;  /* 0x000000ff4700720b */ /* 0x020fe20003f0d000 */
[----:B------:R-:W-:Y:S02]  /*0510*/  USEL UR4, URZ, 0xffffffff, UP0 ;  /* 0xffffffffff047887 */ /* 0x000fe40008000000 */
[----:B------:R-:W-:-:S10]  /*0520*/  UISETP.NE.AND.EX UP1, UPT, UR13, URZ, UPT, UP1 ;  /* 0x000000ff0d00728c */ /* 0x000fd4000bf25310 */
[----:B------:R-:W-:Y:S01]  /*0530*/  VOTEU.ANY UP0, P0 ;  /* 0x0000000000ff7886 */ /* 0x000fe20000000100 */
[----:B------:R-:W-:-:S04]  /*0540*/  @!UP1 USEL UR4, URZ, 0xffffffff, UP0 ;  /* 0xffffffffff049887 */ /* 0x000fc80008000000 */
[----:B------:R-:W-:-:S04]  /*0550*/  ULOP3.LUT UR4, UR4, 0x1, URZ, 0xc0, !UPT ;  /* 0x0000000104047892 */ /* 0x000fc8000f8ec0ff */
[----:B------:R-:W-:-:S11]  /*0560*/  UISETP.NE.U32.AND UP3, UPT, UR4, 0x1, UPT ;  /* 0x000000010400788c */ /* 0x000fd6000bf65070 */
.L_x_8:
[----:B------:R-:W3:Y:S01]  /*0570*/  SHFL.IDX PT, R0, R140, RZ, 0x1f ;  /* 0x00001fff8c007589 */ /* 0x000ee200000e0000 */
[----:B------:R-:W-:-:S04]  /*0580*/  UISETP.NE.AND UP0, UPT, UR17, 0x2, UPT ;  /* 0x000000021100788c */ /* 0x000fc8000bf05270 */
[----:B------:R-:W-:Y:S02]  /*0590*/  UISETP.EQ.AND UP1, UPT, UR27, URZ, !UP0 ;  /* 0x000000ff1b00728c */ /* 0x000fe4000c722270 */
[----:B------:R-:W-:-:S04]  /*05a0*/  USEL UR49, URZ, 0x1, UP0 ;  /* 0x00000001ff317887 */ /* 0x000fc80008000000 */
[----:B------:R-:W-:Y:S02]  /*05b0*/  PLOP3.LUT P4, PT, P1, PT, UP1, 0x80, 0x8 ;  /* 0x000000000008781c */ /* 0x000fe40000f8f018 */
[----:B---3--:R-:W-:-:S13]  /*05c0*/  ISETP.NE.AND P0, PT, R0, RZ, PT ;  /* 0x000000ff0000720c */ /* 0x008fda0003f05270 */
[----:B------:R-:W-:Y:S05]  /*05d0*/  @P0 BRA `(.L_x_9) ;  /* 0x0000000000480947 */ /* 0x000fea0003800000 */
[----:B------:R-:W3:Y:S01]  /*05e0*/  S2UR UR5, SR_CgaCtaId ;  /* 0x00000000000579c3 */ /* 0x000ee20000008800 */
[----:B------:R-:W-:Y:S01]  /*05f0*/  UMOV UR4, 0x400 ;  /* 0x0000040000047882 */ /* 0x000fe20000000000 */
[----:B------:R-:W-:Y:S01]  /*0600*/  UMOV UR8, 0x1 ;  /* 0x0000000100087882 */ /* 0x000fe20000000000 */
[----:B------:R-:W-:Y:S01]  /*0610*/  UMOV UR6, 0x2 ;  /* 0x0000000200067882 */ /* 0x000fe20000000000 */
[----:B------:R-:W-:-:S04]  /*0620*/  UIADD3 UR8, UPT, UPT, -UR8, 0x100000, URZ ;  /* 0x0010000008087890 */ /* 0x000fc8000fffe1ff */
[----:B------:R-:W-:Y:S02]  /*0630*/  USHF.L.U32 UR9, UR8, 0xb, URZ ;  /* 0x0000000b08097899 */ /* 0x000fe400080006ff */
[----:B------:R-:W-:Y:S02]  /*0640*/  USHF.L.U32 UR8, UR8, 0x1, URZ ;  /* 0x0000000108087899 */ /* 0x000fe400080006ff */
[----:B------:R-:W-:-:S04]  /*0650*/  UIADD3 UR6, UPT, UPT, -UR6, 0x100000, URZ ;  /* 0x0010000006067890 */ /* 0x000fc8000fffe1ff */
[----:B------:R-:W-:Y:S02]  /*0660*/  USHF.L.U32 UR7, UR6, 0xb, URZ ;  /* 0x0000000b06077899 */ /* 0x000fe400080006ff */
[----:B------:R-:W-:Y:S01]  /*0670*/  USHF.L.U32 UR6, UR6, 0x1, URZ ;  /* 0x0000000106067899 */ /* 0x000fe200080006ff */
[----:B------:R-:W-:Y:S01]  /*0680*/  ELECT P0, URZ, PT ;  /* 0x0000000000ff782f */ /* 0x000fe20003800000 */
[----:B---3--:R-:W-:Y:S01]  /*0690*/  ULEA UR4, UR5, UR4, 0x18 ;  /* 0x0000000405047291 */ /* 0x008fe2000f8ec0ff */
[----:B------:R-:W3:Y:S11]  /*06a0*/  FENCE.VIEW.ASYNC.S ;  /* 0x00000000000073c6 */ /* 0x000ef60000000000 */
[----:B---3--:R3:W4:Y:S01]  /*06b0*/  SYNCS.EXCH.64 URZ, [UR4], UR8 ;  /* 0x0000000804ff75b2 */ /* 0x0087220008000100 */
[----:B------:R3:W1:Y:S01]  /*06c0*/  SYNCS.EXCH.64 URZ, [UR4+0x10], UR6 ;  /* 0x0000100604ff75b2 */ /* 0x0006620008000100 */
[----:B------:R3:W1:Y:S01]  /*06d0*/  SYNCS.EXCH.64 URZ, [UR4+0x8], UR8 ;  /* 0x0000080804ff75b2 */ /* 0x0006620008000100 */
[----:B------:R3:W1:Y:S01]  /*06e0*/  SYNCS.EXCH.64 URZ, [UR4+0x18], UR6 ;  /* 0x0000180604ff75b2 */ /* 0x0006620008000100 */
[----:B------:R-:W-:Y:S01]  /*06f0*/  NOP ;  /* 0x0000000000007918 */ /* 0x000fe20000000000 */
.L_x_9:
[----:B------:R-:W2:Y:S01]  /*0700*/  SHFL.IDX PT, R0, R140, RZ, 0x1f ;  /* 0x00001fff8c007589 */ /* 0x000ea200000e0000 */
[----:B------:R-:W-:Y:S01]  /*0710*/  NOP ;  /* 0x0000000000007918 */ /* 0x000fe20000000000 */
[----:B--2---:R-:W-:-:S13]  /*0720*/  ISETP.NE.AND P0, PT, R0, 0x1, PT ;  /* 0x000000010000780c */ /* 0x004fda0003f05270 */
[----:B------:R-:W-:Y:S05]  /*0730*/  @P0 BRA `(.L_x_10) ;  /* 0x0000000000580947 */ /* 0x000fea0003800000 */
[----:B------:R-:W2:Y:S01]  /*0740*/  S2UR UR5, SR_CgaCtaId ;  /* 0x00000000000579c3 */ /* 0x000ea20000008800 */
[----:B---3--:R-:W-:Y:S01]  /*0750*/  UMOV UR4, 0x400 ;  /* 0x0000040000047882 */ /* 0x008fe20000000000 */
        /* <DEDUP_REMOVED lines=9> */
[----:B--2---:R-:W-:Y:S01]  /*07f0*/  ULEA UR4, UR5, UR4, 0x18 ;  /* 0x0000000405047291 */ /* 0x004fe2000f8ec0ff */
[----:B------:R-:W2:Y:S11]  /*0800*/  FENCE.VIEW.ASYNC.S ;  /* 0x00000000000073c6 */ /* 0x000eb60000000000 */
[----:B--2---:R2:W3:Y:S01]  /*0810*/  SYNCS.EXCH.64 URZ, [UR4+0x20], UR8 ;  /* 0x0000200804ff75b2 */ /* 0x0044e20008000100 */
[----:B------:R2:W1:Y:S01]  /*0820*/  SYNCS.EXCH.64 URZ, [UR4+0x40], UR6 ;  /* 0x0000400604ff75b2 */ /* 0x0004620008000100 */
[----:B------:R2:W1:Y:S01]  /*0830*/  SYNCS.EXCH.64 URZ, [UR4+0x28], UR8 ;  /* 0x0000280804ff75b2 */ /* 0x0004620008000100 */
[----:B------:R2:W1:Y:S01]  /*0840*/  SYNCS.EXCH.64 URZ, [UR4+0x48], UR6 ;  /* 0x0000480604ff75b2 */ /* 0x0004620008000100 */
[----:B------:R2:W1:Y:S01]  /*0850*/  SYNCS.EXCH.64 URZ, [UR4+0x30], UR8 ;  /* 0x0000300804ff75b2 */ /* 0x0004620008000100 */
[----:B------:R2:W1:Y:S01]  /*0860*/  SYNCS.EXCH.64 URZ, [UR4+0x50], UR6 ;  /* 0x0000500604ff75b2 */ /* 0x0004620008000100 */
[----:B------:R2:W1:Y:S01]  /*0870*/  SYNCS.EXCH.64 URZ, [UR4+0x38], UR8 ;  /* 0x0000380804ff75b2 */ /* 0x0004620008000100 */
[----:B------:R2:W1:Y:S01]  /*0880*/  SYNCS.EXCH.64 URZ, [UR4+0x58], UR6 ;  /* 0x0000580604ff75b2 */ /* 0x0004620008000100 */
[----:B------:R-:W-:Y:S01]  /*0890*/  NOP ;  /* 0x0000000000007918 */ /* 0x000fe20000000000 */
.L_x_10:
[----:B------:R-:W4:Y:S01]  /*08a0*/  SHFL.IDX PT, R0, R140, RZ, 0x1f ;  /* 0x00001fff8c007589 */ /* 0x000f2200000e0000 */
[----:B------:R-:W-:Y:S01]  /*08b0*/  NOP ;  /* 0x0000000000007918 */ /* 0x000fe20000000000 */
[----:B----4-:R-:W-:-:S13]  /*08c0*/  ISETP.NE.AND P0, PT, R0, 0x3, PT ;  /* 0x000000030000780c */ /* 0x010fda0003f05270 */
[----:B------:R-:W-:Y:S05]  /*08d0*/  @P0 BRA `(.L_x_11) ;  /* 0x0000000000300947 */ /* 0x000fea0003800000 */
[----:B--23--:R-:W2:Y:S01]  /*08e0*/  S2UR UR6, SR_CgaCtaId ;  /* 0x00000000000679c3 */ /* 0x00cea20000008800 */
[----:B------:R-:W-:Y:S01]  /*08f0*/  UMOV UR4, 0x400 ;  /* 0x0000040000047882 */ /* 0x000fe20000000000 */
[----:B------:R-:W-:Y:S01]  /*0900*/  UMOV UR5, 0x20 ;  /* 0x0000002000057882 */ /* 0x000fe20000000000 */
[----:B------:R-:W-:Y:S01]  /*0910*/  ELECT P0, URZ, PT ;  /* 0x0000000000ff782f */ /* 0x000fe20003800000 */
[----:B--2---:R-:W-:Y:S02]  /*0920*/  ULEA UR6, UR6, UR4, 0x18 ;  /* 0x0000000406067291 */ /* 0x004fe4000f8ec0ff */
[----:B------:R-:W-:-:S04]  /*0930*/  UIADD3 UR4, UPT, UPT, -UR5, 0x100000, URZ ;  /* 0x0010000005047890 */ /* 0x000fc8000fffe1ff */
[----:B------:R-:W-:Y:S02]  /*0940*/  USHF.L.U32 UR5, UR4, 0xb, URZ ;  /* 0x0000000b04057899 */ /* 0x000fe400080006ff */
[----:B------:R-:W-:Y:S01]  /*0950*/  USHF.L.U32 UR4, UR4, 0x1, URZ ;  /* 0x0000000104047899 */ /* 0x000fe200080006ff */
[----:B------:R-:W2:Y:S11]  /*0960*/  FENCE.VIEW.ASYNC.S ;  /* 0x00000000000073c6 */ /* 0x000eb60000000000 */
[----:B--2---:R4:W2:Y:S01]  /*0970*/  SYNCS.EXCH.64 URZ, [UR6+0x60], UR4 ;  /* 0x0000600406ff75b2 */ /* 0x0048a20008000100 */
[----:B------:R4:W3:Y:S02]  /*0980*/  SYNCS.EXCH.64 URZ, [UR6+0x68], UR4 ;  /* 0x0000680406ff75b2 */ /* 0x0008e40008000100 */
[----:B----4-:R-:W-:Y:S01]  /*0990*/  NOP ;  /* 0x0000000000007918 */ /* 0x010fe20000000000 */
.L_x_11:
[----:B------:R-:W4:Y:S01]  /*09a0*/  SHFL.IDX PT, R0, R140, RZ, 0x1f ;  /* 0x00001fff8c007589 */ /* 0x000f2200000e0000 */
[----:B------:R-:W-:Y:S01]  /*09b0*/  NOP ;  /* 0x0000000000007918 */ /* 0x000fe20000000000 */
[----:B----4-:R-:W-:-:S13]  /*09c0*/  ISETP.NE.AND P0, PT, R0, 0x4, PT ;  /* 0x000000040000780c */ /* 0x010fda0003f05270 */
[----:B------:R-:W-:Y:S05]  /*09d0*/  @P0 BRA `(.L_x_12) ;  /* 0x00000000004c0947 */ /* 0x000fea0003800000 */
[----:B------:R-:W4:Y:S01]  /*09e0*/  S2UR UR5, SR_CgaCtaId ;  /* 0x00000000000579c3 */ /* 0x000f220000008800 */
[----:B--23--:R-:W-:Y:S01]  /*09f0*/  UMOV UR4, 0x3a0 ;  /* 0x000003a000047882 */ /* 0x00cfe20000000000 */
[----:B------:R-:W-:Y:S01]  /*0a00*/  UMOV UR6, 0x400 ;  /* 0x0000040000067882 */ /* 0x000fe20000000000 */
[----:B------:R-:W-:Y:S01]  /*0a10*/  USEL UR4, UR4, 0x320, UP3 ;  /* 0x0000032004047887 */ /* 0x000fe20009800000 */
[----:B------:R-:W-:Y:S01]  /*0a20*/  UMOV UR8, 0x1 ;  /* 0x0000000100087882 */ /* 0x000fe20000000000 */
[----:B------:R-:W-:Y:S01]  /*0a30*/  ELECT P0, URZ, PT ;  /* 0x0000000000ff782f */ /* 0x000fe20003800000 */
[----:B------:R-:W-:-:S04]  /*0a40*/  UIADD3 UR8, UPT, UPT, -UR8, 0x100000, URZ ;  /* 0x0010000008087890 */ /* 0x000fc8000fffe1ff */
[----:B------:R-:W-:Y:S02]  /*0a50*/  USHF.L.U32 UR9, UR8, 0xb, URZ ;  /* 0x0000000b08097899 */ /* 0x000fe400080006ff */
[----:B------:R-:W-:Y:S02]  /*0a60*/  USHF.L.U32 UR8, UR8, 0x1, URZ ;  /* 0x0000000108087899 */ /* 0x000fe400080006ff */
[----:B----4-:R-:W-:Y:S02]  /*0a70*/  ULEA UR6, UR5, UR6, 0x18 ;  /* 0x0000000605067291 */ /* 0x010fe4000f8ec0ff */
[----:B------:R-:W-:-:S04]  /*0a80*/  UIADD3 UR4, UPT, UPT, -UR4, 0x100000, URZ ;  /* 0x0010000004047890 */ /* 0x000fc8000fffe1ff */
[----:B------:R-:W-:Y:S02]  /*0a90*/  USHF.L.U32 UR5, UR4, 0xb, URZ ;  /* 0x0000000b04057899 */ /* 0x000fe400080006ff */
[----:B------:R-:W-:Y:S01]  /*0aa0*/  USHF.L.U32 UR4, UR4, 0x1, URZ ;  /* 0x0000000104047899 */ /* 0x000fe200080006ff */
[----:B------:R-:W2:Y:S03]  /*0ab0*/  FENCE.VIEW.ASYNC.S ;  /* 0x00000000000073c6 */ /* 0x000ea60000000000 */
[----:B--2---:R4:W2:Y:S08]  /*0ac0*/  SYNCS.EXCH.64 URZ, [UR6+0x70], UR8 ;  /* 0x0000700806ff75b2 */ /* 0x0048b00008000100 */
[----:B------:R4:W3:Y:S01]  /*0ad0*/  SYNCS.EXCH.64 URZ, [UR6+0x80], UR4 ;  /* 0x0000800406ff75b2 */ /* 0x0008e20008000100 */
[----:B------:R4:W1:Y:S01]  /*0ae0*/  SYNCS.EXCH.64 URZ, [UR6+0x78], UR8 ;  /* 0x0000780806ff75b2 */ /* 0x0008620008000100 */
[----:B------:R4:W1:Y:S02]  /*0af0*/  SYNCS.EXCH.64 URZ, [UR6+0x88], UR4 ;  /* 0x0000880406ff75b2 */ /* 0x0008640008000100 */
[----:B----4-:R-:W-:Y:S01]  /*0b00*/  NOP ;  /* 0x0000000000007918 */ /* 0x010fe20000000000 */
.L_x_12:
[----:B------:R-:W4:Y:S01]  /*0b10*/  SHFL.IDX PT, R0, R140, RZ, 0x1f ;  /* 0x00001fff8c007589 */ /* 0x000f2200000e0000 */
[----:B------:R-:W-:Y:S01]  /*0b20*/  NOP ;  /* 0x0000000000007918 */ /* 0x000fe20000000000 */
[----:B----4-:R-:W-:-:S13]  /*0b30*/  ISETP.NE.AND P0, PT, R0, 0x5, PT ;  /* 0x000000050000780c */ /* 0x010fda0003f05270 */
[----:B------:R-:W-:Y:S05]  /*0b40*/  @P0 BRA `(.L_x_13) ;  /* 0x0000000000400947 */ /* 0x000fea0003800000 */
[----:B------:R-:W4:Y:S01]  /*0b50*/  S2UR UR5, SR_CgaCtaId ;  /* 0x00000000000579c3 */ /* 0x000f220000008800 */
[----:B--23--:R-:W-:Y:S01]  /*0b60*/  UMOV UR4, 0x400 ;  /* 0x0000040000047882 */ /* 0x00cfe20000000000 */
        /* <DEDUP_REMOVED lines=9> */
[----:B----4-:R-:W-:Y:S01]  /*0c00*/  ULEA UR4, UR5, UR4, 0x18 ;  /* 0x0000000405047291 */ /* 0x010fe2000f8ec0ff */
[----:B------:R-:W2:Y:S11]  /*0c10*/  FENCE.VIEW.ASYNC.S ;  /* 0x00000000000073c6 */ /* 0x000eb60000000000 */
[----:B--2---:R4:W2:Y:S01]  /*0c20*/  SYNCS.EXCH.64 URZ, [UR4+0x90], UR6 ;  /* 0x0000900604ff75b2 */ /* 0x0048a20008000100 */
[----:B------:R4:W3:Y:S02]  /*0c30*/  SYNCS.EXCH.64 URZ, [UR4+0x98], UR8 ;  /* 0x0000980804ff75b2 */ /* 0x0008e40008000100 */
[----:B----4-:R-:W-:Y:S01]  /*0c40*/  NOP ;  /* 0x0000000000007918 */ /* 0x010fe20000000000 */
.L_x_13:
[----:B------:R-:W4:Y:S01]  /*0c50*/  SHFL.IDX PT, R0, R140, RZ, 0x1f ;  /* 0x00001fff8c007589 */ /* 0x000f2200000e0000 */
[----:B------:R-:W-:Y:S01]  /*0c60*/  ISETP.NE.OR P1, PT, RZ, UR17, !P1 ;  /* 0x00000011ff007c0c */ /* 0x000fe2000cf25670 */
[----:B------:R-:W-:Y:S01]  /*0c70*/  NOP ;  /* 0x0000000000007918 */ /* 0x000fe20000000000 */
[----:B----4-:R-:W-:-:S13]  /*0c80*/  ISETP.NE.AND P0, PT, R0, 0x3, PT ;  /* 0x000000030000780c */ /* 0x010fda0003f05270 */
[----:B------:R-:W-:Y:S05]  /*0c90*/  @P0 BRA `(.L_x_14) ;  /* 0x0000000000380947 */ /* 0x000fea0003800000 */
[----:B------:R-:W4:Y:S01]  /*0ca0*/  S2UR UR5, SR_CgaCtaId ;  /* 0x00000000000579c3 */ /* 0x000f220000008800 */
[----:B--23--:R-:W-:Y:S01]  /*0cb0*/  UMOV UR4, 0x400 ;  /* 0x0000040000047882 */ /* 0x00cfe20000000000 */
[----:B------:R-:W-:Y:S01]  /*0cc0*/  UMOV UR6, 0x20 ;  /* 0x0000002000067882 */ /* 0x000fe20000000000 */
[----:B------:R-:W-:Y:S01]  /*0cd0*/  ELECT P0, URZ, PT ;  /* 0x0000000000ff782f */ /* 0x000fe20003800000 */
[----:B------:R-:W-:-:S04]  /*0ce0*/  UIADD3 UR6, UPT, UPT, -UR6, 0x100000, URZ ;  /* 0x0010000006067890 */ /* 0x000fc8000fffe1ff */
[----:B------:R-:W-:Y:S02]  /*0cf0*/  USHF.L.U32 UR7, UR6, 0xb, URZ ;  /* 0x0000000b06077899 */ /* 0x000fe400080006ff */
[----:B------:R-:W-:Y:S02]  /*0d00*/  USHF.L.U32 UR6, UR6, 0x1, URZ ;  /* 0x0000000106067899 */ /* 0x000fe400080006ff */
[----:B----4-:R-:W-:Y:S01]  /*0d10*/  ULEA UR4, UR5, UR4, 0x18 ;  /* 0x0000000405047291 */ /* 0x010fe2000f8ec0ff */
[----:B------:R-:W2:Y:S11]  /*0d20*/  FENCE.VIEW.ASYNC.S ;  /* 0x00000000000073c6 */ /* 0x000eb60000000000 */
[----:B--2---:R4:W2:Y:S01]  /*0d30*/  SYNCS.EXCH.64 URZ, [UR4+0xa0], UR6 ;  /* 0x0000a00604ff75b2 */ /* 0x0048a20008000100 */
[----:B------:R4:W3:Y:S01]  /*0d40*/  SYNCS.EXCH.64 URZ, [UR4+0xb0], UR6 ;  /* 0x0000b00604ff75b2 */ /* 0x0008e20008000100 */
[----:B------:R4:W1:Y:S01]  /*0d50*/  SYNCS.EXCH.64 URZ, [UR4+0xa8], UR6 ;  /* 0x0000a80604ff75b2 */ /* 0x0008620008000100 */
[----:B------:R4:W1:Y:S02]  /*0d60*/  SYNCS.EXCH.64 URZ, [UR4+0xb8], UR6 ;  /* 0x0000b80604ff75b2 */ /* 0x0008640008000100 */
[----:B----4-:R-:W-:Y:S01]  /*0d70*/  NOP ;  /* 0x0000000000007918 */ /* 0x010fe20000000000 */
.L_x_14:
[----:B--23--:R-:W2:Y:S01]  /*0d80*/  S2UR UR7, SR_CgaCtaId ;  /* 0x00000000000779c3 */ /* 0x00cea20000008800 */
[----:B------:R-:W-:Y:S01]  /*0d90*/  VOTEU.ALL UP0, P1 ;  /* 0x0000000000ff7886 */ /* 0x000fe20000800000 */
[----:B------:R-:W-:Y:S01]  /*0da0*/  UMOV UR4, 0x100 ;  /* 0x0000010000047882 */ /* 0x000fe20000000000 */
[----:B------:R-:W-:Y:S01]  /*0db0*/  NOP ;  /* 0x0000000000007918 */ /* 0x000fe20000000000 */
[----:B-1----:R-:W-:Y:S01]  /*0dc0*/  LOP3.LUT R3, R152, 0x1f, RZ, 0xc0, !PT ;  /* 0x0000001f98037812 */ /* 0x002fe200078ec0ff */
[----:B------:R-:W-:Y:S01]  /*0dd0*/  UISETP.NE.AND UP4, UPT, UR17, URZ, UPT ;  /* 0x000000ff1100728c */ /* 0x000fe2000bf85270 */
[----:B------:R-:W-:Y:S01]  /*0de0*/  @!UP0 UMOV UR6, 0x400 ;  /* 0x0000040000068882 */ /* 0x000fe20000000000 */
[----:B------:R-:W-:-:S04]  /*0df0*/  @!UP0 UIADD3 UR4, UPT, UPT, -UR4, 0x100000, URZ ;  /* 0x0010000004048890 */ /* 0x000fc8000fffe1ff */
[----:B------:R-:W-:Y:S02]  /*0e00*/  @!UP0 USHF.L.U32 UR5, UR4, 0xb, URZ ;  /* 0x0000000b04058899 */ /* 0x000fe400080006ff */
[----:B------:R-:W-:Y:S02]  /*0e10*/  @!UP0 USHF.L.U32 UR4, UR4, 0x1, URZ ;  /* 0x0000000104048899 */ /* 0x000fe400080006ff */
[----:B--2---:R-:W-:Y:S01]  /*0e20*/  @!UP0 ULEA UR6, UR7, UR6, 0x18 ;  /* 0x0000000607068291 */ /* 0x004fe2000f8ec0ff */
[----:B------:R-:W1:Y:S01]  /*0e30*/  LDCU UR7, c[0x0][0x36c] ;  /* 0x00006d80ff0777ac */ /* 0x000e620008000800 */
[----:B------:R-:W-:Y:S01]  /*0e40*/  VOTEU.ALL UP0, P1 ;  /* 0x0000000000ff7886 */ /* 0x000fe20000800000 */
[----:B------:R-:W2:Y:S09]  /*0e50*/  FENCE.VIEW.ASYNC.S ;  /* 0x00000000000073c6 */ /* 0x000eb20000000000 */
[----:B--2---:R2:W3:Y:S01]  /*0e60*/  @!UP0 SYNCS.EXCH.64 URZ, [UR6+0xc0], UR4 ;  /* 0x0000c00406ff85b2 */ /* 0x0044e20008000100 */
[----:B-1----:R-:W-:-:S09]  /*0e70*/  UISETP.EQ.U32.AND UP5, UPT, UR7, 0x1, UPT ;  /* 0x000000010700788c */ /* 0x002fd2000bfa2070 */
[----:B--2---:R-:W-:Y:S05]  /*0e80*/  BRA.U !UP5, `(.L_x_15) ;  /* 0x000000010d087547 */ /* 0x004fea000b800000 */
[----:B---3--:R-:W-:Y:S01]  /*0e90*/  UCGABAR_ARV ;  /* 0x00000000000079c7 */ /* 0x008fe20008000000 */
[----:B------:R-:W-:Y:S05]  /*0ea0*/  BRA `(.L_x_16) ;  /* 0x0000000000047947 */ /* 0x000fea0003800000 */
.L_x_15:
[----:B---3--:R-:W-:Y:S01]  /*0eb0*/  NOP ;  /* 0x0000000000007918 */ /* 0x008fe20000000000 */
.L_x_16:
[----:B------:R-:W1:Y:S01]  /*0ec0*/  S2UR UR10, SR_CTAID.X ;  /* 0x00000000000a79c3 */ /* 0x000e620000002500 */
[----:B------:R-:W-:-:S05]  /*0ed0*/  CS2R.32 R142, SR_CgaSize ;  /* 0x00000000008e7805 */ /* 0x000fca0000008a00 */
[----:B------:R-:W-:-:S05]  /*0ee0*/  IMAD R142, R142, -0xa0, RZ ;  /* 0xffffff608e8e7824 */ /* 0x000fca00078e02ff */
[----:B------:R-:W-:-:S14]  /*0ef0*/  R2UR UR5, R142 ;  /* 0x000000008e0572ca */ /* 0x000fdc00000e0000 */
[----:B------:R-:W2:Y:S01]  /*0f00*/  LDCU UR5, c[0x0][UR5+0x2b0] ;  /* 0x00005600050577ac */ /* 0x000ea20008000800 */
[----:B------:R-:W-:-:S05]  /*0f10*/  CS2R.32 R142, SR_CgaSize ;  /* 0x00000000008e7805 */ /* 0x000fca0000008a00 */
[----:B------:R-:W-:-:S05]  /*0f20*/  IMAD R142, R142, -0xa0, RZ ;  /* 0xffffff608e8e7824 */ /* 0x000fca00078e02ff */
[----:B------:R-:W-:-:S14]  /*0f30*/  R2UR UR4, R142 ;  /* 0x000000008e0472ca */ /* 0x000fdc00000e0000 */
[----:B------:R-:W3:Y:S01]  /*0f40*/  LDCU UR4, c[0x0][UR4+0x2b4] ;  /* 0x00005680040477ac */ /* 0x000ee20008000800 */
[----:B------:R-:W4:Y:S01]  /*0f50*/  S2UR UR7, SR_CTAID.Y ;  /* 0x00000000000779c3 */ /* 0x000f220000002600 */
[----:B------:R-:W-:-:S05]  /*0f60*/  CS2R.32 R142, SR_CgaSize ;  /* 0x00000000008e7805 */ /* 0x000fca0000008a00 */
[----:B------:R-:W-:-:S05]  /*0f70*/  IMAD R142, R142, -0xa0, RZ ;  /* 0xffffff608e8e7824 */ /* 0x000fca00078e02ff */
[----:B------:R-:W-:-:S14]  /*0f80*/  R2UR UR8, R142 ;  /* 0x000000008e0872ca */ /* 0x000fdc00000e0000 */
[----:B------:R-:W3:Y:S01]  /*0f90*/  LDCU UR8, c[0x0][UR8+0x2a0] ;  /* 0x00005400080877ac */ /* 0x000ee20008000800 */
[----:B------:R-:W-:-:S05]  /*0fa0*/  CS2R.32 R142, SR_CgaSize ;  /* 0x00000000008e7805 */ /* 0x000fca0000008a00 */
[----:B------:R-:W-:-:S05]  /*0fb0*/  IMAD R142, R142, -0xa0, RZ ;  /* 0xffffff608e8e7824 */ /* 0x000fca00078e02ff */
[----:B------:R-:W-:-:S14]  /*0fc0*/  R2UR UR9, R142 ;  /* 0x000000008e0972ca */ /* 0x000fdc00000e0000 */
[----:B------:R-:W3:Y:S01]  /*0fd0*/  LDCU UR9, c[0x0][UR9+0x2a4] ;  /* 0x00005480090977ac */ /* 0x000ee20008000800 */
[----:B------:R-:W3:Y:S01]  /*0fe0*/  S2UR UR6, SR_CgaCtaId ;  /* 0x00000000000679c3 */ /* 0x000ee20000008800 */
[----:B------:R-:W-:Y:S01]  /*0ff0*/  UISETP.GT.U32.AND UP0, UPT, UR27, 0xffff, UPT ;  /* 0x0000ffff1b00788c */ /* 0x000fe2000bf04070 */
[----:B------:R-:W3:Y:S03]  /*1000*/  LDCU UR21, c[0x0][0xf24] ;  /* 0x0001e480ff1577ac */ /* 0x000ee60008000800 */
[----:B------:R-:W-:Y:S01]  /*1010*/  USEL UR58, UR27, 0xffff, !UP0 ;  /* 0x0000ffff1b3a7887 */ /* 0x000fe2000c000000 */
[----:B-1----:R-:W-:Y:S02]  /*1020*/  I2FP.F32.U32 R2, UR10 ;  /* 0x0000000a00027c45 */ /* 0x002fe40008201000 */
[----:B------:R-:W1:Y:S01]  /*1030*/  S2UR UR52, SR_CTAID.Z ;  /* 0x00000000003479c3 */ /* 0x000e620000002700 */
[----:B------:R-:W-:Y:S01]  /*1040*/  UMOV UR30, 0x5 ;  /* 0x00000005001e7882 */ /* 0x000fe20000000000 */
[----:B------:R-:W-:Y:S01]  /*1050*/  UMOV UR29, 0x3 ;  /* 0x00000003001d7882 */ /* 0x000fe20000000000 */
[----:B------:R-:W1:Y:S01]  /*1060*/  LDCU UR45, c[0x0][0xf24] ;  /* 0x0001e480ff2d77ac */ /* 0x000e620008000800 */
[----:B--2---:R-:W-:Y:S01]  /*1070*/  FMUL R2, R2, UR5 ;  /* 0x0000000502027c20 */ /* 0x004fe20008400000 */
[----:B----4-:R-:W-:Y:S01]  /*1080*/  I2FP.F32.U32 R0, UR7 ;  /* 0x0000000700007c45 */ /* 0x010fe20008201000 */
[----:B------:R-:W2:Y:S04]  /*1090*/  LDCU UR28, c[0x0][0xf30] ;  /* 0x0001e600ff1c77ac */ /* 0x000ea80008000800 */
[----:B------:R-:W4:Y:S01]  /*10a0*/  F2I.U32.TRUNC.NTZ R2, R2 ;  /* 0x0000000200027305 */ /* 0x000f22000020f000 */
[----:B---3--:R-:W-:Y:S01]  /*10b0*/  FMUL R0, R0, UR4 ;  /* 0x0000000400007c20 */ /* 0x008fe20008400000 */
[----:B------:R-:W-:Y:S01]  /*10c0*/  UMOV UR20, UR10 ;  /* 0x0000000a00147c82 */ /* 0x000fe20008000000 */
[----:B------:R-:W-:-:S02]  /*10d0*/  UISETP.GE.AND UP2, UPT, UR21, 0x1, UPT ;  /* 0x000000011500788c */ /* 0x000fc4000bf46270 */
[----:B------:R-:W-:-:S03]  /*10e0*/  USHF.R.U32.HI UR60, URZ, 0x1, UR6 ;  /* 0x00000001ff3c7899 */ /* 0x000fc60008011606 */
[----:B------:R-:W3:Y:S01]  /*10f0*/  F2I.U32.TRUNC.NTZ R0, R0 ;  /* 0x0000000000007305 */ /* 0x000ee2000020f000 */
[----:B------:R-:W-:Y:S02]  /*1100*/  ULOP3.LUT UR5, UR6, 0x2, URZ, 0xc0, !UPT ;  /* 0x0000000206057892 */ /* 0x000fe4000f8ec0ff */
[----:B------:R-:W-:Y:S02]  /*1110*/  USHF.L.U32 UR59, UR6, 0xc, URZ ;  /* 0x0000000c063b7899 */ /* 0x000fe400080006ff */
[----:B------:R-:W-:Y:S02]  /*1120*/  USHF.L.U32 UR63, UR6, 0x8, URZ ;  /* 0x00000008063f7899 */ /* 0x000fe400080006ff */
[----:B------:R-:W-:Y:S01]  /*1130*/  USHF.L.U32 UR62, UR6, 0xa, URZ ;  /* 0x0000000a063e7899 */ /* 0x000fe200080006ff */
[----:B----4-:R-:W-:Y:S01]  /*1140*/  R2UR UR4, R2 ;  /* 0x00000000020472ca */ /* 0x010fe200000e0000 */
[----:B------:R-:W-:Y:S01]  /*1150*/  UISETP.GT.U32.AND UP0, UPT, UR5, 0xffff, UPT ;  /* 0x0000ffff0500788c */ /* 0x000fe2000bf04070 */
[----:B------:R-:W-:Y:S01]  /*1160*/  PRMT R2, RZ, 0x7610, R2 ;  /* 0x00007610ff027816 */ /* 0x000fe20000000002 */
[----:B------:R-:W-:-:S02]  /*1170*/  UMOV UR16, UR7 ;  /* 0x0000000700107c82 */ /* 0x000fc40008000000 */
[----:B------:R-:W-:Y:S01]  /*1180*/  USEL UR53, UR5, 0xffff, !UP0 ;  /* 0x0000ffff05357887 */ /* 0x000fe2000c000000 */
[----:B---3--:R-:W-:Y:S02]  /*1190*/  R2UR UR6, R0 ;  /* 0x00000000000672ca */ /* 0x008fe400000e0000 */
[----:B------:R-:W-:-:S05]  /*11a0*/  PRMT R0, RZ, 0x7610, R0 ;  /* 0x00007610ff007816 */ /* 0x000fca0000000000 */
[----:B------:R-:W-:-:S04]  /*11b0*/  UIADD3 UR5, UPT, UPT, -UR4, URZ, URZ ;  /* 0x000000ff04057290 */ /* 0x000fc8000fffe1ff */
[----:B------:R-:W-:Y:S02]  /*11c0*/  UIMAD UR5, UR8, UR5, UR10 ;  /* 0x00000005080572a4 */ /* 0x000fe4000f8e020a */
[----:B------:R-:W-:-:S04]  /*11d0*/  UIADD3 UR4, UPT, UPT, -UR6, URZ, URZ ;  /* 0x000000ff06047290 */ /* 0x000fc8000fffe1ff */
[----:B------:R-:W-:Y:S01]  /*11e0*/  IMAD.U32 R142, RZ, RZ, UR5 ;  /* 0x00000005ff8e7e24 */ /* 0x000fe2000f8e00ff */
[----:B------:R-:W-:-:S06]  /*11f0*/  UIMAD UR4, UR9, UR4, UR7 ;  /* 0x00000004090472a4 */ /* 0x000fcc000f8e0207 */
[----:B------:R-:W-:Y:S01]  /*1200*/  IMAD.U32 R141, RZ, RZ, UR4 ;  /* 0x00000004ff8d7e24 */ /* 0x000fe2000f8e00ff */
[----:B-12---:R-:W-:Y:S06]  /*1210*/  BRA.U UP4, `(.L_x_17) ;  /* 0x0000000104407547 */ /* 0x006fec000b800000 */
[----:B------:R-:W-:Y:S02]  /*1220*/  R2UR UR4, R142 ;  /* 0x000000008e0472ca */ /* 0x000fe400000e0000 */
[----:B------:R-:W-:-:S11]  /*1230*/  R2UR UR8, R141 ;  /* 0x000000008d0872ca */ /* 0x000fd600000e0000 */
[----:B------:R-:W-:Y:S02]  /*1240*/  UISETP.GT.U32.AND UP0, UPT, UR4, 0x1, UPT ;  /* 0x000000010400788c */ /* 0x000fe4000bf04070 */
[----:B------:R-:W-:Y:S02]  /*1250*/  ULOP3.LUT UR4, UR4, 0xfffffffe, URZ, 0xc0, !UPT ;  /* 0xfffffffe04047892 */ /* 0x000fe4000f8ec0ff */
[----:B------:R-:W-:Y:S02]  /*1260*/  UISETP.NE.AND UP1, UPT, UR8, URZ, UP0 ;  /* 0x000000ff0800728c */ /* 0x000fe40008725270 */
[----:B------:R-:W-:Y:S02]  /*1270*/  UISETP.NE.AND UP0, UPT, UR8, 0x1, UP0 ;  /* 0x000000010800788c */ /* 0x000fe40008705270 */
[----:B------:R-:W-:Y:S02]  /*1280*/  USEL UR7, URZ, 0x1, UP1 ;  /* 0x00000001ff077887 */ /* 0x000fe40008800000 */
[----:B------:R-:W-:-:S02]  /*1290*/  USEL UR6, URZ, 0x4, UP0 ;  /* 0x00000004ff067887 */ /* 0x000fc40008000000 */
[----:B------:R-:W-:Y:S02]  /*12a0*/  USEL UR5, URZ, 0x2, UP1 ;  /* 0x00000002ff057887 */ /* 0x000fe40008800000 */
[----:B------:R-:W-:Y:S02]  /*12b0*/  ULEA UR4, UR8, UR4, 0x1 ;  /* 0x0000000408047291 */ /* 0x000fe4000f8e08ff */
[----:B------:R-:W-:Y:S02]  /*12c0*/  USEL UR8, URZ, 0x8, UP0 ;  /* 0x00000008ff087887 */ /* 0x000fe40008000000 */
[----:B------:R-:W-:Y:S02]  /*12d0*/  UIADD3 UR5, UPT, UPT, UR5, UR6, UR7 ;  /* 0x0000000605057290 */ /* 0x000fe4000fffe007 */
[----:B------:R-:W-:Y:S02]  /*12e0*/  USHF.L.U32 UR4, UR29, UR4, URZ ;  /* 0x000000041d047299 */ /* 0x000fe400080006ff */
[----:B------:R-:W-:-:S04]  /*12f0*/  UIADD3 UR5, UPT, UPT, UR5, UR8, URZ ;  /* 0x0000000805057290 */ /* 0x000fc8000fffe0ff */
[----:B------:R-:W-:Y:S02]  /*1300*/  IMAD.U32 R2, RZ, RZ, UR4 ;  /* 0x00000004ff027e24 */ /* 0x000fe4000f8e00ff */
[----:B------:R-:W-:Y:S02]  /*1310*/  IMAD.U32 R0, RZ, RZ, UR5 ;  /* 0x00000005ff007e24 */ /* 0x000fe4000f8e00ff */
.L_x_17:
[----:B------:R-:W-:Y:S05]  /*1320*/  BRA.U !UP2, `(.L_x_18) ;  /* 0x000000010ad47547 */ /* 0x000fea000b800000 */
[----:B------:R-:W1:Y:S01]  /*1330*/  LDCU.128 UR12, c[0x0][0xf10] ;  /* 0x0001e200ff0c77ac */ /* 0x000e620008000c00 */
[----:B------:R-:W2:Y:S01]  /*1340*/  LDCU UR6, c[0x0][0x370] ;  /* 0x00006e00ff0677ac */ /* 0x000ea20008000800 */
[----:B------:R-:W3:Y:S01]  /*1350*/  LDCU UR5, c[0x0][0x374] ;  /* 0x00006e80ff0577ac */ /* 0x000ee20008000800 */
[----:B------:R-:W4:Y:S01]  /*1360*/  LDCU UR26, c[0x0][0xf0c] ;  /* 0x0001e180ff1a77ac */ /* 0x000f220008000800 */
[----:B------:R-:W4:Y:S01]  /*1370*/  LDCU UR4, c[0x0][0xf20] ;  /* 0x0001e400ff0477ac */ /* 0x000f220008000800 */
[----:B------:R-:W4:Y:S01]  /*1380*/  LDCU.64 UR8, c[0x0][0xf28] ;  /* 0x0001e500ff0877ac */ /* 0x000f220008000a00 */
[----:B-1----:R-:W-:Y:S02]  /*1390*/  UISETP.NE.AND UP0, UPT, UR14, 0x1, UPT ;  /* 0x000000010e00788c */ /* 0x002fe4000bf05270 */
[----:B---3--:R-:W-:Y:S02]  /*13a0*/  UIMAD.WIDE.U32 UR10, UR5, UR15, URZ ;  /* 0x0000000f050a72a5 */ /* 0x008fe4000f8e00ff */
[----:B--2---:R-:W-:-:S02]  /*13b0*/  UIMAD.WIDE.U32 UR22, UR6, UR12, URZ ;  /* 0x0000000c061672a5 */ /* 0x004fc4000f8e00ff */
[----:B----4-:R-:W-:Y:S02]  /*13c0*/  UISETP.NE.AND UP1, UPT, UR26, 0x1, UPT ;  /* 0x000000011a00788c */ /* 0x010fe4000bf25270 */
[----:B------:R-:W-:Y:S01]  /*13d0*/  UISETP.NE.AND UP2, UPT, UR21, 0x1, UPT ;  /* 0x000000011500788c */ /* 0x000fe2000bf45270 */
[----:B------:R-:W-:Y:S02]  /*13e0*/  UMOV UR10, UR11 ;  /* 0x0000000b000a7c82 */ /* 0x000fe40008000000 */
[----:B------:R-:W-:Y:S01]  /*13f0*/  UMOV UR22, UR23 ;  /* 0x0000001700167c82 */ /* 0x000fe20008000000 */
[----:B------:R-:W-:Y:S02]  /*1400*/  @UP0 USHF.R.U32.HI UR5, URZ, UR4, UR10 ;  /* 0x00000004ff050299 */ /* 0x000fe4000801160a */
[----:B------:R-:W-:Y:S02]  /*1410*/  UIMAD.WIDE.U32 UR24, UR16, UR15, URZ ;  /* 0x0000000f101872a5 */ /* 0x000fe4000f8e00ff */
[----:B------:R-:W-:-:S02]  /*1420*/  UIMAD.WIDE.U32 UR10, UR5, UR8, URZ ;  /* 0x00000008050a72a5 */ /* 0x000fc4000f8e00ff */
[----:B------:R-:W-:Y:S02]  /*1430*/  @UP1 USHF.R.U32.HI UR6, URZ, UR13, UR22 ;  /* 0x0000000dff061299 */ /* 0x000fe40008011616 */
[----:B------:R-:W-:Y:S02]  /*1440*/  UIMAD.WIDE.U32 UR18, UR20, UR12, URZ ;  /* 0x0000000c141272a5 */ /* 0x000fe4000f8e00ff */
[----:B------:R-:W-:Y:S01]  /*1450*/  UIMAD.WIDE.U32 UR22, UR6, UR8, URZ ;  /* 0x00000008061672a5 */ /* 0x000fe2000f8e00ff */
[----:B------:R-:W-:Y:S01]  /*1460*/  UMOV UR24, UR25 ;  /* 0x0000001900187c82 */ /* 0x000fe20008000000 */
[----:B------:R-:W-:Y:S01]  /*1470*/  UMOV UR10, UR11 ;  /* 0x0000000b000a7c82 */ /* 0x000fe20008000000 */
[----:B------:R-:W-:Y:S02]  /*1480*/  USHF.R.U32.HI UR24, URZ, UR4, UR24 ;  /* 0x00000004ff187299 */ /* 0x000fe40008011618 */
[----:B------:R-:W-:Y:S02]  /*1490*/  @UP2 USHF.R.U32.HI UR5, URZ, UR9, UR10 ;  /* 0x00000009ff052299 */ /* 0x000fe4000801160a */
[----:B------:R-:W-:Y:S01]  /*14a0*/  UMOV UR7, UR23 ;  /* 0x0000001700077c82 */ /* 0x000fe20008000000 */
[----:B------:R-:W-:Y:S01]  /*14b0*/  UMOV UR18, UR19 ;  /* 0x0000001300127c82 */ /* 0x000fe20008000000 */
[----:B------:R-:W-:-:S02]  /*14c0*/  @UP2 USHF.R.U32.HI UR6, URZ, UR9, UR7 ;  /* 0x00000009ff062299 */ /* 0x000fc40008011607 */
[----:B------:R-:W-:Y:S02]  /*14d0*/  USHF.R.U32.HI UR18, URZ, UR13, UR18 ;  /* 0x0000000dff127299 */ /* 0x000fe40008011612 */
[----:B------:R-:W-:Y:S02]  /*14e0*/  USEL UR4, UR16, UR24, !UP0 ;  /* 0x0000001810047287 */ /* 0x000fe4000c000000 */
[----:B------:R-:W-:Y:S02]  /*14f0*/  UIMAD UR7, UR5, UR21, URZ ;  /* 0x00000015050772a4 */ /* 0x000fe4000f8e02ff */
[----:B------:R-:W-:Y:S02]  /*1500*/  USEL UR5, UR20, UR18, !UP1 ;  /* 0x0000001214057287 */ /* 0x000fe4000c800000 */
[----:B------:R-:W-:Y:S02]  /*1510*/  UIMAD UR12, UR6, UR21, URZ ;  /* 0x00000015060c72a4 */ /* 0x000fe4000f8e02ff */
[----:B------:R-:W-:-:S02]  /*1520*/  UISETP.GE.AND UP0, UPT, UR4, UR7, UPT ;  /* 0x000000070400728c */ /* 0x000fc4000bf06270 */
[----:B------:R-:W-:Y:S02]  /*1530*/  UIMAD.WIDE.U32 UR10, UR4, UR8, URZ ;  /* 0x00000008040a72a5 */ /* 0x000fe4000f8e00ff */
[----:B------:R-:W-:Y:S02]  /*1540*/  UISETP.GE.OR UP0, UPT, UR5, UR12, UP0 ;  /* 0x0000000c0500728c */ /* 0x000fe40008706670 */
[----:B------:R-:W-:Y:S02]  /*1550*/  UIMAD.WIDE.U32 UR12, UR5, UR8, URZ ;  /* 0x00000008050c72a5 */ /* 0x000fe4000f8e00ff */
[----:B------:R-:W-:Y:S01]  /*1560*/  UIADD3 UR10, UPT, UPT, -UR4, URZ, URZ ;  /* 0x000000ff040a7290 */ /* 0x000fe2000fffe1ff */
[----:B------:R-:W-:Y:S01]  /*1570*/  UMOV UR8, UR11 ;  /* 0x0000000b00087c82 */ /* 0x000fe20008000000 */
[----:B------:R-:W-:Y:S02]  /*1580*/  UIADD3 UR11, UPT, UPT, -UR5, URZ, URZ ;  /* 0x000000ff050b7290 */ /* 0x000fe4000fffe1ff */
[----:B------:R-:W-:-:S03]  /*1590*/  USHF.R.U32.HI UR8, URZ, UR9, UR8 ;  /* 0x00000009ff087299 */ /* 0x000fc60008011608 */
[----:B------:R-:W-:Y:S01]  /*15a0*/  @!UP0 UMOV UR7, UR13 ;  /* 0x0000000d00078c82 */ /* 0x000fe20008000000 */
[----:B------:R-:W-:Y:S02]  /*15b0*/  UIMAD UR16, UR14, UR10, UR16 ;  /* 0x0000000a0e1072a4 */ /* 0x000fe4000f8e0210 */
[----:B------:R-:W-:Y:S02]  /*15c0*/  USEL UR8, UR4, UR8, !UP2 ;  /* 0x0000000804087287 */ /* 0x000fe4000d000000 */
[----:B------:R-:W-:Y:S02]  /*15d0*/  @!UP0 USHF.R.U32.HI UR7, URZ, UR9, UR7 ;  /* 0x00000009ff078299 */ /* 0x000fe40008011607 */
[----:B------:R-:W-:Y:S02]  /*15e0*/  UIADD3 UR9, UPT, UPT, -UR8, URZ, URZ ;  /* 0x000000ff08097290 */ /* 0x000fe4000fffe1ff */
[----:B------:R-:W-:Y:S02]  /*15f0*/  @!UP0 USEL UR7, UR5, UR7, !UP2 ;  /* 0x0000000705078287 */ /* 0x000fe4000d000000 */
[----:B------:R-:W-:-:S02]  /*1600*/  UIMAD UR9, UR21, UR9, UR4 ;  /* 0x00000009150972a4 */ /* 0x000fc4000f8e0204 */
[----:B------:R-:W-:Y:S02]  /*1610*/  @!UP0 UIADD3 UR8, UPT, UPT, UR8, -UR7, URZ ;  /* 0x8000000708088290 */ /* 0x000fe4000fffe0ff */
[----:B------:R-:W-:Y:S02]  /*1620*/  @!UP0 UIMAD UR6, UR9, UR6, UR7 ;  /* 0x00000006090682a4 */ /* 0x000fe4000f8e0207 */
[----:B------:R-:W-:Y:S02]  /*1630*/  @!UP0 UIMAD UR4, UR8, UR21, UR5 ;  /* 0x00000015080482a4 */ /* 0x000fe4000f8e0205 */
[----:B------:R-:W-:Y:S02]  /*1640*/  UIMAD UR20, UR26, UR11, UR20 ;  /* 0x0000000b1a1472a4 */ /* 0x000fe4000f8e0214 */
[----:B------:R-:W-:Y:S01]  /*1650*/  UIMAD UR16, UR4, UR14, UR16 ;  /* 0x0000000e041072a4 */ /* 0x000fe2000f8e0210 */
[----:B------:R-:W-:Y:S02]  /*1660*/  @!UP0 UMOV UR5, UR6 ;  /* 0x0000000600058c82 */ /* 0x000fe40008000000 */
[----:B------:R-:W-:-:S12]  /*1670*/  UIMAD UR20, UR5, UR26, UR20 ;  /* 0x0000001a051472a4 */ /* 0x000fd8000f8e0214 */
.L_x_18:
[----:B------:R-:W1:Y:S01]  /*1680*/  S2UR UR4, SR_CTAID.X ;  /* 0x00000000000479c3 */ /* 0x000e620000002500 */
[----:B------:R-:W-:Y:S02]  /*1690*/  UISETP.NE.AND UP1, UPT, UR28, 0x1, UPT ;  /* 0x000000011c00788c */ /* 0x000fe4000bf25270 */
[----:B------:R-:W-:Y:S02]  /*16a0*/  ULOP3.LUT UR62, UR62, 0x400, URZ, 0xc0, !UPT ;  /* 0x000004003e3e7892 */ /* 0x000fe4000f8ec0ff */
[----:B------:R-:W-:Y:S02]  /*16b0*/  ULOP3.LUT UR58, UR58, 0xffff, URZ, 0xc0, !UPT ;  /* 0x0000ffff3a3a7892 */ /* 0x000fe4000f8ec0ff */
[----:B------:R-:W-:Y:S02]  /*16c0*/  ULOP3.LUT UR53, UR53, 0xffff, URZ, 0xc0, !UPT ;  /* 0x0000ffff35357892 */ /* 0x000fe4000f8ec0ff */
[----:B------:R-:W-:Y:S02]  /*16d0*/  UISETP.NE.AND UP0, UPT, UR17, 0x2, UPT ;  /* 0x000000021100788c */ /* 0x000fe4000bf05270 */
[----:B------:R-:W-:-:S02]  /*16e0*/  ULOP3.LUT UR60, UR60, 0x1, URZ, 0xc0, !UPT ;  /* 0x000000013c3c7892 */ /* 0x000fc4000f8ec0ff */
[----:B------:R-:W-:Y:S02]  /*16f0*/  ULOP3.LUT UR59, UR59, 0x2000, URZ, 0xc0, !UPT ;  /* 0x000020003b3b7892 */ /* 0x000fe4000f8ec0ff */
[----:B------:R-:W-:Y:S02]  /*1700*/  ULOP3.LUT UR63, UR63, 0x200, URZ, 0xc0, !UPT ;  /* 0x000002003f3f7892 */ /* 0x000fe4000f8ec0ff */
[----:B------:R-:W-:Y:S02]  /*1710*/  USHF.R.U32.HI UR61, URZ, 0xa, UR62 ;  /* 0x0000000aff3d7899 */ /* 0x000fe4000801163e */
[----:B------:R-:W-:Y:S02]  /*1720*/  USHF.L.U32 UR58, UR30, UR58, URZ ;  /* 0x0000003a1e3a7299 */ /* 0x000fe400080006ff */
[----:B------:R-:W-:Y:S02]  /*1730*/  USHF.L.U32 UR53, UR29, UR53, URZ ;  /* 0x000000351d357299 */ /* 0x000fe400080006ff */
[----:B-1----:R-:W-:-:S04]  /*1740*/  USHF.L.U32 UR4, UR4, 0x7, URZ ;  /* 0x0000000704047899 */ /* 0x002fc800080006ff */
[----:B------:R-:W-:Y:S01]  /*1750*/  ULOP3.LUT UR76, UR4, 0x80, URZ, 0xc0, !UPT ;  /* 0x00000080044c7892 */ /* 0x000fe2000f8ec0ff */
[----:B------:R-:W-:Y:S11]  /*1760*/  BRA.U UP1, `(.L_x_19) ;  /* 0x0000000101447547 */ /* 0x000ff6000b800000 */
[----:B------:R-:W1:Y:S01]  /*1770*/  LDCU.128 UR8, c[0x0][0xf10] ;  /* 0x0001e200ff0877ac */ /* 0x000e620008000c00 */
[----:B------:R-:W2:Y:S01]  /*1780*/  LDCU UR12, c[0x0][0xf0c] ;  /* 0x0001e180ff0c77ac */ /* 0x000ea20008000800 */
[----:B------:R-:W3:Y:S01]  /*1790*/  LDCU UR13, c[0x0][0xf20] ;  /* 0x0001e400ff0d77ac */ /* 0x000ee20008000800 */
[----:B-1----:R-:W-:Y:S02]  /*17a0*/  UIMAD.WIDE.U32 UR6, UR20, UR8, URZ ;  /* 0x00000008140672a5 */ /* 0x002fe4000f8e00ff */
[----:B------:R-:W-:Y:S02]  /*17b0*/  UIMAD.WIDE.U32 UR4, UR16, UR11, URZ ;  /* 0x0000000b100472a5 */ /* 0x000fe4000f8e00ff */
[----:B--2---:R-:W-:Y:S02]  /*17c0*/  UISETP.NE.AND UP2, UPT, UR12, 0x1, UPT ;  /* 0x000000010c00788c */ /* 0x004fe4000bf45270 */
[----:B------:R-:W-:Y:S01]  /*17d0*/  UISETP.NE.AND UP1, UPT, UR10, 0x1, UPT ;  /* 0x000000010a00788c */ /* 0x000fe2000bf25270 */
[----:B------:R-:W-:-:S02]  /*17e0*/  UMOV UR6, UR7 ;  /* 0x0000000700067c82 */ /* 0x000fc40008000000 */
[----:B------:R-:W-:Y:S01]  /*17f0*/  UMOV UR4, UR5 ;  /* 0x0000000500047c82 */ /* 0x000fe20008000000 */
[----:B------:R-:W-:Y:S02]  /*1800*/  USHF.R.U32.HI UR9, URZ, UR9, UR6 ;  /* 0x00000009ff097299 */ /* 0x000fe40008011606 */
[----:B---3--:R-:W-:Y:S02]  /*1810*/  USHF.R.U32.HI UR4, URZ, UR13, UR4 ;  /* 0x0000000dff047299 */ /* 0x008fe40008011604 */
[----:B------:R-:W-:Y:S02]  /*1820*/  USEL UR5, UR20, UR9, !UP2 ;  /* 0x0000000914057287 */ /* 0x000fe4000d000000 */
[----:B------:R-:W-:-:S04]  /*1830*/  USEL UR4, UR16, UR4, !UP1 ;  /* 0x0000000410047287 */ /* 0x000fc8000c800000 */
[----:B------:R-:W-:Y:S02]  /*1840*/  UIADD3 UR6, UPT, UPT, UR5, -UR4, URZ ;  /* 0x8000000405067290 */ /* 0x000fe4000fffe0ff */
[----:B------:R-:W-:Y:S02]  /*1850*/  UIADD3 UR4, UPT, UPT, -UR5, UR4, URZ ;  /* 0x0000000405047290 */ /* 0x000fe4000fffe1ff */
[----:B------:R-:W-:Y:S02]  /*1860*/  UIMAD UR16, UR6, UR10, UR16 ;  /* 0x0000000a061072a4 */ /* 0x000fe4000f8e0210 */
[----:B------:R-:W-:-:S12]  /*1870*/  UIMAD UR20, UR4, UR12, UR20 ;  /* 0x0000000c041472a4 */ /* 0x000fd8000f8e0214 */
.L_x_19:
[----:B------:R-:W-:Y:S05]  /*1880*/  BRA.U !UP5, `(.L_x_20) ;  /* 0x000000010d0c7547 */ /* 0x000fea000b800000 */
[----:B------:R-:W-:Y:S01]  /*1890*/  UCGABAR_WAIT ;  /* 0x0000000000007dc7 */ /* 0x000fe20008000000 */
[----:B------:R-:W-:Y:S01]  /*18a0*/  CCTL.IVALL ;  /* 0x00000000ff00798f */ /* 0x000fe20002000000 */
[----:B------:R-:W-:Y:S05]  /*18b0*/  BRA `(.L_x_21) ;  /* 0x0000000000047947 */ /* 0x000fea0003800000 */
.L_x_20:
[----:B------:R-:W-:Y:S06]  /*18c0*/  BAR.SYNC.DEFER_BLOCKING 0x0 ;  /* 0x0000000000007b1d */ /* 0x000fec0000010000 */
.L_x_21:
[----:B------:R-:W-:Y:S05]  /*18d0*/  BRA.U UP0, `(.L_x_22) ;  /* 0x0000001500d47547 */ /* 0x000fea000b800000 */
[----:B------:R-:W1:Y:S01]  /*18e0*/  LDCU UR6, c[0x0][0x38c] ;  /* 0x00007180ff0677ac */ /* 0x000e620008000800 */
[----:B------:R-:W2:Y:S01]  /*18f0*/  S2UR UR7, SR_CgaCtaId ;  /* 0x00000000000779c3 */ /* 0x000ea20000008800 */
[----:B------:R-:W-:Y:S01]  /*1900*/  PLOP3.LUT P2, PT, PT, PT, UP3, 0x80, 0x8 ;  /* 0x000000000008781c */ /* 0x000fe20003f4f038 */
[----:B------:R-:W-:Y:S01]  /*1910*/  IMAD.MOV.U32 R12, RZ, RZ, 0x1 ;  /* 0x00000001ff0c7424 */ /* 0x000fe200078e00ff */
[----:B------:R-:W-:Y:S01]  /*1920*/  UMOV UR22, 0x400 ;  /* 0x0000040000167882 */ /* 0x000fe20000000000 */
[----:B------:R-:W-:Y:S01]  /*1930*/  UISETP.NE.AND UP1, UPT, UR17, URZ, UPT ;  /* 0x000000ff1100728c */ /* 0x000fe2000bf25270 */
[----:B------:R-:W-:Y:S02]  /*1940*/  ISETP.NE.AND P3, PT, R3, RZ, P4 ;  /* 0x000000ff0300720c */ /* 0x000fe40002765270 */
[----:B------:R-:W-:Y:S02]  /*1950*/  CS2R R10, SRZ ;  /* 0x00000000000a7805 */ /* 0x000fe4000001ff00 */
[----:B------:R-:W-:Y:S01]  /*1960*/  PLOP3.LUT P2, PT, P2, PT, PT, 0x8, 0x80 ;  /* 0x000000000080781c */ /* 0x000fe2000174e170 */
[----:B------:R-:W-:Y:S01]  /*1970*/  IMAD.MOV.U32 R9, RZ, RZ, RZ ;  /* 0x000000ffff097224 */ /* 0x000fe200078e00ff */
[----:B------:R-:W3:Y:S01]  /*1980*/  LDCU UR70, c[0x0][0x370] ;  /* 0x00006e00ff4677ac */ /* 0x000ee20008000800 */
[----:B------:R-:W-:Y:S01]  /*1990*/  IMAD.MOV.U32 R8, RZ, RZ, 0x1 ;  /* 0x00000001ff087424 */ /* 0x000fe200078e00ff */
[----:B------:R-:W4:Y:S01]  /*19a0*/  LDCU.64 UR54, c[0x0][0x348] ;  /* 0x00006900ff3677ac */ /* 0x000f220008000a00 */
[----:B-1----:R-:W-:-:S02]  /*19b0*/  UIADD3 UR5, UPT, UPT, UR6, 0xff, URZ ;  /* 0x000000ff06057890 */ /* 0x002fc4000fffe0ff */
[----:B------:R-:W-:Y:S02]  /*19c0*/  ULEA UR75, UR60, UR76, 0x6 ;  /* 0x0000004c3c4b7291 */ /* 0x000fe4000f8e30ff */
[----:B------:R-:W-:Y:S02]  /*19d0*/  USHF.R.S32.HI UR4, URZ, 0x1f, UR5 ;  /* 0x0000001fff047899 */ /* 0x000fe40008011405 */
[----:B------:R-:W-:Y:S02]  /*19e0*/  UIADD3 UR77, UPT, UPT, UR6, 0x1fe, URZ ;  /* 0x000001fe064d7890 */ /* 0x000fe4000fffe0ff */
[----:B------:R-:W-:Y:S02]  /*19f0*/  ULEA.HI UR4, UR4, UR5, URZ, 0x8 ;  /* 0x0000000504047291 */ /* 0x000fe4000f8f40ff */
[----:B--2---:R-:W-:Y:S02]  /*1a00*/  ULEA UR22, UR7, UR22, 0x18 ;  /* 0x0000001607167291 */ /* 0x004fe4000f8ec0ff */
[----:B------:R-:W-:-:S02]  /*1a10*/  USHF.R.S32.HI UR72, URZ, 0x8, UR4 ;  /* 0x00000008ff487899 */ /* 0x000fc40008011404 */
[----:B------:R-:W-:Y:S02]  /*1a20*/  UIADD3 UR4, UPT, UPT, UR6, -0x1, URZ ;  /* 0xffffffff06047890 */ /* 0x000fe4000fffe0ff */
[----:B------:R-:W-:Y:S02]  /*1a30*/  UISETP.LT.U32.AND UP0, UPT, UR72, 0x2, UPT ;  /* 0x000000024800788c */ /* 0x000fe4000bf01070 */
[----:B------:R-:W-:Y:S02]  /*1a40*/  UISETP.GE.U32.AND UP2, UPT, UR4, -0x1ff, UPT ;  /* 0xfffffe010400788c */ /* 0x000fe4000bf46070 */
[----:B------:R-:W-:Y:S01]  /*1a50*/  USEL UR71, UR72, 0x2, UP0 ;  /* 0x0000000248477887 */ /* 0x000fe20008000000 */
[----:B------:R-:W1:Y:S03]  /*1a60*/  LDCU UR69, c[0x0][0x374] ;  /* 0x00006e80ff4577ac */ /* 0x000e660008000800 */
[----:B------:R-:W-:-:S02]  /*1a70*/  UIADD3 UR4, UPT, UPT, UR71, -0x1, URZ ;  /* 0xffffffff47047890 */ /* 0x000fc4000fffe0ff */
[----:B------:R-:W-:-:S03]  /*1a80*/  USEL UR37, UR49, 0x2, UP1 ;  /* 0x0000000231257887 */ /* 0x000fc60008800000 */
[----:B------:R-:W-:Y:S02]  /*1a90*/  @UP2 UIADD3 UR4, UPT, UPT, UR71, URZ, URZ ;  /* 0x000000ff47042290 */ /* 0x000fe4000fffe0ff */
[----:B------:R-:W-:Y:S02]  /*1aa0*/  UIADD3 UR66, UPT, UPT, UR22, 0x30800, UR63 ;  /* 0x0003080016427890 */ /* 0x000fe4000fffe03f */
[----:B------:R-:W-:Y:S02]  /*1ab0*/  UIADD3 UR65, UPT, UPT, UR22, 0x31000, UR62 ;  /* 0x0003100016417890 */ /* 0x000fe4000fffe03e */
[----:B------:R-:W-:Y:S02]  /*1ac0*/  UIADD3 UR74, UPT, UPT, UR72, -UR71, URZ ;  /* 0x80000047484a7290 */ /* 0x000fe4000fffe0ff */
[----:B------:R-:W-:Y:S02]  /*1ad0*/  UIADD3 UR64, UPT, UPT, UR4, 0x1, URZ ;  /* 0x0000000104407890 */ /* 0x000fe4000fffe0ff */
[----:B------:R-:W-:Y:S01]  /*1ae0*/  UIADD3 UR73, UPT, UPT, -UR4, URZ, URZ ;  /* 0x000000ff04497290 */ /* 0x000fe2000fffe1ff */
[----:B-1-34-:R-:W-:-:S11]  /*1af0*/  UMOV UR23, URZ ;  /* 0x000000ff00177c82 */ /* 0x01afd60008000000 */
.L_x_46:
[----:B-1----:R-:W1:Y:S02]  /*1b00*/  S2UR UR4, SR_CgaCtaId ;  /* 0x00000000000479c3 */ /* 0x002e640000008800 */
[----:B-1----:R-:W-:-:S09]  /*1b10*/  UISETP.NE.AND UP0, UPT, UR4, URZ, UPT ;  /* 0x000000ff0400728c */ /* 0x002fd2000bf05270 */
[----:B---3--:R-:W-:Y:S05]  /*1b20*/  BRA.U UP0, `(.L_x_23) ;  /* 0x0000000100287547 */ /* 0x008fea000b800000 */
[----:B------:R-:W-:Y:S02]  /*1b30*/  LEA R0, R9, UR22, 0x3 ;  /* 0x0000001609007c11 */ /* 0x000fe4000f8e18ff */
[----:B------:R-:W-:-:S04]  /*1b40*/  SHF.L.U32 R3, R8, 0x1f, RZ ;  /* 0x0000001f08037819 */ /* 0x000fc800000006ff */
[----:B------:R-:W1:Y:S02]  /*1b50*/  SYNCS.PHASECHK.TRANS64.TRYWAIT P0, [R0+URZ+0xb0], R3 ;  /* 0x0000b003000075a7 */ /* 0x000e6400080011ff */
[----:B-1----:R-:W-:Y:S05]  /*1b60*/  @!P0 BRA `(.L_x_24) ;  /* 0x000000b400008947 */ /* 0x002fea0003800000 */
.L_x_149:
[----:B------:R2:W-:Y:S01]  /*1b70*/  SYNCS.ARRIVE.TRANS64.A1T0 RZ, [R0+URZ+0xa0], RZ ;  /* 0x0000a0ff00ff79a7 */ /* 0x0005e200081000ff */
[----:B------:R-:W-:-:S05]  /*1b80*/  VIADD R9, R9, 0x1 ;  /* 0x0000000109097836 */ /* 0x000fca0000000000 */
[----:B------:R-:W-:-:S04]  /*1b90*/  ISETP.NE.AND P0, PT, R9, 0x2, PT ;  /* 0x000000020900780c */ /* 0x000fc80003f05270 */
[----:B-1----:R-:W-:Y:S02]  /*1ba0*/  SEL R3, RZ, 0x1, P0 ;  /* 0x00000001ff037807 */ /* 0x002fe40000000000 */
[----:B------:R-:W-:Y:S02]  /*1bb0*/  SEL R9, R9, RZ, P0 ;  /* 0x000000ff09097207 */ /* 0x000fe40000000000 */
[----:B------:R-:W-:Y:S02]  /*1bc0*/  LOP3.LUT R8, R8, R3, RZ, 0x3c, !PT ;  /* 0x0000000308087212 */ /* 0x000fe400078e3cff */
.L_x_23:
[----:B------:R-:W1:Y:S01]  /*1bd0*/  S2UR UR6, SR_CTAID.X ;  /* 0x00000000000679c3 */ /* 0x000e620000002500 */
[----:B------:R-:W-:Y:S01]  /*1be0*/  ULEA UR4, UR23, UR22, 0x3 ;  /* 0x0000001617047291 */ /* 0x000fe2000f8e18ff */
[----:B--2---:R-:W-:Y:S01]  /*1bf0*/  SHF.L.U32 R0, R12, 0x1f, RZ ;  /* 0x0000001f0c007819 */ /* 0x004fe200000006ff */
[----:B------:R-:W-:Y:S02]  /*1c00*/  UISETP.GE.U32.AND UP0, UPT, UR77, 0x1ff, UPT ;  /* 0x000001ff4d00788c */ /* 0x000fe4000bf06070 */
[----:B------:R-:W-:Y:S02]  /*1c10*/  USHF.L.U32 UR11, UR16, 0x1, URZ ;  /* 0x00000001100b7899 */ /* 0x000fe400080006ff */
[----:B------:R-:W-:Y:S01]  /*1c20*/  ULEA UR35, UR16, UR76, 0x8 ;  /* 0x0000004c10237291 */ /* 0x000fe2000f8e40ff */
[----:B------:R-:W-:Y:S02]  /*1c30*/  UMOV UR14, URZ ;  /* 0x000000ff000e7c82 */ /* 0x000fe40008000000 */
[----:B------:R2:W3:Y:S01]  /*1c40*/  SYNCS.PHASECHK.TRANS64.TRYWAIT P1, [UR4+0x10], R0 ;  /* 0x00001000ff0075a7 */ /* 0x0004e20008021104 */
[----:B------:R-:W-:-:S04]  /*1c50*/  ULEA.HI UR4, UR20, UR20, URZ, 0x1 ;  /* 0x0000001414047291 */ /* 0x000fc8000f8f08ff */
[----:B------:R-:W-:Y:S02]  /*1c60*/  USHF.L.U32 UR5, UR4, 0x7, URZ ;  /* 0x0000000704057899 */ /* 0x000fe400080006ff */
[----:B------:R-:W-:Y:S02]  /*1c70*/  ULOP3.LUT UR20, UR4, 0xfffffffe, URZ, 0xc0, !UPT ;  /* 0xfffffffe04147892 */ /* 0x000fe4000f8ec0ff */
[----:B------:R-:W-:-:S04]  /*1c80*/  ULOP3.LUT UR5, UR5, 0xffffff00, URZ, 0xc0, !UPT ;  /* 0xffffff0005057892 */ /* 0x000fc8000f8ec0ff */
[----:B------:R-:W-:Y:S02]  /*1c90*/  UIADD3 UR51, UPT, UPT, UR75, UR5, URZ ;  /* 0x000000054b337290 */ /* 0x000fe4000fffe0ff */
[----:B-1----:R-:W-:Y:S01]  /*1ca0*/  ULOP3.LUT UR20, UR20, 0x1, UR6, 0xf8, !UPT ;  /* 0x0000000114147892 */ /* 0x002fe2000f8ef806 */
[----:B------:R-:W-:Y:S11]  /*1cb0*/  BRA.U !UP0, `(.L_x_25) ;  /* 0x0000000508647547 */ /* 0x000ff6000b800000 */
[----:B------:R-:W-:Y:S01]  /*1cc0*/  UMOV UR29, UR73 ;  /* 0x00000049001d7c82 */ /* 0x000fe20008000000 */
[----:B------:R-:W-:Y:S01]  /*1cd0*/  UMOV UR5, UR23 ;  /* 0x0000001700057c82 */ /* 0x000fe20008000000 */
[----:B------:R-:W-:Y:S01]  /*1ce0*/  UMOV UR42, 0x80 ;  /* 0x00000080002a7882 */ /* 0x000fe20000000000 */
[----:B------:R-:W-:Y:S01]  /*1cf0*/  UMOV UR19, UR60 ;  /* 0x0000003c00137c82 */ /* 0x000fe20008000000 */
[----:B------:R-:W-:-:S05]  /*1d00*/  UMOV UR12, UR61 ;  /* 0x0000003d000c7c82 */ /* 0x000fca0008000000 */
.L_x_33:
[----:B------:R-:W-:Y:S01]  /*1d10*/  ULEA UR6, UR5, UR22, 0x3 ;  /* 0x0000001605067291 */ /* 0x000fe2000f8e18ff */
[----:B---3--:R-:W-:Y:S01]  /*1d20*/  @P4 MOV R2, 0x21800 ;  /* 0x0002180000024802 */ /* 0x008fe20000000f00 */
[----:B-123--:R-:W-:Y:S10]  /*1d30*/  @P1 BRA `(.L_x_26) ;  /* 0x00000000000c1947 */ /* 0x00eff40003800000 */
[----:B------:R-:W-:-:S04]  /*1d40*/  SHF.L.U32 R3, R12, 0x1f, RZ ;  /* 0x0000001f0c037819 */ /* 0x000fc800000006ff */
[----:B------:R-:W1:Y:S02]  /*1d50*/  SYNCS.PHASECHK.TRANS64.TRYWAIT P0, [UR6+0x10], R3 ;  /* 0x00001003ff0075a7 */ /* 0x000e640008001106 */
[----:B-1----:R-:W-:Y:S05]  /*1d60*/  @!P0 BRA `(.L_x_27) ;  /* 0x000000b000948947 */ /* 0x002fea0003800000 */
.L_x_26:
[----:B------:R3:W-:Y:S01]  /*1d70*/  @P4 SYNCS.ARRIVE.TRANS64 RZ, [UR6], R2 ;  /* 0x00000002ffff49a7 */ /* 0x0007e20008000006 */
[----:B------:R-:W-:Y:S02]  /*1d80*/  ULOP3.LUT UR4, UR37, 0x2, URZ, 0xfc, !UPT ;  /* 0x0000000225047892 */ /* 0x000fe4000f8efcff */
[----:B------:R-:W-:Y:S02]  /*1d90*/  UIADD3 UR29, UPT, UPT, UR29, 0x1, URZ ;  /* 0x000000011d1d7890 */ /* 0x000fe4000fffe0ff */
[----:B------:R-:W-:Y:S02]  /*1da0*/  UISETP.NE.AND UP0, UPT, UR4, 0x2, UPT ;  /* 0x000000020400788c */ /* 0x000fe4000bf05270 */
[----:B------:R-:W-:-:S07]  /*1db0*/  UISETP.NE.AND UP4, UPT, UR29, 0x1, UPT ;  /* 0x000000011d00788c */ /* 0x000fce000bf85270 */
[----:B------:R-:W-:Y:S05]  /*1dc0*/  BRA.U UP0, `(.L_x_28) ;  /* 0x0000000100047547 */ /* 0x000fea000b800000 */
[----:B------:R-:W-:Y:S05]  /*1dd0*/  BPT.TRAP 0x1 ;  /* 0x000000040000795c */ /* 0x000fea0000300000 */
.L_x_28:
[----:B------:R-:W-:Y:S04]  /*1de0*/  BSSY.RECONVERGENT B0, `(.L_x_29) ;  /* 0x0000003000007945 */ /* 0x000fe80003800200 */
[----:B------:R-:W-:Y:S05]  /*1df0*/  @!P3 BRA `(.L_x_30) ;  /* 0x000000000004b947 */ /* 0x000fea0003800000 */
[----:B------:R-:W-:Y:S05]  /*1e00*/  BPT.TRAP 0x1 ;  /* 0x000000040000795c */ /* 0x000fea0000300000 */
.L_x_30:
[----:B------:R-:W-:Y:S05]  /*1e10*/  BSYNC.RECONVERGENT B0 ;  /* 0x0000000000007941 */ /* 0x000fea0003800200 */
.L_x_29:
[----:B------:R-:W-:Y:S01]  /*1e20*/  UIADD3 UR4, UPT, UPT, UR5, 0x1, URZ ;  /* 0x0000000105047890 */ /* 0x000fe2000fffe0ff */
[----:B------:R-:W-:Y:S01]  /*1e30*/  BSSY.RECONVERGENT B0, `(.L_x_31) ;  /* 0x000003b000007945 */ /* 0x000fe20003800200 */
[----:B------:R-:W-:Y:S02]  /*1e40*/  ELECT P0, URZ, PT ;  /* 0x0000000000ff782f */ /* 0x000fe40003800000 */
[----:B------:R-:W-:-:S04]  /*1e50*/  UISETP.NE.AND UP0, UPT, UR4, 0x2, UPT ;  /* 0x000000020400788c */ /* 0x000fc8000bf05270 */
[----:B------:R-:W-:Y:S02]  /*1e60*/  USEL UR7, URZ, 0x1, UP0 ;  /* 0x00000001ff077887 */ /* 0x000fe40008000000 */
[----:B------:R-:W-:-:S04]  /*1e70*/  USEL UR23, UR4, URZ, UP0 ;  /* 0x000000ff04177287 */ /* 0x000fc80008000000 */
[----:B------:R-:W-:Y:S01]  /*1e80*/  ULEA UR4, UR23, UR22, 0x3 ;  /* 0x0000001617047291 */ /* 0x000fe2000f8e18ff */
[----:B------:R-:W-:-:S04]  /*1e90*/  LOP3.LUT R12, R12, UR7, RZ, 0x3c, !PT ;  /* 0x000000070c0c7c12 */ /* 0x000fc8000f8e3cff */
[----:B-12---:R-:W-:-:S04]  /*1ea0*/  SHF.L.U32 R0, R12, 0x1f, RZ ;  /* 0x0000001f0c007819 */ /* 0x006fc800000006ff */
[----:B------:R1:W2:Y:S01]  /*1eb0*/  SYNCS.PHASECHK.TRANS64.TRYWAIT P1, [UR4+0x10], R0 ;  /* 0x00001000ff0075a7 */ /* 0x0002a20008021104 */
[----:B------:R-:W-:Y:S05]  /*1ec0*/  @!P0 BRA `(.L_x_32) ;  /* 0x0000000000c48947 */ /* 0x000fea0003800000 */
[----:B------:R-:W-:Y:S02]  /*1ed0*/  USHF.L.U32 UR4, UR5, 0xf, URZ ;  /* 0x0000000f05047899 */ /* 0x000fe400080006ff */
[----:B------:R-:W-:Y:S02]  /*1ee0*/  UIADD3 UR14, UP3, UPT, UR54, 0x80, URZ ;  /* 0x00000080360e7890 */ /* 0x000fe4000ff7e0ff */
[----:B------:R-:W-:Y:S02]  /*1ef0*/  ULOP3.LUT UR40, UR4, UR59, URZ, 0xfc, !UPT ;  /* 0x0000003b04287292 */ /* 0x000fe4000f8efcff */
[----:B------:R-:W-:Y:S02]  /*1f00*/  UIADD3 UR4, UPT, UPT, UR22, UR4, URZ ;  /* 0x0000000416047290 */ /* 0x000fe4000fffe0ff */
[----:B------:R-:W-:Y:S02]  /*1f10*/  UIADD3 UR40, UPT, UPT, UR22, UR40, URZ ;  /* 0x0000002816287290 */ /* 0x000fe4000fffe0ff */
[----:B------:R-:W-:-:S02]  /*1f20*/  UIADD3 UR8, UP2, UPT, UR54, 0x180, URZ ;  /* 0x0000018036087890 */ /* 0x000fc4000ff5e0ff */
[----:B------:R-:W-:Y:S02]  /*1f30*/  UIADD3 UR32, UPT, UPT, UR4, 0x20800, URZ ;  /* 0x0002080004207890 */ /* 0x000fe4000fffe0ff */
[----:B------:R-:W-:Y:S02]  /*1f40*/  UIADD3 UR24, UPT, UPT, UR4, 0x24800, URZ ;  /* 0x0002480004187890 */ /* 0x000fe4000fffe0ff */
[----:B------:R-:W-:Y:S02]  /*1f50*/  UIADD3 UR50, UPT, UPT, UR42, -0x80, URZ ;  /* 0xffffff802a327890 */ /* 0x000fe4000fffe0ff */
[----:B------:R-:W-:Y:S02]  /*1f60*/  ULOP3.LUT UR49, UR6, 0xfefffff8, URZ, 0xc0, !UPT ;  /* 0xfefffff806317892 */ /* 0x000fe4000f8ec0ff */
[----:B------:R-:W-:Y:S02]  /*1f70*/  UIADD3.X UR15, UPT, UPT, URZ, UR55, URZ, UP3, !UPT ;  /* 0x00000037ff0f7290 */ /* 0x000fe40009ffe4ff */
[----:B------:R-:W-:-:S02]  /*1f80*/  UIADD3 UR48, UPT, UPT, UR40, 0x10800, URZ ;  /* 0x0001080028307890 */ /* 0x000fc4000fffe0ff */
[----:B------:R-:W-:Y:S02]  /*1f90*/  UPRMT UR4, URZ, 0x5410, UR58 ;  /* 0x00005410ff047896 */ /* 0x000fe4000800003a */
[----:B------:R-:W-:Y:S02]  /*1fa0*/  UIADD3 UR40, UPT, UPT, UR40, 0x14800, URZ ;  /* 0x0001480028287890 */ /* 0x000fe4000fffe0ff */
[----:B------:R-:W-:Y:S01]  /*1fb0*/  UIADD3.X UR9, UPT, UPT, URZ, UR55, URZ, UP2, !UPT ;  /* 0x00000037ff097290 */ /* 0x000fe200097fe4ff */
[----:B------:R-:W-:Y:S01]  /*1fc0*/  UMOV UR46, 0x0 ;  /* 0x00000000002e7882 */ /* 0x000fe20000000000 */
[----:B------:R-:W-:Y:S01]  /*1fd0*/  UMOV UR47, 0x10000000 ;  /* 0x10000000002f7882 */ /* 0x000fe20000000000 */
[----:B------:R-:W-:Y:S01]  /*1fe0*/  UMOV UR43, UR51 ;  /* 0x00000033002b7c82 */ /* 0x000fe20008000000 */
[----:B------:R-:W-:Y:S01]  /*1ff0*/  UMOV UR44, UR52 ;  /* 0x00000034002c7c82 */ /* 0x000fe20008000000 */
[----:B------:R-:W-:Y:S01]  /*2000*/  UMOV UR41, UR49 ;  /* 0x0000003100297c82 */ /* 0x000fe20008000000 */
[----:B------:R-:W-:Y:S01]  /*2010*/  ULEA UR16, UR5, UR63, 0xa ;  /* 0x0000003f05107291 */ /* 0x000fe2000f8e50ff */
[----:B------:R-:W-:Y:S01]  /*2020*/  UTMALDG.3D.MULTICAST.2CTA [UR48], [UR14], UR4, desc[UR46] ;  /* 0x00002e300e0073b4 */ /* 0x000fe20008211804 */
[----:B------:R-:W-:-:S02]  /*2030*/  UIADD3 UR38, UP1, UPT, UR54, 0x280, URZ ;  /* 0x0000028036267890 */ /* 0x000fc4000ff3e0ff */
[----:B------:R-:W-:Y:S01]  /*2040*/  ULEA UR7, UR5, UR62, 0xb ;  /* 0x0000003e05077291 */ /* 0x000fe2000f8e58ff */
[----:B------:R-:W-:Y:S01]  /*2050*/  UMOV UR36, UR52 ;  /* 0x0000003400247c82 */ /* 0x000fe20008000000 */
[----:B------:R-:W-:Y:S01]  /*2060*/  UMOV UR33, UR49 ;  /* 0x0000003100217c82 */ /* 0x000fe20008000000 */
[----:B------:R-:W-:Y:S01]  /*2070*/  UMOV UR34, UR50 ;  /* 0x0000003200227c82 */ /* 0x000fe20008000000 */
[----:B------:R-:W-:Y:S01]  /*2080*/  UIADD3 UR30, UP0, UPT, UR54, 0x380, URZ ;  /* 0x00000380361e7890 */ /* 0x000fe2000ff1e0ff */
[----:B------:R-:W-:Y:S01]  /*2090*/  UTMALDG.3D.MULTICAST.2CTA [UR40], [UR14], UR4, desc[UR46] ;  /* 0x00002e280e0073b4 */ /* 0x000fe20008211804 */
[----:B------:R-:W-:Y:S01]  /*20a0*/  UMOV UR26, UR42 ;  /* 0x0000002a001a7c82 */ /* 0x000fe20008000000 */
[----:B------:R-:W-:Y:S01]  /*20b0*/  UMOV UR27, UR35 ;  /* 0x00000023001b7c82 */ /* 0x000fe20008000000 */
[----:B------:R-:W-:Y:S01]  /*20c0*/  UMOV UR28, UR52 ;  /* 0x00000034001c7c82 */ /* 0x000fe20008000000 */
[----:B------:R-:W-:Y:S01]  /*20d0*/  UMOV UR25, UR49 ;  /* 0x0000003100197c82 */ /* 0x000fe20008000000 */
[----:B------:R-:W-:-:S02]  /*20e0*/  UIADD3.X UR39, UPT, UPT, URZ, UR55, URZ, UP1, !UPT ;  /* 0x00000037ff277290 */ /* 0x000fc40008ffe4ff */
[----:B------:R-:W-:Y:S01]  /*20f0*/  UIADD3 UR16, UPT, UPT, UR22, 0x30800, UR16 ;  /* 0x0003080016107890 */ /* 0x000fe2000fffe010 */
[----:B------:R-:W-:Y:S01]  /*2100*/  UTMALDG.3D.2CTA [UR32], [UR8], desc[UR46] ;  /* 0x00002e20080075b4 */ /* 0x000fe20008211000 */
[----:B------:R-:W-:Y:S01]  /*2110*/  UIADD3.X UR31, UPT, UPT, URZ, UR55, URZ, UP0, !UPT ;  /* 0x00000037ff1f7290 */ /* 0x000fe200087fe4ff */
[----:B------:R-:W-:Y:S01]  /*2120*/  UMOV UR18, URZ ;  /* 0x000000ff00127c82 */ /* 0x000fe20008000000 */
[----:B------:R-:W-:Y:S01]  /*2130*/  UMOV UR21, UR52 ;  /* 0x0000003400157c82 */ /* 0x000fe20008000000 */
[----:B------:R-:W-:Y:S01]  /*2140*/  UMOV UR17, UR49 ;  /* 0x0000003100117c82 */ /* 0x000fe20008000000 */
[----:B------:R-:W-:Y:S01]  /*2150*/  UMOV UR13, UR52 ;  /* 0x00000034000d7c82 */ /* 0x000fe20008000000 */
[----:B------:R-:W-:Y:S01]  /*2160*/  UMOV UR10, UR18 ;  /* 0x00000012000a7c82 */ /* 0x000fe20008000000 */
[----:B------:R4:W-:Y:S01]  /*2170*/  UTMALDG.3D.2CTA [UR24], [UR8], desc[UR46] ;  /* 0x00002e18080075b4 */ /* 0x0009e20008211000 */
[----:B------:R1:W-:Y:S01]  /*2180*/  UTMALDG.4D.MULTICAST.2CTA [UR16], [UR38], UR4, desc[UR46] ;  /* 0x00002e10260073b4 */ /* 0x0003e20008219804 */
[----:B----4-:R-:W-:-:S02]  /*2190*/  UIADD3 UR8, UPT, UPT, UR22, 0x31000, UR7 ;  /* 0x0003100016087890 */ /* 0x010fc4000fffe007 */
[----:B------:R-:W-:Y:S01]  /*21a0*/  UPRMT UR7, URZ, 0x5410, UR53 ;  /* 0x00005410ff077896 */ /* 0x000fe20008000035 */
[----:B------:R-:W-:-:S08]  /*21b0*/  UMOV UR9, UR49 ;  /* 0x0000003100097c82 */ /* 0x000fd00008000000 */
[----:B------:R1:W-:Y:S02]  /*21c0*/  UTMALDG.4D.MULTICAST.2CTA [UR8], [UR30], UR7, desc[UR46] ;  /* 0x00002e081e0073b4 */ /* 0x0003e40008219807 */
[----:B-1----:R-:W-:Y:S01]  /*21d0*/  NOP ;  /* 0x0000000000007918 */ /* 0x002fe20000000000 */
.L_x_32:
[----:B------:R-:W-:Y:S05]  /*21e0*/  BSYNC.RECONVERGENT B0 ;  /* 0x0000000000007941 */ /* 0x000fea0003800200 */
.L_x_31:
[----:B------:R-:W-:Y:S02]  /*21f0*/  UIADD3 UR42, UPT, UPT, UR42, 0x100, URZ ;  /* 0x000001002a2a7890 */ /* 0x000fe4000fffe0ff */
[----:B------:R-:W-:Y:S02]  /*2200*/  UIADD3 UR12, UPT, UPT, UR12, 0x2, URZ ;  /* 0x000000020c0c7890 */ /* 0x000fe4000fffe0ff */
[----:B------:R-:W-:Y:S01]  /*2210*/  UIADD3 UR19, UPT, UPT, UR19, 0x2, URZ ;  /* 0x0000000213137890 */ /* 0x000fe2000fffe0ff */
[----:B------:R-:W-:Y:S01]  /*2220*/  UMOV UR5, UR23 ;  /* 0x0000001700057c82 */ /* 0x000fe20008000000 */
[----:B------:R-:W-:Y:S01]  /*2230*/  UMOV UR14, UR64 ;  /* 0x00000040000e7c82 */ /* 0x000fe20008000000 */
[----:B------:R-:W-:Y:S09]  /*2240*/  BRA.U UP4, `(.L_x_33) ;  /* 0xfffffff904b07547 */ /* 0x000ff2000b83ffff */
.L_x_25:
[----:B------:R-:W-:Y:S01]  /*2250*/  ULEA UR4, UR23, UR22, 0x3 ;  /* 0x0000001617047291 */ /* 0x000fe2000f8e18ff */
[----:B-12---:R-:W-:Y:S01]  /*2260*/  SHF.L.U32 R0, R12, 0x1f, RZ ;  /* 0x0000001f0c007819 */ /* 0x006fe200000006ff */
[----:B------:R-:W-:Y:S01]  /*2270*/  @!P2 SYNCS.ARRIVE.TRANS64.A1T0 RZ, [UR22+0x68], RZ ;  /* 0x000068ffffffa9a7 */ /* 0x000fe20008100016 */
[----:B------:R-:W-:-:S06]  /*2280*/  UISETP.GT.AND UP0, UPT, UR72, UR71, UPT ;  /* 0x000000474800728c */ /* 0x000fcc000bf04270 */
[----:B---3--:R1:W2:Y:S03]  /*2290*/  SYNCS.PHASECHK.TRANS64.TRYWAIT P1, [UR4+0x10], R0 ;  /* 0x00001000ff0075a7 */ /* 0x0082a60008021104 */
[----:B------:R-:W-:Y:S05]  /*22a0*/  BRA.U !UP0, `(.L_x_34) ;  /* 0x0000000508507547 */ /* 0x000fea000b800000 */
[----:B------:R-:W-:Y:S01]  /*22b0*/  UIADD3 UR15, UPT, UPT, UR74, UR14, URZ ;  /* 0x0000000e4a0f7290 */ /* 0x000fe2000fffe0ff */
[----:B------:R-:W-:-:S11]  /*22c0*/  UMOV UR6, UR23 ;  /* 0x0000001700067c82 */ /* 0x000fd60008000000 */
.L_x_42:
[----:B------:R-:W-:Y:S01]  /*22d0*/  ULEA UR7, UR6, UR22, 0x3 ;  /* 0x0000001606077291 */ /* 0x000fe2000f8e18ff */
[----:B--2---:R-:W-:Y:S01]  /*22e0*/  @P4 MOV R2, 0x21800 ;  /* 0x0002180000024802 */ /* 0x004fe20000000f00 */
[----:B--23--:R-:W-:Y:S10]  /*22f0*/  @P1 BRA `(.L_x_35) ;  /* 0x00000000000c1947 */ /* 0x00cff40003800000 */
[----:B------:R-:W-:-:S04]  /*2300*/  SHF.L.U32 R3, R12, 0x1f, RZ ;  /* 0x0000001f0c037819 */ /* 0x000fc800000006ff */
[----:B------:R-:W2:Y:S02]  /*2310*/  SYNCS.PHASECHK.TRANS64.TRYWAIT P0, [UR7+0x10], R3 ;  /* 0x00001003ff0075a7 */ /* 0x000ea40008001107 */
[----:B--2---:R-:W-:Y:S05]  /*2320*/  @!P0 BRA `(.L_x_36) ;  /* 0x000000ac003c8947 */ /* 0x004fea0003800000 */
.L_x_35:
[----:B------:R2:W-:Y:S01]  /*2330*/  @P4 SYNCS.ARRIVE.TRANS64 RZ, [UR7], R2 ;  /* 0x00000002ffff49a7 */ /* 0x0005e20008000007 */
[----:B------:R-:W-:-:S04]  /*2340*/  ULOP3.LUT UR4, UR37, 0x2, URZ, 0xfc, !UPT ;  /* 0x0000000225047892 */ /* 0x000fc8000f8efcff */
[----:B------:R-:W-:-:S09]  /*2350*/  UISETP.NE.AND UP0, UPT, UR4, 0x2, UPT ;  /* 0x000000020400788c */ /* 0x000fd2000bf05270 */
[----:B------:R-:W-:Y:S05]  /*2360*/  BRA.U UP0, `(.L_x_37) ;  /* 0x0000000100047547 */ /* 0x000fea000b800000 */
[----:B------:R-:W-:Y:S05]  /*2370*/  BPT.TRAP 0x1 ;  /* 0x000000040000795c */ /* 0x000fea0000300000 */
.L_x_37:
[----:B------:R-:W-:Y:S04]  /*2380*/  BSSY.RECONVERGENT B0, `(.L_x_38) ;  /* 0x0000003000007945 */ /* 0x000fe80003800200 */
[----:B------:R-:W-:Y:S05]  /*2390*/  @!P3 BRA `(.L_x_39) ;  /* 0x000000000004b947 */ /* 0x000fea0003800000 */
[----:B------:R-:W-:Y:S05]  /*23a0*/  BPT.TRAP 0x1 ;  /* 0x000000040000795c */ /* 0x000fea0000300000 */
.L_x_39:
[----:B------:R-:W-:Y:S05]  /*23b0*/  BSYNC.RECONVERGENT B0 ;  /* 0x0000000000007941 */ /* 0x000fea0003800200 */
.L_x_38:
        /* <DEDUP_REMOVED lines=8> */
[----:B-1----:R-:W-:-:S04]  /*2440*/  SHF.L.U32 R0, R12, 0x1f, RZ ;  /* 0x0000001f0c007819 */ /* 0x002fc800000006ff */
[----:B------:R1:W3:Y:S01]  /*2450*/  SYNCS.PHASECHK.TRANS64.TRYWAIT P1, [UR4+0x10], R0 ;  /* 0x00001000ff0075a7 */ /* 0x0002e20008021104 */
[----:B------:R-:W-:Y:S05]  /*2460*/  @!P0 BRA `(.L_x_41) ;  /* 0x0000000000cc8947 */ /* 0x000fea0003800000 */
[----:B------:R-:W-:Y:S02]  /*2470*/  USHF.L.U32 UR9, UR6, 0xf, URZ ;  /* 0x0000000f06097899 */ /* 0x000fe400080006ff */
[----:B------:R-:W-:Y:S02]  /*2480*/  UIADD3 UR4, UP3, UPT, UR54, 0x80, URZ ;  /* 0x0000008036047890 */ /* 0x000fe4000ff7e0ff */
[----:B------:R-:W-:Y:S02]  /*2490*/  ULOP3.LUT UR40, UR9, UR59, URZ, 0xfc, !UPT ;  /* 0x0000003b09287292 */ /* 0x000fe4000f8efcff */
[----:B------:R-:W-:Y:S02]  /*24a0*/  USHF.L.U32 UR50, UR14, 0x8, URZ ;  /* 0x000000080e327899 */ /* 0x000fe400080006ff */
[----:B------:R-:W-:Y:S02]  /*24b0*/  UIADD3 UR40, UPT, UPT, UR22, UR40, URZ ;  /* 0x0000002816287290 */ /* 0x000fe4000fffe0ff */
[----:B------:R-:W-:-:S02]  /*24c0*/  ULOP3.LUT UR49, UR7, 0xfefffff8, URZ, 0xc0, !UPT ;  /* 0xfefffff807317892 */ /* 0x000fc4000f8ec0ff */
[----:B------:R-:W-:Y:S02]  /*24d0*/  UIADD3.X UR5, UPT, UPT, URZ, UR55, URZ, UP3, !UPT ;  /* 0x00000037ff057290 */ /* 0x000fe40009ffe4ff */
[----:B------:R-:W-:Y:S02]  /*24e0*/  UIADD3 UR48, UPT, UPT, UR40, 0x10800, URZ ;  /* 0x0001080028307890 */ /* 0x000fe4000fffe0ff */
[----:B------:R-:W-:Y:S02]  /*24f0*/  UPRMT UR10, URZ, 0x5410, UR58 ;  /* 0x00005410ff0a7896 */ /* 0x000fe4000800003a */
[----:B------:R-:W-:Y:S02]  /*2500*/  UIADD3 UR42, UPT, UPT, UR50, 0x80, URZ ;  /* 0x00000080322a7890 */ /* 0x000fe4000fffe0ff */
[----:B------:R-:W-:Y:S02]  /*2510*/  UIADD3 UR40, UPT, UPT, UR40, 0x14800, URZ ;  /* 0x0001480028287890 */ /* 0x000fe4000fffe0ff */
[----:B------:R-:W-:-:S02]  /*2520*/  UIADD3 UR30, UP2, UPT, UR54, 0x180, URZ ;  /* 0x00000180361e7890 */ /* 0x000fc4000ff5e0ff */
[----:B------:R-:W-:Y:S02]  /*2530*/  UIADD3 UR9, UPT, UPT, UR22, UR9, URZ ;  /* 0x0000000916097290 */ /* 0x000fe4000fffe0ff */
[----:B------:R-:W-:Y:S02]  /*2540*/  USHF.L.U32 UR12, UR14, 0x1, URZ ;  /* 0x000000010e0c7899 */ /* 0x000fe400080006ff */
[----:B------:R-:W-:Y:S02]  /*2550*/  UIADD3 UR38, UP1, UPT, UR54, 0x280, URZ ;  /* 0x0000028036267890 */ /* 0x000fe4000ff3e0ff */
[----:B------:R-:W-:Y:S02]  /*2560*/  UIADD3.X UR31, UPT, UPT, URZ, UR55, URZ, UP2, !UPT ;  /* 0x00000037ff1f7290 */ /* 0x000fe400097fe4ff */
[----:B------:R-:W-:Y:S01]  /*2570*/  UIADD3 UR32, UPT, UPT, UR9, 0x20800, URZ ;  /* 0x0002080009207890 */ /* 0x000fe2000fffe0ff */
[----:B------:R-:W-:Y:S01]  /*2580*/  UMOV UR56, 0x0 ;  /* 0x0000000000387882 */ /* 0x000fe20000000000 */
[----:B------:R-:W-:Y:S01]  /*2590*/  UMOV UR57, 0x10000000 ;  /* 0x1000000000397882 */ /* 0x000fe20000000000 */
[----:B------:R-:W-:Y:S01]  /*25a0*/  UIADD3 UR46, UP0, UPT, UR54, 0x380, URZ ;  /* 0x00000380362e7890 */ /* 0x000fe2000ff1e0ff */
[----:B------:R-:W-:Y:S01]  /*25b0*/  UTMALDG.3D.MULTICAST.2CTA [UR48], [UR4], UR10, desc[UR56] ;  /* 0x00003830040073b4 */ /* 0x000fe2000821180a */
[----:B------:R-:W-:Y:S01]  /*25c0*/  UIADD3 UR24, UPT, UPT, UR9, 0x24800, URZ ;  /* 0x0002480009187890 */ /* 0x000fe2000fffe0ff */
[----:B------:R-:W-:Y:S01]  /*25d0*/  UMOV UR43, UR51 ;  /* 0x00000033002b7c82 */ /* 0x000fe20008000000 */
[----:B------:R-:W-:Y:S01]  /*25e0*/  UMOV UR44, UR52 ;  /* 0x00000034002c7c82 */ /* 0x000fe20008000000 */
[----:B------:R-:W-:Y:S01]  /*25f0*/  ULEA UR16, UR6, UR66, 0xa ;  /* 0x0000004206107291 */ /* 0x000fe2000f8e50ff */
[----:B------:R-:W-:Y:S01]  /*2600*/  UMOV UR41, UR49 ;  /* 0x0000003100297c82 */ /* 0x000fe20008000000 */
[----:B------:R-:W-:Y:S01]  /*2610*/  ULOP3.LUT UR19, UR12, UR60, URZ, 0xfc, !UPT ;  /* 0x0000003c0c137292 */ /* 0x000fe2000f8efcff */
[----:B------:R4:W-:Y:S01]  /*2620*/  UTMALDG.3D.MULTICAST.2CTA [UR40], [UR4], UR10, desc[UR56] ;  /* 0x00003828040073b4 */ /* 0x0009e2000821180a */
[----:B------:R-:W-:-:S02]  /*2630*/  UIADD3.X UR39, UPT, UPT, URZ, UR55, URZ, UP1, !UPT ;  /* 0x00000037ff277290 */ /* 0x000fc40008ffe4ff */
[----:B------:R-:W-:Y:S02]  /*2640*/  ULEA UR8, UR6, UR65, 0xb ;  /* 0x0000004106087291 */ /* 0x000fe4000f8e58ff */
[----:B------:R-:W-:Y:S02]  /*2650*/  UIADD3 UR12, UPT, UPT, UR61, UR12, URZ ;  /* 0x0000000c3d0c7290 */ /* 0x000fe4000fffe0ff */
[----:B------:R-:W-:Y:S01]  /*2660*/  UIADD3.X UR47, UPT, UPT, URZ, UR55, URZ, UP0, !UPT ;  /* 0x00000037ff2f7290 */ /* 0x000fe200087fe4ff */
[----:B------:R-:W-:Y:S01]  /*2670*/  UMOV UR36, UR52 ;  /* 0x0000003400247c82 */ /* 0x000fe20008000000 */
[----:B------:R-:W-:Y:S01]  /*2680*/  UMOV UR33, UR49 ;  /* 0x0000003100217c82 */ /* 0x000fe20008000000 */
[----:B------:R-:W-:Y:S01]  /*2690*/  UMOV UR34, UR50 ;  /* 0x0000003200227c82 */ /* 0x000fe20008000000 */
[----:B------:R-:W-:Y:S01]  /*26a0*/  UMOV UR27, UR35 ;  /* 0x00000023001b7c82 */ /* 0x000fe20008000000 */
[----:B------:R-:W-:Y:S01]  /*26b0*/  UMOV UR28, UR52 ;  /* 0x00000034001c7c82 */ /* 0x000fe20008000000 */
[----:B------:R-:W-:Y:S01]  /*26c0*/  UMOV UR25, UR49 ;  /* 0x0000003100197c82 */ /* 0x000fe20008000000 */
[----:B------:R-:W-:Y:S01]  /*26d0*/  UMOV UR26, UR42 ;  /* 0x0000002a001a7c82 */ /* 0x000fe20008000000 */
[----:B------:R-:W-:Y:S01]  /*26e0*/  UMOV UR18, URZ ;  /* 0x000000ff00127c82 */ /* 0x000fe20008000000 */
[----:B------:R-:W-:Y:S01]  /*26f0*/  UMOV UR21, UR52 ;  /* 0x0000003400157c82 */ /* 0x000fe20008000000 */
[----:B------:R-:W-:Y:S01]  /*2700*/  UTMALDG.3D.2CTA [UR32], [UR30], desc[UR56] ;  /* 0x000038201e0075b4 */ /* 0x000fe20008211000 */
[----:B------:R-:W-:Y:S01]  /*2710*/  UMOV UR17, UR49 ;  /* 0x0000003100117c82 */ /* 0x000fe20008000000 */
[----:B------:R-:W-:Y:S01]  /*2720*/  UMOV UR13, UR52 ;  /* 0x00000034000d7c82 */ /* 0x000fe20008000000 */
[----:B------:R-:W-:Y:S01]  /*2730*/  UMOV UR9, UR49 ;  /* 0x0000003100097c82 */ /* 0x000fe20008000000 */
[----:B------:R-:W-:Y:S01]  /*2740*/  UTMALDG.3D.2CTA [UR24], [UR30], desc[UR56] ;  /* 0x000038181e0075b4 */ /* 0x000fe20008211000 */
[----:B------:R2:W-:Y:S01]  /*2750*/  UTMALDG.4D.MULTICAST.2CTA [UR16], [UR38], UR10, desc[UR56] ;  /* 0x00003810260073b4 */ /* 0x0005e2000821980a */
[----:B----4-:R-:W-:Y:S01]  /*2760*/  UPRMT UR4, URZ, 0x5410, UR53 ;  /* 0x00005410ff047896 */ /* 0x010fe20008000035 */
[----:B--2---:R-:W-:-:S08]  /*2770*/  UMOV UR10, UR18 ;  /* 0x00000012000a7c82 */ /* 0x004fd00008000000 */
[----:B------:R4:W-:Y:S02]  /*2780*/  UTMALDG.4D.MULTICAST.2CTA [UR8], [UR46], UR4, desc[UR56] ;  /* 0x000038082e0073b4 */ /* 0x0009e40008219804 */
[----:B----4-:R-:W-:Y:S01]  /*2790*/  NOP ;  /* 0x0000000000007918 */ /* 0x010fe20000000000 */
.L_x_41:
[----:B------:R-:W-:Y:S05]  /*27a0*/  BSYNC.RECONVERGENT B0 ;  /* 0x0000000000007941 */ /* 0x000fea0003800200 */
.L_x_40:
[----:B------:R-:W-:Y:S01]  /*27b0*/  UIADD3 UR14, UPT, UPT, UR14, 0x1, URZ ;  /* 0x000000010e0e7890 */ /* 0x000fe2000fffe0ff */
[----:B------:R-:W-:-:S03]  /*27c0*/  UMOV UR6, UR23 ;  /* 0x0000001700067c82 */ /* 0x000fc60008000000 */
[----:B------:R-:W-:-:S09]  /*27d0*/  UISETP.NE.AND UP0, UPT, UR14, UR15, UPT ;  /* 0x0000000f0e00728c */ /* 0x000fd2000bf05270 */
[----:B------:R-:W-:Y:S05]  /*27e0*/  BRA.U UP0, `(.L_x_42) ;  /* 0xfffffff900b87547 */ /* 0x000fea000b83ffff */
.L_x_34:
[C---:B------:R-:W-:Y:S01]  /*27f0*/  LEA R3, R11.reuse, UR22, 0x3 ;  /* 0x000000160b037c11 */ /* 0x040fe2000f8e18ff */
[----:B------:R-:W-:Y:S01]  /*2800*/  NOP ;  /* 0x0000000000007918 */ /* 0x000fe20000000000 */
[----:B-1----:R-:W-:Y:S02]  /*2810*/  SHF.L.U32 R0, R10, 0x1f, RZ ;  /* 0x0000001f0a007819 */ /* 0x002fe400000006ff */
[----:B------:R-:W-:Y:S02]  /*2820*/  LEA R5, R11, UR22, 0x4 ;  /* 0x000000160b057c11 */ /* 0x000fe4000f8e20ff */
[----:B------:R-:W1:Y:S02]  /*2830*/  SYNCS.PHASECHK.TRANS64.TRYWAIT P0, [R3+URZ+0x70], R0 ;  /* 0x00007000030075a7 */ /* 0x000e6400080011ff */
[----:B-1----:R-:W-:Y:S05]  /*2840*/  @!P0 BRA `(.L_x_43) ;  /* 0x000000a8000c8947 */ /* 0x002fea0003800000 */
.L_x_152:
[----:B------:R-:W4:Y:S01]  /*2850*/  LDS.128 R4, [R5+0xd0] ;  /* 0x0000d00005047984 */ /* 0x000f220000000c00 */
[----:B------:R-:W-:Y:S01]  /*2860*/  UISETP.GE.AND UP0, UPT, UR45, 0x1, UPT ;  /* 0x000000012d00788c */ /* 0x000fe2000bf06270 */
[----:B------:R-:W-:Y:S01]  /*2870*/  @!PT LDS RZ, [RZ] ;  /* 0x00000000fffff984 */ /* 0x000fe20000000800 */
[----:B------:R-:W-:Y:S01]  /*2880*/  @!PT LDS RZ, [RZ] ;  /* 0x00000000fffff984 */ /* 0x000fe20000000800 */
[----:B------:R-:W-:Y:S01]  /*2890*/  @!PT LDS RZ, [RZ] ;  /* 0x00000000fffff984 */ /* 0x000fe20000000800 */
[----:B------:R-:W-:Y:S01]  /*28a0*/  @!PT LDS RZ, [RZ] ;  /* 0x00000000fffff984 */ /* 0x000fe20000000800 */
[----:B------:R1:W-:Y:S06]  /*28b0*/  MEMBAR.ALL.CTA ;  /* 0x0000000000007992 */ /* 0x0003ec0000008000 */
[----:B-1----:R-:W1:Y:S01]  /*28c0*/  FENCE.VIEW.ASYNC.S ;  /* 0x00000000000073c6 */ /* 0x002e620000000000 */
[----:B----4-:R-:W-:-:S13]  /*28d0*/  LOP3.LUT P0, RZ, R6, 0x1, RZ, 0xc0, !PT ;  /* 0x0000000106ff7812 */ /* 0x010fda000780c0ff */
[----:B-1----:R-:W-:Y:S01]  /*28e0*/  VOTEU.ANY UP1, P0 ;  /* 0x0000000000ff7886 */ /* 0x002fe20000020100 */
[----:B------:R-:W-:-:S13]  /*28f0*/  PLOP3.LUT P0, PT, PT, PT, UP1, 0x80, 0x8 ;  /* 0x000000000008781c */ /* 0x000fda0003f0f018 */
[----:B------:R-:W-:Y:S02]  /*2900*/  @P0 LOP3.LUT R0, R5, 0xffff, RZ, 0xc0, !PT ;  /* 0x0000ffff05000812 */ /* 0x000fe400078ec0ff */
[----:B--2---:R-:W-:Y:S02]  /*2910*/  @P0 MOV R2, R4 ;  /* 0x0000000400020202 */ /* 0x004fe40000000f00 */
[----:B------:R-:W-:Y:S01]  /*2920*/  @P0 R2UR UR5, R0 ;  /* 0x00000000000502ca */ /* 0x000fe200000e0000 */
[----:B------:R-:W-:Y:S01]  /*2930*/  VIADD R0, R3, 0x80 ;  /* 0x0000008003007836 */ /* 0x000fe20000000000 */
[----:B------:R-:W-:Y:S02]  /*2940*/  @P0 SHF.R.U32.HI R4, RZ, 0x10, R5 ;  /* 0x00000010ff040819 */ /* 0x000fe40000011605 */
[----:B------:R-:W-:Y:S02]  /*2950*/  @P0 R2UR UR6, R2 ;  /* 0x00000000020602ca */ /* 0x000fe400000e0000 */
[----:B------:R-:W-:-:S02]  /*2960*/  PRMT R0, RZ, 0x654, R0 ;  /* 0x00000654ff007816 */ /* 0x000fc40000000000 */
[----:B------:R-:W-:Y:S02]  /*2970*/  @P0 R2UR UR4, R4 ;  /* 0x00000000040402ca */ /* 0x000fe400000e0000 */
[----:B------:R1:W-:Y:S03]  /*2980*/  SYNCS.ARRIVE.TRANS64.RED.A1T0 RZ, [R0+URZ], RZ ;  /* 0x000000ff00ff79a7 */ /* 0x0003e600081004ff */
[----:B------:R-:W-:-:S04]  /*2990*/  @UP1 UMOV UR67, UR5 ;  /* 0x0000000500431c82 */ /* 0x000fc80008000000 */
[----:B------:R-:W-:-:S04]  /*29a0*/  @UP1 UMOV UR68, UR6 ;  /* 0x0000000600441c82 */ /* 0x000fc80008000000 */
[----:B------:R-:W-:Y:S01]  /*29b0*/  @UP1 UMOV UR52, UR4 ;  /* 0x0000000400341c82 */ /* 0x000fe20008000000 */
[----:B------:R-:W-:Y:S05]  /*29c0*/  BRA.U !UP0, `(.L_x_44) ;  /* 0x0000000108d47547 */ /* 0x000fea000b800000 */
[----:B------:R-:W2:Y:S01]  /*29d0*/  LDCU.128 UR12, c[0x0][0xf10] ;  /* 0x0001e200ff0c77ac */ /* 0x000ea20008000c00 */
[----:B------:R-:W4:Y:S01]  /*29e0*/  LDCU UR21, c[0x0][0xf20] ;  /* 0x0001e400ff1577ac */ /* 0x000f220008000800 */
[----:B------:R-:W3:Y:S01]  /*29f0*/  LDCU UR20, c[0x0][0xf0c] ;  /* 0x0001e180ff1477ac */ /* 0x000ee20008000800 */
[----:B------:R-:W1:Y:S01]  /*2a00*/  LDCU.64 UR8, c[0x0][0xf28] ;  /* 0x0001e500ff0877ac */ /* 0x000e620008000a00 */
[----:B------:R-:W-:Y:S02]  /*2a10*/  UISETP.NE.AND UP3, UPT, UR45, 0x1, UPT ;  /* 0x000000012d00788c */ /* 0x000fe4000bf65270 */
[----:B--2---:R-:W-:Y:S02]  /*2a20*/  UIMAD.WIDE.U32 UR6, UR69, UR15, URZ ;  /* 0x0000000f450672a5 */ /* 0x004fe4000f8e00ff */
[----:B------:R-:W-:Y:S02]  /*2a30*/  UIMAD.WIDE.U32 UR4, UR70, UR12, URZ ;  /* 0x0000000c460472a5 */ /* 0x000fe4000f8e00ff */
[----:B------:R-:W-:-:S02]  /*2a40*/  UISETP.NE.AND UP0, UPT, UR14, 0x1, UPT ;  /* 0x000000010e00788c */ /* 0x000fc4000bf05270 */
[----:B------:R-:W-:Y:S01]  /*2a50*/  UIMAD.WIDE.U32 UR18, UR67, UR15, URZ ;  /* 0x0000000f431272a5 */ /* 0x000fe2000f8e00ff */
[----:B------:R-:W-:Y:S02]  /*2a60*/  UMOV UR6, UR7 ;  /* 0x0000000700067c82 */ /* 0x000fe40008000000 */
[----:B------:R-:W-:Y:S01]  /*2a70*/  UMOV UR4, UR5 ;  /* 0x0000000500047c82 */ /* 0x000fe20008000000 */
[----:B----4-:R-:W-:Y:S02]  /*2a80*/  USHF.R.U32.HI UR6, URZ, UR21, UR6 ;  /* 0x00000015ff067299 */ /* 0x010fe40008011606 */
[----:B---3--:R-:W-:Y:S02]  /*2a90*/  UISETP.NE.AND UP2, UPT, UR20, 0x1, UPT ;  /* 0x000000011400788c */ /* 0x008fe4000bf45270 */
[----:B------:R-:W-:Y:S02]  /*2aa0*/  USHF.R.U32.HI UR4, URZ, UR13, UR4 ;  /* 0x0000000dff047299 */ /* 0x000fe40008011604 */
[----:B------:R-:W-:-:S02]  /*2ab0*/  USEL UR5, UR69, UR6, !UP0 ;  /* 0x0000000645057287 */ /* 0x000fc4000c000000 */
[----:B------:R-:W-:Y:S02]  /*2ac0*/  USEL UR6, UR70, UR4, !UP2 ;  /* 0x0000000446067287 */ /* 0x000fe4000d000000 */
[----:B-1----:R-:W-:Y:S01]  /*2ad0*/  UIMAD.WIDE.U32 UR10, UR5, UR8, URZ ;  /* 0x00000008050a72a5 */ /* 0x002fe2000f8e00ff */
[----:B------:R-:W-:Y:S01]  /*2ae0*/  UMOV UR4, UR19 ;  /* 0x0000001300047c82 */ /* 0x000fe20008000000 */
[----:B------:R-:W-:Y:S02]  /*2af0*/  UIMAD.WIDE.U32 UR16, UR68, UR12, URZ ;  /* 0x0000000c441072a5 */ /* 0x000fe4000f8e00ff */
[----:B------:R-:W-:-:S03]  /*2b00*/  UIMAD.WIDE.U32 UR18, UR6, UR8, URZ ;  /* 0x00000008061272a5 */ /* 0x000fc6000f8e00ff */
[----:B------:R-:W-:Y:S01]  /*2b10*/  UMOV UR10, UR11 ;  /* 0x0000000b000a7c82 */ /* 0x000fe20008000000 */
[----:B------:R-:W-:Y:S02]  /*2b20*/  USHF.R.U32.HI UR4, URZ, UR21, UR4 ;  /* 0x00000015ff047299 */ /* 0x000fe40008011604 */
[----:B------:R-:W-:Y:S01]  /*2b30*/  @UP3 USHF.R.U32.HI UR5, URZ, UR9, UR10 ;  /* 0x00000009ff053299 */ /* 0x000fe2000801160a */
[----:B------:R-:W-:Y:S01]  /*2b40*/  UMOV UR16, UR17 ;  /* 0x0000001100107c82 */ /* 0x000fe20008000000 */
[----:B------:R-:W-:Y:S01]  /*2b50*/  UMOV UR18, UR19 ;  /* 0x0000001300127c82 */ /* 0x000fe20008000000 */
[----:B------:R-:W-:Y:S02]  /*2b60*/  USHF.R.U32.HI UR13, URZ, UR13, UR16 ;  /* 0x0000000dff0d7299 */ /* 0x000fe40008011610 */
[----:B------:R-:W-:Y:S02]  /*2b70*/  USEL UR4, UR67, UR4, !UP0 ;  /* 0x0000000443047287 */ /* 0x000fe4000c000000 */
[----:B------:R-:W-:-:S02]  /*2b80*/  @UP3 USHF.R.U32.HI UR6, URZ, UR9, UR18 ;  /* 0x00000009ff063299 */ /* 0x000fc40008011612 */
[----:B------:R-:W-:Y:S02]  /*2b90*/  UIMAD UR7, UR45, UR5, URZ ;  /* 0x000000052d0772a4 */ /* 0x000fe4000f8e02ff */
[----:B------:R-:W-:Y:S02]  /*2ba0*/  USEL UR5, UR68, UR13, !UP2 ;  /* 0x0000000d44057287 */ /* 0x000fe4000d000000 */
[----:B------:R-:W-:Y:S02]  /*2bb0*/  UIMAD UR10, UR45, UR6, URZ ;  /* 0x000000062d0a72a4 */ /* 0x000fe4000f8e02ff */
[----:B------:R-:W-:Y:S02]  /*2bc0*/  UISETP.GE.AND UP0, UPT, UR4, UR7, UPT ;  /* 0x000000070400728c */ /* 0x000fe4000bf06270 */
[----:B------:R-:W-:Y:S02]  /*2bd0*/  UIMAD.WIDE.U32 UR12, UR4, UR8, URZ ;  /* 0x00000008040c72a5 */ /* 0x000fe4000f8e00ff */
[----:B------:R-:W-:-:S02]  /*2be0*/  UISETP.GE.OR UP0, UPT, UR5, UR10, UP0 ;  /* 0x0000000a0500728c */ /* 0x000fc40008706670 */
        /* <DEDUP_REMOVED lines=19> */
.L_x_44:
[----:B------:R-:W2:Y:S02]  /*2d20*/  LDCU UR4, c[0x0][0xf30] ;  /* 0x0001e600ff0477ac */ /* 0x000ea40008000800 */
[----:B--2---:R-:W-:-:S09]  /*2d30*/  UISETP.NE.AND UP0, UPT, UR4, 0x1, UPT ;  /* 0x000000010400788c */ /* 0x004fd2000bf05270 */
[----:B------:R-:W-:Y:S05]  /*2d40*/  BRA.U UP0, `(.L_x_45) ;  /* 0x0000000100447547 */ /* 0x000fea000b800000 */
[----:B------:R-:W2:Y:S01]  /*2d50*/  LDCU.128 UR8, c[0x0][0xf10] ;  /* 0x0001e200ff0877ac */ /* 0x000ea20008000c00 */
[----:B------:R-:W4:Y:S01]  /*2d60*/  LDCU UR12, c[0x0][0xf0c] ;  /* 0x0001e180ff0c77ac */ /* 0x000f220008000800 */
[----:B------:R-:W1:Y:S01]  /*2d70*/  LDCU UR13, c[0x0][0xf20] ;  /* 0x0001e400ff0d77ac */ /* 0x000e620008000800 */
[----:B--2---:R-:W-:Y:S02]  /*2d80*/  UIMAD.WIDE.U32 UR6, UR68, UR8, URZ ;  /* 0x00000008440672a5 */ /* 0x004fe4000f8e00ff */
[----:B------:R-:W-:Y:S02]  /*2d90*/  UIMAD.WIDE.U32 UR4, UR67, UR11, URZ ;  /* 0x0000000b430472a5 */ /* 0x000fe4000f8e00ff */
[----:B----4-:R-:W-:Y:S02]  /*2da0*/  UISETP.NE.AND UP2, UPT, UR12, 0x1, UPT ;  /* 0x000000010c00788c */ /* 0x010fe4000bf45270 */
[----:B------:R-:W-:Y:S01]  /*2db0*/  UISETP.NE.AND UP0, UPT, UR10, 0x1, UPT ;  /* 0x000000010a00788c */ /* 0x000fe2000bf05270 */
[----:B------:R-:W-:-:S02]  /*2dc0*/  UMOV UR6, UR7 ;  /* 0x0000000700067c82 */ /* 0x000fc40008000000 */
[----:B------:R-:W-:Y:S01]  /*2dd0*/  UMOV UR4, UR5 ;  /* 0x0000000500047c82 */ /* 0x000fe20008000000 */
[----:B------:R-:W-:Y:S02]  /*2de0*/  USHF.R.U32.HI UR9, URZ, UR9, UR6 ;  /* 0x00000009ff097299 */ /* 0x000fe40008011606 */
[----:B-1----:R-:W-:Y:S02]  /*2df0*/  USHF.R.U32.HI UR4, URZ, UR13, UR4 ;  /* 0x0000000dff047299 */ /* 0x002fe40008011604 */
[----:B------:R-:W-:Y:S02]  /*2e00*/  USEL UR5, UR68, UR9, !UP2 ;  /* 0x0000000944057287 */ /* 0x000fe4000d000000 */
[----:B------:R-:W-:-:S04]  /*2e10*/  USEL UR4, UR67, UR4, !UP0 ;  /* 0x0000000443047287 */ /* 0x000fc8000c000000 */
[----:B------:R-:W-:Y:S02]  /*2e20*/  UIADD3 UR6, UPT, UPT, UR5, -UR4, URZ ;  /* 0x8000000405067290 */ /* 0x000fe4000fffe0ff */
[----:B------:R-:W-:Y:S02]  /*2e30*/  UIADD3 UR4, UPT, UPT, -UR5, UR4, URZ ;  /* 0x0000000405047290 */ /* 0x000fe4000fffe1ff */
[----:B------:R-:W-:Y:S02]  /*2e40*/  UIMAD UR67, UR6, UR10, UR67 ;  /* 0x0000000a064372a4 */ /* 0x000fe4000f8e0243 */
[----:B------:R-:W-:-:S12]  /*2e50*/  UIMAD UR68, UR4, UR12, UR68 ;  /* 0x0000000c044472a4 */ /* 0x000fd8000f8e0244 */
.L_x_45:
[----:B------:R-:W-:Y:S01]  /*2e60*/  VIADD R11, R11, 0x1 ;  /* 0x000000010b0b7836 */ /* 0x000fe20000000000 */
[----:B------:R-:W-:Y:S02]  /*2e70*/  R2UR UR5, R142 ;  /* 0x000000008e0572ca */ /* 0x000fe400000e0000 */
[----:B------:R-:W-:Y:S02]  /*2e80*/  R2UR UR4, R141 ;  /* 0x000000008d0472ca */ /* 0x000fe400000e0000 */
[C---:B------:R-:W-:Y:S02]  /*2e90*/  ISETP.NE.AND P0, PT, R11.reuse, 0x2, PT ;  /* 0x000000020b00780c */ /* 0x040fe40003f05270 */
[----:B------:R-:W-:Y:S02]  /*2ea0*/  PLOP3.LUT P2, PT, PT, PT, PT, 0x80, 0x8 ;  /* 0x000000000008781c */ /* 0x000fe40003f4f070 */
[----:B------:R-:W-:Y:S02]  /*2eb0*/  SEL R3, RZ, 0x1, P0 ;  /* 0x00000001ff037807 */ /* 0x000fe40000000000 */
[----:B------:R-:W-:-:S02]  /*2ec0*/  SEL R11, R11, RZ, P0 ;  /* 0x000000ff0b0b7207 */ /* 0x000fc40000000000 */
[----:B------:R-:W-:Y:S01]  /*2ed0*/  LOP3.LUT R10, R10, R3, RZ, 0x3c, !PT ;  /* 0x000000030a0a7212 */ /* 0x000fe200078e3cff */
[----:B------:R-:W-:Y:S02]  /*2ee0*/  UIADD3 UR20, UPT, UPT, UR68, UR5, URZ ;  /* 0x0000000544147290 */ /* 0x000fe4000fffe0ff */
[----:B------:R-:W-:Y:S01]  /*2ef0*/  UIADD3 UR16, UPT, UPT, UR67, UR4, URZ ;  /* 0x0000000443107290 */ /* 0x000fe2000fffe0ff */
[----:B------:R-:W-:Y:S11]  /*2f00*/  BRA.U UP1, `(.L_x_46) ;  /* 0xffffffe901fc7547 */ /* 0x000ff6000b83ffff */
[----:B------:R-:W-:Y:S01]  /*2f10*/  UIADD3 UR22, UPT, UPT, UR22, 0x10, URZ ;  /* 0x0000001016167890 */ /* 0x000fe2000fffe0ff */
[----:B------:R-:W-:-:S03]  /*2f20*/  SHF.L.U32 R3, R12, 0x1f, RZ ;  /* 0x0000001f0c037819 */ /* 0x000fc600000006ff */
[----:B------:R-:W-:-:S09]  /*2f30*/  ULEA UR4, UR23, UR22, 0x3 ;  /* 0x0000001617047291 */ /* 0x000fd2000f8e18ff */
[----:B------:R-:W2:Y:S02]  /*2f40*/  SYNCS.PHASECHK.TRANS64.TRYWAIT P0, [UR4], R3 ;  /* 0x00000003ff0075a7 */ /* 0x000ea40008001104 */
[----:B--2---:R-:W-:Y:S05]  /*2f50*/  @!P0 BRA `(.L_x_47) ;  /* 0x000000a0005c8947 */ /* 0x004fea0003800000 */
.L_x_154:
[----:B------:R-:W-:-:S04]  /*2f60*/  UIADD3 UR4, UPT, UPT, UR23, 0x1, URZ ;  /* 0x0000000117047890 */ /* 0x000fc8000fffe0ff */
[----:B------:R-:W-:-:S04]  /*2f70*/  UISETP.NE.AND UP0, UPT, UR4, 0x2, UPT ;  /* 0x000000020400788c */ /* 0x000fc8000bf05270 */
[----:B------:R-:W-:Y:S02]  /*2f80*/  USEL UR5, URZ, 0x1, UP0 ;  /* 0x00000001ff057887 */ /* 0x000fe40008000000 */
[----:B------:R-:W-:-:S04]  /*2f90*/  USEL UR4, UR4, URZ, UP0 ;  /* 0x000000ff04047287 */ /* 0x000fc80008000000 */
[----:B------:R-:W-:Y:S01]  /*2fa0*/  ULEA UR4, UR4, UR22, 0x3 ;  /* 0x0000001604047291 */ /* 0x000fe2000f8e18ff */
[----:B-1----:R-:W-:-:S04]  /*2fb0*/  LOP3.LUT R3, R12, UR5, RZ, 0x3c, !PT ;  /* 0x000000050c037c12 */ /* 0x002fc8000f8e3cff */
[----:B------:R-:W-:Y:S01]  /*2fc0*/  SHF.L.U32 R3, R3, 0x1f, RZ ;  /* 0x0000001f03037819 */ /* 0x000fe200000006ff */
[----:B------:R-:W-:-:S07]  /*2fd0*/  IMAD.U32 R0, RZ, RZ, UR4 ;  /* 0x00000004ff007e24 */ /* 0x000fce000f8e00ff */
.L_x_48:
[----:B-1----:R1:W2:Y:S02]  /*2fe0*/  SYNCS.PHASECHK.TRANS64.TRYWAIT P0, [R0+URZ], R3 ;  /* 0x00000003000075a7 */ /* 0x0022a400080011ff */
[----:B--2---:R-:W-:Y:S05]  /*2ff0*/  @!P0 NANOSLEEP.SYNCS 0x989680 ;  /* 0x009896800000895d */ /* 0x004fea0003900000 */
[----:B------:R-:W2:Y:S02]  /*3000*/  @!P0 SYNCS.PHASECHK.TRANS64 P0, [R0+URZ], R3 ;  /* 0x00000003000085a7 */ /* 0x000ea400080010ff */
[----:B--2---:R-:W-:Y:S05]  /*3010*/  @P0 EXIT ;  /* 0x000000000000094d */ /* 0x004fea0003800000 */
[----:B------:R-:W-:Y:S05]  /*3020*/  BRA `(.L_x_48) ;  /* 0xfffffffc00ec7947 */ /* 0x000fea000383ffff */
.L_x_22:
[----:B------:R-:W1:Y:S02]  /*3030*/  S2UR UR4, SR_CgaCtaId ;  /* 0x00000000000479c3 */ /* 0x000e640000008800 */
[----:B-1----:R-:W-:-:S04]  /*3040*/  UISETP.NE.AND UP0, UPT, UR4, URZ, UPT ;  /* 0x000000ff0400728c */ /* 0x002fc8000bf05270 */
[----:B------:R-:W-:-:S09]  /*3050*/  UISETP.NE.OR UP0, UPT, UR17, 0x1, UP0 ;  /* 0x000000011100788c */ /* 0x000fd20008705670 */
[----:B------:R-:W-:Y:S05]  /*3060*/  BRA.U UP0, `(.L_x_49) ;  /* 0x00000005004c7547 */ /* 0x000fea000b800000 */
[----:B------:R-:W1:Y:S01]  /*3070*/  S2UR UR5, SR_CgaCtaId ;  /* 0x00000000000579c3 */ /* 0x000e620000008800 */
[----:B------:R-:W-:Y:S01]  /*3080*/  UMOV UR4, 0x400 ;  /* 0x0000040000047882 */ /* 0x000fe20000000000 */
[----:B------:R-:W-:Y:S01]  /*3090*/  ISETP.GE.U32.AND P2, PT, R3, 0x4, PT ;  /* 0x000000040300780c */ /* 0x000fe20003f46070 */
[----:B------:R-:W-:Y:S01]  /*30a0*/  IMAD.MOV.U32 R12, RZ, RZ, 0x1 ;  /* 0x00000001ff0c7424 */ /* 0x000fe200078e00ff */
[----:B------:R-:W-:Y:S02]  /*30b0*/  CS2R R10, SRZ ;  /* 0x00000000000a7805 */ /* 0x000fe4000001ff00 */
[----:B------:R-:W-:Y:S01]  /*30c0*/  CS2R R8, SRZ ;  /* 0x0000000000087805 */ /* 0x000fe2000001ff00 */
[----:B-1----:R-:W-:-:S03]  /*30d0*/  ULEA UR6, UR5, UR4, 0x18 ;  /* 0x0000000405067291 */ /* 0x002fc6000f8ec0ff */
[----:B------:R-:W-:-:S09]  /*30e0*/  UMOV UR5, URZ ;  /* 0x000000ff00057c82 */ /* 0x000fd20008000000 */
.L_x_53:
[----:B------:R-:W-:Y:S02]  /*30f0*/  LEA R0, R8, UR6, 0x3 ;  /* 0x0000000608007c11 */ /* 0x000fe4000f8e18ff */
[----:B------:R-:W-:-:S03]  /*3100*/  SHF.L.U32 R5, R9, 0x1f, RZ ;  /* 0x0000001f09057819 */ /* 0x000fc600000006ff */
[----:B------:R-:W-:Y:S01]  /*3110*/  VIADD R4, R0, 0xb0 ;  /* 0x000000b000047836 */ /* 0x000fe20000000000 */
[----:B------:R-:W1:Y:S02]  /*3120*/  SYNCS.PHASECHK.TRANS64.TRYWAIT P0, [R0+URZ+0xa0], R5 ;  /* 0x0000a005000075a7 */ /* 0x000e6400080011ff */
[----:B-1----:R-:W-:Y:S05]  /*3130*/  @!P0 BRA `(.L_x_50) ;  /* 0x0000009c00fc8947 */ /* 0x002fea0003800000 */
.L_x_155:
[----:B------:R-:W-:Y:S01]  /*3140*/  ULEA UR4, UR5, UR6, 0x3 ;  /* 0x0000000605047291 */ /* 0x000fe2000f8e18ff */
[----:B------:R-:W-:Y:S01]  /*3150*/  PRMT R4, RZ, 0x654, R4 ;  /* 0x00000654ff047816 */ /* 0x000fe20000000004 */
[----:B-1----:R-:W-:Y:S01]  /*3160*/  @!P2 IMAD.MOV.U32 R5, RZ, RZ, 0x10 ;  /* 0x00000010ff05a424 */ /* 0x002fe200078e00ff */
[----:B------:R-:W-:Y:S01]  /*3170*/  SHF.L.U32 R7, R12, 0x1f, RZ ;  /* 0x0000001f0c077819 */ /* 0x000fe200000006ff */
[----:B------:R-:W-:Y:S01]  /*3180*/  UIADD3 UR7, UPT, UPT, UR4, 0x70, URZ ;  /* 0x0000007004077890 */ /* 0x000fe2000fffe0ff */
[----:B------:R1:W-:Y:S05]  /*3190*/  SYNCS.ARRIVE.TRANS64.RED.A1T0 RZ, [R4+URZ], RZ ;  /* 0x000000ff04ff79a7 */ /* 0x0003ea00081004ff */
[----:B------:R-:W-:Y:S01]  /*31a0*/  IMAD.U32 R0, RZ, RZ, UR7 ;  /* 0x00000007ff007e24 */ /* 0x000fe2000f8e00ff */
[----:B------:R-:W2:Y:S04]  /*31b0*/  SYNCS.PHASECHK.TRANS64.TRYWAIT P0, [UR4+0x80], R7 ;  /* 0x00008007ff0075a7 */ /* 0x000ea80008001104 */
[----:B------:R-:W-:Y:S01]  /*31c0*/  PRMT R13, R3, 0x654, R0 ;  /* 0x00000654030d7816 */ /* 0x000fe20000000000 */
[----:B-12---:R-:W-:Y:S06]  /*31d0*/  @!P0 BRA `(.L_x_51) ;  /* 0x0000009c00e88947 */ /* 0x006fec0003800000 */
.L_x_157:
[----:B------:R-:W-:Y:S01]  /*31e0*/  ULEA UR8, UR5, UR6, 0x4 ;  /* 0x0000000605087291 */ /* 0x000fe2000f8e20ff */
[----:B------:R-:W-:Y:S01]  /*31f0*/  SEL R2, R13, R2, !P2 ;  /* 0x000000020d027207 */ /* 0x000fe20005000000 */
[----:B------:R-:W-:Y:S01]  /*3200*/  UIADD3 UR9, UPT, UPT, UR4, 0x70, URZ ;  /* 0x0000007004097890 */ /* 0x000fe2000fffe0ff */
[----:B-1----:R-:W-:Y:S01]  /*3210*/  LEA R0, R11, UR6, 0x3 ;  /* 0x000000060b007c11 */ /* 0x002fe2000f8e18ff */
[----:B------:R-:W-:Y:S01]  /*3220*/  UIADD3 UR8, UPT, UPT, UR8, 0xd0, URZ ;  /* 0x000000d008087890 */ /* 0x000fe2000fffe0ff */
[----:B------:R1:W-:Y:S01]  /*3230*/  @!P2 SYNCS.ARRIVE.TRANS64.RED RZ, [R2+URZ], R5 ;  /* 0x0000000502ffa9a7 */ /* 0x0003e200080004ff */
[----:B------:R-:W-:Y:S01]  /*3240*/  UIADD3 UR4, UPT, UPT, UR5, 0x1, URZ ;  /* 0x0000000105047890 */ /* 0x000fe2000fffe0ff */
[----:B------:R-:W-:-:S03]  /*3250*/  VIADD R8, R8, 0x1 ;  /* 0x0000000108087836 */ /* 0x000fc60000000000 */
[----:B------:R-:W-:Y:S02]  /*3260*/  UISETP.NE.AND UP0, UPT, UR4, 0x2, UPT ;  /* 0x000000020400788c */ /* 0x000fe4000bf05270 */
[----:B------:R-:W-:Y:S01]  /*3270*/  ISETP.NE.AND P0, PT, R8, 0x2, PT ;  /* 0x000000020800780c */ /* 0x000fe20003f05270 */
[----:B------:R-:W-:Y:S06]  /*3280*/  UGETNEXTWORKID.BROADCAST [UR8], [UR9] ;  /* 0x00000000080073ca */ /* 0x000fec0008000100 */
[----:B------:R-:W-:Y:S02]  /*3290*/  USEL UR7, URZ, 0x1, UP0 ;  /* 0x00000001ff077887 */ /* 0x000fe40008000000 */
[----:B------:R-:W-:-:S04]  /*32a0*/  USEL UR5, UR4, URZ, UP0 ;  /* 0x000000ff04057287 */ /* 0x000fc80008000000 */
[----:B------:R-:W-:Y:S02]  /*32b0*/  LOP3.LUT R12, R12, UR7, RZ, 0x3c, !PT ;  /* 0x000000070c0c7c12 */ /* 0x000fe4000f8e3cff */
[----:B-1----:R-:W-:-:S04]  /*32c0*/  SHF.L.U32 R5, R10, 0x1f, RZ ;  /* 0x0000001f0a057819 */ /* 0x002fc800000006ff */
[----:B------:R-:W1:Y:S02]  /*32d0*/  SYNCS.PHASECHK.TRANS64.TRYWAIT P1, [R0+URZ+0x70], R5 ;  /* 0x00007005000075a7 */ /* 0x000e6400080211ff */
[----:B-1----:R-:W-:Y:S05]  /*32e0*/  @!P1 BRA `(.L_x_52) ;  /* 0x0000009c00bc9947 */ /* 0x002fea0003800000 */
.L_x_158:
[C---:B------:R-:W-:Y:S01]  /*32f0*/  LEA R4, R11.reuse, UR6, 0x4 ;  /* 0x000000060b047c11 */ /* 0x040fe2000f8e20ff */
[----:B-1----:R-:W-:Y:S01]  /*3300*/  VIADD R0, R0, 0x80 ;  /* 0x0000008000007836 */ /* 0x002fe20000000000 */
[----:B------:R-:W-:Y:S01]  /*3310*/  SEL R8, R8, RZ, P0 ;  /* 0x000000ff08087207 */ /* 0x000fe20000000000 */
[----:B------:R-:W-:-:S03]  /*3320*/  VIADD R11, R11, 0x1 ;  /* 0x000000010b0b7836 */ /* 0x000fc60000000000 */
[----:B------:R-:W1:Y:S01]  /*3330*/  LDS.128 R4, [R4+0xd0] ;  /* 0x0000d00004047984 */ /* 0x000e620000000c00 */
[----:B------:R-:W-:Y:S02]  /*3340*/  PRMT R0, RZ, 0x654, R0 ;  /* 0x00000654ff007816 */ /* 0x000fe40000000000 */
[C---:B------:R-:W-:Y:S01]  /*3350*/  ISETP.NE.AND P1, PT, R11.reuse, 0x2, PT ;  /* 0x000000020b00780c */ /* 0x040fe20003f25270 */
[----:B------:R-:W-:Y:S01]  /*3360*/  @!PT LDS RZ, [RZ] ;  /* 0x00000000fffff984 */ /* 0x000fe20000000800 */
[----:B------:R-:W-:Y:S01]  /*3370*/  @!PT LDS RZ, [RZ] ;  /* 0x00000000fffff984 */ /* 0x000fe20000000800 */
[----:B------:R-:W-:Y:S01]  /*3380*/  @!PT LDS RZ, [RZ] ;  /* 0x00000000fffff984 */ /* 0x000fe20000000800 */
[----:B------:R-:W-:Y:S01]  /*3390*/  @!PT LDS RZ, [RZ] ;  /* 0x00000000fffff984 */ /* 0x000fe20000000800 */
[----:B------:R2:W-:Y:S06]  /*33a0*/  MEMBAR.ALL.CTA ;  /* 0x0000000000007992 */ /* 0x0005ec0000008000 */
[----:B--2---:R-:W2:Y:S01]  /*33b0*/  FENCE.VIEW.ASYNC.S ;  /* 0x00000000000073c6 */ /* 0x004ea20000000000 */
[----:B------:R-:W-:Y:S01]  /*33c0*/  SEL R11, R11, RZ, P1 ;  /* 0x000000ff0b0b7207 */ /* 0x000fe20000800000 */
[----:B--2---:R2:W-:Y:S01]  /*33d0*/  SYNCS.ARRIVE.TRANS64.RED.A1T0 RZ, [R0+URZ], RZ ;  /* 0x000000ff00ff79a7 */ /* 0x0045e200081004ff */
[----:B-1----:R-:W-:-:S02]  /*33e0*/  LOP3.LUT P3, RZ, R6, 0x1, RZ, 0xc0, !PT ;  /* 0x0000000106ff7812 */ /* 0x002fc4000786c0ff */
[----:B------:R-:W-:-:S04]  /*33f0*/  SEL R5, RZ, 0x1, P1 ;  /* 0x00000001ff057807 */ /* 0x000fc80000800000 */
[----:B------:R-:W-:Y:S02]  /*3400*/  LOP3.LUT R10, R10, R5, RZ, 0x3c, !PT ;  /* 0x000000050a0a7212 */ /* 0x000fe400078e3cff */
[----:B--2---:R-:W-:-:S04]  /*3410*/  SEL R0, RZ, 0x1, P0 ;  /* 0x00000001ff007807 */ /* 0x004fc80000000000 */
[----:B------:R-:W-:Y:S01]  /*3420*/  LOP3.LUT R9, R9, R0, RZ, 0x3c, !PT ;  /* 0x0000000009097212 */ /* 0x000fe200078e3cff */
[----:B------:R-:W-:Y:S06]  /*3430*/  @P3 BRA `(.L_x_53) ;  /* 0xfffffffc002c3947 */ /* 0x000fec000383ffff */
[----:B------:R-:W-:Y:S01]  /*3440*/  ULEA UR4, UR5, UR6, 0x3 ;  /* 0x0000000605047291 */ /* 0x000fe2000f8e18ff */
[----:B------:R-:W-:-:S08]  /*3450*/  SHF.L.U32 R3, R12, 0x1f, RZ ;  /* 0x0000001f0c037819 */ /* 0x000fd000000006ff */
[----:B------:R-:W1:Y:S02]  /*3460*/  SYNCS.PHASECHK.TRANS64 P0, [UR4+0x80], R3 ;  /* 0x00008003ff0075a7 */ /* 0x000e640008001004 */
[----:B-1----:R-:W-:Y:S05]  /*3470*/  @P0 BRA `(.L_x_54) ;  /* 0x0000000000080947 */ /* 0x002fea0003800000 */
[----:B------:R-:W1:Y:S02]  /*3480*/  SYNCS.PHASECHK.TRANS64.TRYWAIT P0, [UR4+0x80], R3 ;  /* 0x00008003ff0075a7 */ /* 0x000e640008001104 */
[----:B-1----:R-:W-:Y:S05]  /*3490*/  @!P0 BRA `(.L_x_55) ;  /* 0x0000009c00648947 */ /* 0x002fea0003800000 */
.L_x_54:
[----:B------:R-:W-:-:S04]  /*34a0*/  UIADD3 UR7, UPT, UPT, UR5, 0x1, URZ ;  /* 0x0000000105077890 */ /* 0x000fc8000fffe0ff */
[----:B------:R-:W-:-:S04]  /*34b0*/  UISETP.NE.AND UP0, UPT, UR7, 0x2, UPT ;  /* 0x000000020700788c */ /* 0x000fc8000bf05270 */
[----:B------:R-:W-:Y:S02]  /*34c0*/  USEL UR8, URZ, 0x1, UP0 ;  /* 0x00000001ff087887 */ /* 0x000fe40008000000 */
[----:B------:R-:W-:-:S04]  /*34d0*/  USEL UR7, UR7, URZ, UP0 ;  /* 0x000000ff07077287 */ /* 0x000fc80008000000 */
[----:B------:R-:W-:Y:S01]  /*34e0*/  ULEA UR7, UR7, UR6, 0x3 ;  /* 0x0000000607077291 */ /* 0x000fe2000f8e18ff */
[----:B-1----:R-:W-:-:S04]  /*34f0*/  LOP3.LUT R3, R12, UR8, RZ, 0x3c, !PT ;  /* 0x000000080c037c12 */ /* 0x002fc8000f8e3cff */
[----:B------:R-:W-:-:S04]  /*3500*/  SHF.L.U32 R0, R3, 0x1f, RZ ;  /* 0x0000001f03007819 */ /* 0x000fc800000006ff */
[----:B------:R-:W1:Y:S02]  /*3510*/  SYNCS.PHASECHK.TRANS64 P0, [UR7+0x80], R0 ;  /* 0x00008000ff0075a7 */ /* 0x000e640008001007 */
[----:B-1----:R-:W-:Y:S05]  /*3520*/  @P0 EXIT ;  /* 0x000000000000094d */ /* 0x002fea0003800000 */
[----:B------:R-:W-:Y:S02]  /*3530*/  SHF.L.U32 R3, R3, 0x1f, RZ ;  /* 0x0000001f03037819 */ /* 0x000fe400000006ff */
[----:B------:R-:W-:-:S07]  /*3540*/  MOV R0, UR7 ;  /* 0x0000000700007c02 */ /* 0x000fce0008000f00 */
.L_x_56:
[----:B-1----:R1:W2:Y:S02]  /*3550*/  SYNCS.PHASECHK.TRANS64.TRYWAIT P0, [R0+URZ+0x80], R3 ;  /* 0x00008003000075a7 */ /* 0x0022a400080011ff */
[----:B--2---:R-:W-:Y:S05]  /*3560*/  @!P0 NANOSLEEP.SYNCS 0x989680 ;  /* 0x009896800000895d */ /* 0x004fea0003900000 */
[----:B------:R-:W2:Y:S02]  /*3570*/  @!P0 SYNCS.PHASECHK.TRANS64 P0, [R0+URZ+0x80], R3 ;  /* 0x00008003000085a7 */ /* 0x000ea400080010ff */
[----:B--2---:R-:W-:Y:S05]  /*3580*/  @P0 EXIT ;  /* 0x000000000000094d */ /* 0x004fea0003800000 */
[----:B------:R-:W-:Y:S05]  /*3590*/  BRA `(.L_x_56) ;  /* 0xfffffffc00ec7947 */ /* 0x000fea000383ffff */
.L_x_49:
[----:B------:R-:W-:Y:S05]  /*35a0*/  BRA.U UP4, `(.L_x_57) ;  /* 0x0000002104147547 */ /* 0x000fea000b800000 */
[----:B------:R-:W1:Y:S01]  /*35b0*/  S2UR UR7, SR_CgaCtaId ;  /* 0x00000000000779c3 */ /* 0x000e620000008800 */
[----:B------:R-:W-:Y:S01]  /*35c0*/  UMOV UR4, 0x40 ;  /* 0x0000004000047882 */ /* 0x000fe20000000000 */
[----:B------:R-:W-:Y:S01]  /*35d0*/  NOP ;  /* 0x0000000000007918 */ /* 0x000fe20000000000 */
[----:B------:R-:W-:Y:S01]  /*35e0*/  UMOV UR6, 0x400 ;  /* 0x0000040000067882 */ /* 0x000fe20000000000 */
[----:B-1----:R-:W-:Y:S02]  /*35f0*/  ULEA UR5, UR7, UR4, 0x18 ;  /* 0x0000000407057291 */ /* 0x002fe4000f8ec0ff */
[----:B------:R-:W-:-:S07]  /*3600*/  ULEA UR6, UR7, UR6, 0x18 ;  /* 0x0000000607067291 */ /* 0x000fce000f8ec0ff */
[----:B------:R-:W1:Y:S02]  /*3610*/  LDS.U8 R3, [UR5+0x1c] ;  /* 0x00001c05ff037984 */ /* 0x000e640008000000 */
[----:B-1----:R-:W-:-:S13]  /*3620*/  ISETP.NE.AND P0, PT, R3, RZ, PT ;  /* 0x000000ff0300720c */ /* 0x002fda0003f05270 */
[----:B------:R-:W-:Y:S05]  /*3630*/  @P0 BRA `(.L_x_58) ;  /* 0x0000000400100947 */ /* 0x000fea0003800000 */
[----:B------:R-:W1:Y:S01]  /*3640*/  S2UR UR4, SR_CgaCtaId ;  /* 0x00000000000479c3 */ /* 0x000e620000008800 */
[----:B------:R-:W-:Y:S02]  /*3650*/  UISETP.NE.U32.AND UP1, UPT, UR27, 0x1, UPT ;  /* 0x000000011b00788c */ /* 0x000fe4000bf25070 */
[----:B------:R-:W-:Y:S02]  /*3660*/  UIADD3 UR7, UPT, UPT, UR5, 0x8, URZ ;  /* 0x0000000805077890 */ /* 0x000fe4000fffe0ff */
[----:B-1----:R-:W-:-:S05]  /*3670*/  ULOP3.LUT UR8, UR4, 0x1, URZ, 0x3c, !UPT ;  /* 0x0000000104087892 */ /* 0x002fca000f8e3cff */
[----:B------:R-:W-:Y:S07]  /*3680*/  BRA.U !UP1, `(.L_x_59) ;  /* 0x00000001099c7547 */ /* 0x000fee000b800000 */
[----:B------:R-:W-:Y:S01]  /*3690*/  ELECT P0, URZ, PT ;  /* 0x0000000000ff782f */ /* 0x000fe20003800000 */
[----:B------:R-:W-:-:S12]  /*36a0*/  BSSY B0, `(.L_x_59) ;  /* 0x0000025000007945 */ /* 0x000fd80003800000 */
[----:B------:R-:W-:Y:S05]  /*36b0*/  @!P0 BRA `(.L_x_60) ;  /* 0x00000000008c8947 */ /* 0x000fea0003800000 */
[----:B------:R-:W-:-:S05]  /*36c0*/  UMOV UR4, 0x10 ;  /* 0x0000001000047882 */ /* 0x000fca0000000000 */
[----:B------:R-:W-:Y:S04]  /*36d0*/  DEPBAR.LE SB1, 0x36 ;  /* 0x00009d800000791a */ /* 0x000fe80000000000 */
[----:B------:R-:W1:Y:S02]  /*36e0*/  UTCATOMSWS.2CTA.FIND_AND_SET.ALIGN UP0, UR4, UR4 ;  /* 0x00000004000475e3 */ /* 0x000e640008200800 */
[----:B-1----:R-:W-:Y:S01]  /*36f0*/  MOV R10, UR4 ;  /* 0x00000004000a7c02 */ /* 0x002fe20008000f00 */
[----:B------:R-:W-:Y:S06]  /*3700*/  BRA.U UP0, `(.L_x_61) ;  /* 0x0000000100187547 */ /* 0x000fec000b800000 */
.L_x_62:
[----:B------:R-:W-:Y:S05]  /*3710*/  NANOSLEEP 0x64 ;  /* 0x000000640000795d */ /* 0x000fea0003800000 */
[----:B------:R-:W-:-:S05]  /*3720*/  UMOV UR4, 0x10 ;  /* 0x0000001000047882 */ /* 0x000fca0000000000 */
[----:B------:R-:W-:Y:S04]  /*3730*/  DEPBAR.LE SB1, 0x36 ;  /* 0x00009d800000791a */ /* 0x000fe80000000000 */
[----:B------:R-:W1:Y:S02]  /*3740*/  UTCATOMSWS.2CTA.FIND_AND_SET.ALIGN UP0, UR4, UR4 ;  /* 0x00000004000475e3 */ /* 0x000e640008200800 */
[----:B-1----:R-:W-:Y:S01]  /*3750*/  MOV R10, UR4 ;  /* 0x00000004000a7c02 */ /* 0x002fe20008000f00 */
[----:B------:R-:W-:Y:S05]  /*3760*/  BRA.U !UP0, `(.L_x_62) ;  /* 0xfffffffd08e87547 */ /* 0x000fea000b83ffff */
.L_x_61:
[----:B------:R-:W1:Y:S01]  /*3770*/  LDS R6, [UR5+0x10] ;  /* 0x00001005ff067984 */ /* 0x000e620008000800 */
[----:B------:R-:W-:Y:S01]  /*3780*/  IMAD.U32 R3, RZ, RZ, UR6 ;  /* 0x00000006ff037e24 */ /* 0x000fe2000f8e00ff */
[----:B------:R-:W-:-:S03]  /*3790*/  MOV R4, UR8 ;  /* 0x0000000800047c02 */ /* 0x000fc60008000f00 */
[----:B------:R-:W-:Y:S01]  /*37a0*/  VIADD R3, R3, 0xf0 ;  /* 0x000000f003037836 */ /* 0x000fe20000000000 */
[----:B-1----:R-:W-:-:S04]  /*37b0*/  SHF.L.U32 R6, R6, 0x1f, RZ ;  /* 0x0000001f06067819 */ /* 0x002fc800000006ff */
[----:B------:R-:W1:Y:S02]  /*37c0*/  SYNCS.PHASECHK.TRANS64.TRYWAIT P0, [UR5+0x8], R6 ;  /* 0x00000806ff0075a7 */ /* 0x000e640008001105 */
[----:B-1----:R-:W-:Y:S05]  /*37d0*/  @P0 BRA `(.L_x_63) ;  /* 0x0000000000080947 */ /* 0x002fea0003800000 */
[----:B------:R-:W1:Y:S02]  /*37e0*/  SYNCS.PHASECHK.TRANS64.TRYWAIT P0, [UR5+0x8], R6 ;  /* 0x00000806ff0075a7 */ /* 0x000e640008001105 */
[----:B-1----:R-:W-:Y:S05]  /*37f0*/  @!P0 BRA `(.L_x_64) ;  /* 0x0000009800a48947 */ /* 0x002fea0003800000 */
.L_x_63:
[----:B------:R-:W-:Y:S01]  /*3800*/  PRMT R4, R4, 0x654, R3 ;  /* 0x0000065404047816 */ /* 0x000fe20000000003 */
[----:B------:R-:W-:Y:S01]  /*3810*/  HFMA2 R3, -RZ, RZ, 0, 5.9604644775390625e-08 ;  /* 0x00000001ff037431 */ /* 0x000fe200000001ff */
[----:B------:R-:W-:Y:S01]  /*3820*/  UPRMT UR4, UR8, 0x654, UR7 ;  /* 0x0000065408047896 */ /* 0x000fe20008000007 */
[----:B------:R-:W-:Y:S02]  /*3830*/  IMAD.MOV.U32 R7, RZ, RZ, 0xffff ;  /* 0x0000ffffff077424 */ /* 0x000fe400078e00ff */
[----:B-1----:R-:W-:Y:S02]  /*3840*/  IMAD.MOV.U32 R6, RZ, RZ, 0x4 ;  /* 0x00000004ff067424 */ /* 0x002fe400078e00ff */
[----:B------:R-:W-:Y:S01]  /*3850*/  IMAD.SHL.U32 R9, R10, 0x20, RZ ;  /* 0x000000200a097824 */ /* 0x000fe200078e00ff */
[----:B------:R-:W-:Y:S02]  /*3860*/  MOV R5, UR4 ;  /* 0x0000000400057c02 */ /* 0x000fe40008000f00 */
[-C--:B------:R-:W-:Y:S01]  /*3870*/  SHF.L.U32 R8, R7, R10.reuse, RZ ;  /* 0x0000000a07087219 */ /* 0x080fe200000006ff */
[----:B------:R1:W-:Y:S01]  /*3880*/  SYNCS.ARRIVE.TRANS64.RED RZ, [UR4], R6 ;  /* 0x00000006ffff79a7 */ /* 0x0003e20008000404 */
[----:B------:R-:W-:Y:S01]  /*3890*/  SHF.L.U32 R7, R3, R10, RZ ;  /* 0x0000000a03077219 */ /* 0x000fe200000006ff */
[----:B------:R1:W-:Y:S04]  /*38a0*/  STS [UR6+0xf0], R9 ;  /* 0x0000f009ff007988 */ /* 0x0003e80008000806 */
[----:B------:R1:W-:Y:S04]  /*38b0*/  STAS [R4.64], R10 ;  /* 0x0000000a04007dbd */ /* 0x0003e8000c0008ff */
[----:B------:R1:W-:Y:S04]  /*38c0*/  ATOMS.OR RZ, [UR5+0x14], R8 ;  /* 0x00001408ffff798c */ /* 0x0003e8000b000005 */
[----:B------:R1:W-:Y:S04]  /*38d0*/  ATOMS.OR RZ, [UR5+0x18], R7 ;  /* 0x00001807ffff798c */ /* 0x0003e8000b000005 */
[----:B------:R1:W-:Y:S02]  /*38e0*/  ATOMS.XOR RZ, [UR5+0x10], R3 ;  /* 0x00001003ffff798c */ /* 0x0003e4000b800005 */
.L_x_60:
[----:B------:R-:W-:Y:S05]  /*38f0*/  BSYNC B0 ;  /* 0x0000000000007941 */ /* 0x000fea0003800000 */
.L_x_59:
[----:B------:R-:W-:Y:S05]  /*3900*/  BRA.U UP1, `(.L_x_65) ;  /* 0x00000001016c7547 */ /* 0x000fea000b800000 */
[----:B------:R-:W-:-:S03]  /*3910*/  UMOV UR4, 0xffffffff ;  /* 0xffffffff00047882 */ /* 0x000fc60000000000 */
[----:B------:R-:W-:Y:S05]  /*3920*/  BRA.DIV UR4, `(.L_x_66) ;  /* 0x0000009a04707947 */ /* 0x000fea000b800000 */
[----:B------:R-:W-:-:S13]  /*3930*/  ELECT P6, URZ, PT ;  /* 0x0000000000ff782f */ /* 0x000fda00038c0000 */
.L_x_162:
[----:B------:R-:W-:Y:S05]  /*3940*/  @!P6 BRA `(.L_x_65) ;  /* 0x00000000005ce947 */ /* 0x000fea0003800000 */
[----:B-1----:R-:W1:Y:S02]  /*3950*/  LDS R4, [UR5+0x10] ;  /* 0x00001005ff047984 */ /* 0x002e640008000800 */
[----:B-1----:R-:W-:-:S04]  /*3960*/  SHF.L.U32 R4, R4, 0x1f, RZ ;  /* 0x0000001f04047819 */ /* 0x002fc800000006ff */
[----:B------:R-:W1:Y:S02]  /*3970*/  SYNCS.PHASECHK.TRANS64.TRYWAIT P0, [UR5+0x8], R4 ;  /* 0x00000804ff0075a7 */ /* 0x000e640008001105 */
[----:B-1----:R-:W-:Y:S05]  /*3980*/  @P0 BRA `(.L_x_67) ;  /* 0x0000000000080947 */ /* 0x002fea0003800000 */
[----:B------:R-:W1:Y:S02]  /*3990*/  SYNCS.PHASECHK.TRANS64.TRYWAIT P0, [UR5+0x8], R4 ;  /* 0x00000804ff0075a7 */ /* 0x000e640008001105 */
[----:B-1----:R-:W-:Y:S05]  /*39a0*/  @!P0 BRA `(.L_x_68) ;  /* 0x0000009800708947 */ /* 0x002fea0003800000 */
.L_x_67:
[----:B------:R-:W2:Y:S01]  /*39b0*/  LDS R6, [UR6+0xf0] ;  /* 0x0000f006ff067984 */ /* 0x000ea20008000800 */
[----:B-1----:R-:W-:Y:S02]  /*39c0*/  HFMA2 R3, -RZ, RZ, 0, 5.9604644775390625e-08 ;  /* 0x00000001ff037431 */ /* 0x002fe400000001ff */
[----:B------:R-:W-:Y:S01]  /*39d0*/  IMAD.MOV.U32 R4, RZ, RZ, 0xffff ;  /* 0x0000ffffff047424 */ /* 0x000fe200078e00ff */
[----:B------:R-:W-:Y:S01]  /*39e0*/  UPRMT UR4, UR8, 0x654, UR7 ;  /* 0x0000065408047896 */ /* 0x000fe20008000007 */
[----:B--2---:R-:W-:-:S03]  /*39f0*/  IMAD.SHL.U32 R5, R6, 0x20, RZ ;  /* 0x0000002006057824 */ /* 0x004fc600078e00ff */
[-C--:B------:R-:W-:Y:S02]  /*3a00*/  SHF.L.U32 R4, R4, R6.reuse, RZ ;  /* 0x0000000604047219 */ /* 0x080fe400000006ff */
[----:B------:R-:W-:Y:S01]  /*3a10*/  SHF.L.U32 R6, R3, R6, RZ ;  /* 0x0000000603067219 */ /* 0x000fe200000006ff */
[----:B------:R2:W-:Y:S04]  /*3a20*/  STS [UR6+0xf0], R5 ;  /* 0x0000f005ff007988 */ /* 0x0005e80008000806 */
[----:B------:R2:W-:Y:S04]  /*3a30*/  ATOMS.OR RZ, [UR5+0x14], R4 ;  /* 0x00001404ffff798c */ /* 0x0005e8000b000005 */
[----:B------:R2:W-:Y:S01]  /*3a40*/  ATOMS.OR RZ, [UR5+0x18], R6 ;  /* 0x00001806ffff798c */ /* 0x0005e2000b000005 */
[----:B------:R-:W-:Y:S03]  /*3a50*/  SYNCS.ARRIVE.TRANS64.RED.A1T0 RZ, [UR4], RZ ;  /* 0x000000ffffff79a7 */ /* 0x000fe60008100404 */
[----:B------:R2:W-:Y:S01]  /*3a60*/  ATOMS.XOR RZ, [UR5+0x10], R3 ;  /* 0x00001003ffff798c */ /* 0x0005e2000b800005 */
[----:B------:R-:W-:Y:S05]  /*3a70*/  BRA `(.L_x_65) ;  /* 0x0000000000107947 */ /* 0x000fea0003800000 */
.L_x_58:
[----:B------:R-:W-:Y:S02]  /*3a80*/  MOV R3, 0xffffffff ;  /* 0xffffffff00037802 */ /* 0x000fe40000000f00 */
[----:B------:R-:W-:-:S03]  /*3a90*/  MOV R4, 0x3ac0 ;  /* 0x00003ac000047802 */ /* 0x000fc60000000f00 */
[----:B------:R1:W-:Y:S04]  /*3aa0*/  STS [UR6+0xf0], R3 ;  /* 0x0000f003ff007988 */ /* 0x0003e80008000806 */
[----:B-1---5:R-:W-:Y:S05]  /*3ab0*/  CALL.REL.NOINC `($__internal_1_$__cuda_sm10x_tcgen05_guardrail_trap_phase_invalid_during_alloc) ;  /* 0x000000a000187944 */ /* 0x022fea0003c00000 */
.L_x_65:
[----:B------:R-:W-:Y:S05]  /*3ac0*/  WARPSYNC.ALL ;  /* 0x0000000000007948 */ /* 0x000fea0003800000 */
[----:B------:R-:W3:Y:S01]  /*3ad0*/  S2UR UR4, SR_CgaCtaId ;  /* 0x00000000000479c3 */ /* 0x000ee20000008800 */
[----:B------:R-:W-:Y:S01]  /*3ae0*/  UMOV UR39, 0x400 ;  /* 0x0000040000277882 */ /* 0x000fe20000000000 */
[----:B------:R-:W-:-:S06]  /*3af0*/  NOP ;  /* 0x0000000000007918 */ /* 0x000fcc0000000000 */
[----:B------:R-:W-:Y:S06]  /*3b00*/  BAR.ARV 0x6, 0xa0 ;  /* 0x0182800000007b1d */ /* 0x000fec0000002000 */
[----:B------:R-:W4:Y:S01]  /*3b10*/  LDCU UR8, c[0x0][0x38c] ;  /* 0x00007180ff0877ac */ /* 0x000f220008000800 */
[----:B------:R-:W-:Y:S02]  /*3b20*/  LOP3.LUT R2, R2, 0xffff, RZ, 0xc0, !PT ;  /* 0x0000ffff02027812 */ /* 0x000fe400078ec0ff */
[----:B-1----:R-:W-:Y:S01]  /*3b30*/  CS2R R8, SRZ ;  /* 0x0000000000087805 */ /* 0x002fe2000001ff00 */
[----:B------:R-:W-:Y:S01]  /*3b40*/  UISETP.NE.AND UP3, UPT, UR27, URZ, UPT ;  /* 0x000000ff1b00728c */ /* 0x000fe2000bf65270 */
[----:B------:R-:W-:Y:S01]  /*3b50*/  UMOV UR30, URZ ;  /* 0x000000ff001e7c82 */ /* 0x000fe20008000000 */
[----:B------:R-:W-:Y:S01]  /*3b60*/  UMOV UR28, URZ ;  /* 0x000000ff001c7c82 */ /* 0x000fe20008000000 */
[----:B------:R-:W-:Y:S01]  /*3b70*/  IMAD.U32 R18, RZ, RZ, UR30 ;  /* 0x0000001eff127e24 */ /* 0x000fe2000f8e00ff */
[----:B------:R-:W-:Y:S01]  /*3b80*/  UMOV UR76, 0x1 ;  /* 0x00000001004c7882 */ /* 0x000fe20000000000 */
[----:B---3--:R-:W-:Y:S01]  /*3b90*/  ULEA UR39, UR4, UR39, 0x18 ;  /* 0x0000002704277291 */ /* 0x008fe2000f8ec0ff */
[----:B------:R-:W-:Y:S01]  /*3ba0*/  IMAD.U32 R14, RZ, RZ, UR28 ;  /* 0x0000001cff0e7e24 */ /* 0x000fe2000f8e00ff */
[----:B------:R-:W-:Y:S01]  /*3bb0*/  UMOV UR7, URZ ;  /* 0x000000ff00077c82 */ /* 0x000fe20008000000 */
[----:B------:R-:W-:Y:S01]  /*3bc0*/  UMOV UR54, URZ ;  /* 0x000000ff00367c82 */ /* 0x000fe20008000000 */
[----:B------:R-:W-:-:S02]  /*3bd0*/  UIADD3 UR11, UPT, UPT, UR39, 0x31000, URZ ;  /* 0x00031000270b7890 */ /* 0x000fc4000fffe0ff */
[----:B------:R-:W-:Y:S02]  /*3be0*/  UIADD3 UR6, UPT, UPT, UR39, 0x10800, URZ ;  /* 0x0001080027067890 */ /* 0x000fe4000fffe0ff */
[----:B----4-:R-:W-:Y:S01]  /*3bf0*/  UIADD3 UR8, UPT, UPT, UR8, 0xff, URZ ;  /* 0x000000ff08087890 */ /* 0x010fe2000fffe0ff */
[----:B--2---:R-:W1:Y:S01]  /*3c00*/  LDS R3, [UR39+0xf0] ;  /* 0x0000f027ff037984 */ /* 0x004e620008000800 */
[----:B------:R-:W-:Y:S02]  /*3c10*/  UIADD3 UR5, UPT, UPT, UR39, 0x20800, URZ ;  /* 0x0002080027057890 */ /* 0x000fe4000fffe0ff */
[----:B------:R-:W-:Y:S02]  /*3c20*/  USHF.R.S32.HI UR4, URZ, 0x1f, UR8 ;  /* 0x0000001fff047899 */ /* 0x000fe40008011408 */
[----:B------:R-:W-:Y:S02]  /*3c30*/  UIADD3 UR10, UPT, UPT, UR39, 0x30800, URZ ;  /* 0x00030800270a7890 */ /* 0x000fe4000fffe0ff */
[----:B------:R-:W-:-:S02]  /*3c40*/  ULEA.HI UR9, UR4, UR8, URZ, 0x8 ;  /* 0x0000000804097291 */ /* 0x000fc4000f8f40ff */
[----:B------:R-:W-:Y:S02]  /*3c50*/  USHF.R.U32.HI UR4, URZ, 0x4, UR11 ;  /* 0x00000004ff047899 */ /* 0x000fe4000801160b */
[----:B------:R-:W-:Y:S02]  /*3c60*/  USHF.R.U32.HI UR8, URZ, 0x4, UR6 ;  /* 0x00000004ff087899 */ /* 0x000fe40008011606 */
[----:B------:R-:W-:Y:S02]  /*3c70*/  ULOP3.LUT UR4, UR4, 0x3fff, URZ, 0xc0, !UPT ;  /* 0x00003fff04047892 */ /* 0x000fe4000f8ec0ff */
[----:B------:R-:W-:Y:S02]  /*3c80*/  USHF.R.S32.HI UR77, URZ, 0x8, UR9 ;  /* 0x00000008ff4d7899 */ /* 0x000fe40008011409 */
[----:B------:R-:W-:Y:S02]  /*3c90*/  USHF.R.U32.HI UR6, URZ, 0x4, UR5 ;  /* 0x00000004ff067899 */ /* 0x000fe40008011605 */
[----:B------:R-:W-:-:S02]  /*3ca0*/  USHF.R.U32.HI UR5, URZ, 0x4, UR10 ;  /* 0x00000004ff057899 */ /* 0x000fc4000801160a */
[----:B------:R-:W-:Y:S02]  /*3cb0*/  UIADD3 UR12, UPT, UPT, UR39, 0x90, URZ ;  /* 0x00000090270c7890 */ /* 0x000fe4000fffe0ff */
[----:B------:R-:W-:Y:S02]  /*3cc0*/  ULOP3.LUT UR75, UR4, 0x10000, URZ, 0xfc, !UPT ;  /* 0x00010000044b7892 */ /* 0x000fe4000f8efcff */
[----:B------:R-:W-:Y:S02]  /*3cd0*/  UIADD3 UR4, UPT, UPT, UR77, -0x1, URZ ;  /* 0xffffffff4d047890 */ /* 0x000fe4000fffe0ff */
[----:B------:R-:W-:Y:S02]  /*3ce0*/  ULOP3.LUT UR8, UR8, 0x3fff, URZ, 0xc0, !UPT ;  /* 0x00003fff08087892 */ /* 0x000fe4000f8ec0ff */
[----:B------:R-:W-:Y:S02]  /*3cf0*/  ULOP3.LUT UR6, UR6, 0x3fff, URZ, 0xc0, !UPT ;  /* 0x00003fff06067892 */ /* 0x000fe4000f8ec0ff */
[----:B------:R-:W-:-:S02]  /*3d00*/  ULOP3.LUT UR5, UR5, 0x3fff, URZ, 0xc0, !UPT ;  /* 0x00003fff05057892 */ /* 0x000fc4000f8ec0ff */
[----:B------:R-:W-:Y:S02]  /*3d10*/  ULOP3.LUT UR72, UR8, 0x10000, URZ, 0xfc, !UPT ;  /* 0x0001000008487892 */ /* 0x000fe4000f8efcff */
[----:B------:R-:W-:Y:S02]  /*3d20*/  ULOP3.LUT UR73, UR6, 0x10000, URZ, 0xfc, !UPT ;  /* 0x0001000006497892 */ /* 0x000fe4000f8efcff */
[----:B------:R-:W-:Y:S01]  /*3d30*/  ULOP3.LUT UR74, UR5, 0x10000, URZ, 0xfc, !UPT ;  /* 0x00010000054a7892 */ /* 0x000fe2000f8efcff */
[----:B------:R-:W-:Y:S01]  /*3d40*/  UMOV UR52, URZ ;  /* 0x000000ff00347c82 */ /* 0x000fe20008000000 */
[----:B-1----:R-:W-:Y:S01]  /*3d50*/  R2UR UR35, R3 ;  /* 0x00000000032372ca */ /* 0x002fe200000e0000 */
[----:B------:R-:W-:Y:S01]  /*3d60*/  IMAD.U32 R3, RZ, RZ, UR12 ;  /* 0x0000000cff037e24 */ /* 0x000fe2000f8e00ff */
[----:B------:R-:W-:Y:S01]  /*3d70*/  UMOV UR50, URZ ;  /* 0x000000ff00327c82 */ /* 0x000fe20008000000 */
[----:B------:R-:W-:Y:S01]  /*3d80*/  IMAD.U32 R3, RZ, RZ, UR4 ;  /* 0x00000004ff037e24 */ /* 0x000fe2000f8e00ff */
[----:B------:R-:W-:Y:S01]  /*3d90*/  UMOV UR48, URZ ;  /* 0x000000ff00307c82 */ /* 0x000fe20008000000 */
[----:B------:R-:W-:Y:S01]  /*3da0*/  IMAD.MOV.U32 R3, RZ, RZ, RZ ;  /* 0x000000ffff037224 */ /* 0x000fe200078e00ff */
[----:B------:R-:W-:Y:S01]  /*3db0*/  UMOV UR46, URZ ;  /* 0x000000ff002e7c82 */ /* 0x000fe20008000000 */
[----:B------:R-:W-:Y:S01]  /*3dc0*/  UMOV UR44, URZ ;  /* 0x000000ff002c7c82 */ /* 0x000fe20008000000 */
[----:B------:R-:W-:Y:S01]  /*3dd0*/  UMOV UR42, URZ ;  /* 0x000000ff002a7c82 */ /* 0x000fe20008000000 */
[----:B------:R-:W-:-:S04]  /*3de0*/  UMOV UR40, URZ ;  /* 0x000000ff00287c82 */ /* 0x000fc80008000000 */
[----:B------:R-:W-:Y:S02]  /*3df0*/  UIADD3 UR70, UPT, UPT, UR35, 0x1c0, URZ ;  /* 0x000001c023467890 */ /* 0x000fe4000fffe0ff */
[----:B------:R-:W-:Y:S02]  /*3e00*/  UIADD3 UR65, UPT, UPT, UR35, -0x7ffffe38, URZ ;  /* 0x800001c823417890 */ /* 0x000fe4000fffe0ff */
[----:B------:R-:W-:Y:S02]  /*3e10*/  UIADD3 UR58, UPT, UPT, UR35, -0x7ffffe3c, URZ ;  /* 0x800001c4233a7890 */ /* 0x000fe4000fffe0ff */
[----:B------:R-:W-:Y:S02]  /*3e20*/  UIADD3 UR71, UPT, UPT, UR35, 0x1c8, URZ ;  /* 0x000001c823477890 */ /* 0x000fe4000fffe0ff */
[----:B------:R-:W-:Y:S02]  /*3e30*/  UIADD3 UR66, UPT, UPT, UR35, 0x400001c0, URZ ;  /* 0x400001c023427890 */ /* 0x000fe4000fffe0ff */
[----:B------:R-:W-:-:S02]  /*3e40*/  UIADD3 UR67, UPT, UPT, UR35, 0x400001c8, URZ ;  /* 0x400001c823437890 */ /* 0x000fc4000fffe0ff */
[----:B------:R-:W-:Y:S02]  /*3e50*/  UIADD3 UR64, UPT, UPT, UR35, -0x7ffffe40, URZ ;  /* 0x800001c023407890 */ /* 0x000fe4000fffe0ff */
[----:B------:R-:W-:Y:S02]  /*3e60*/  UIADD3 UR62, UPT, UPT, UR35, -0x3ffffe40, URZ ;  /* 0xc00001c0233e7890 */ /* 0x000fe4000fffe0ff */
[----:B------:R-:W-:Y:S02]  /*3e70*/  UIADD3 UR63, UPT, UPT, UR35, -0x3ffffe38, URZ ;  /* 0xc00001c8233f7890 */ /* 0x000fe4000fffe0ff */
[----:B------:R-:W-:Y:S02]  /*3e80*/  UIADD3 UR68, UPT, UPT, UR35, 0x1c4, URZ ;  /* 0x000001c423447890 */ /* 0x000fe4000fffe0ff */
[----:B------:R-:W-:Y:S02]  /*3e90*/  UIADD3 UR69, UPT, UPT, UR35, 0x1d0, URZ ;  /* 0x000001d023457890 */ /* 0x000fe4000fffe0ff */
[----:B------:R-:W-:-:S02]  /*3ea0*/  UIADD3 UR60, UPT, UPT, UR35, 0x400001c4, URZ ;  /* 0x400001c4233c7890 */ /* 0x000fc4000fffe0ff */
[----:B------:R-:W-:Y:S02]  /*3eb0*/  UIADD3 UR61, UPT, UPT, UR35, 0x400001d0, URZ ;  /* 0x400001d0233d7890 */ /* 0x000fe4000fffe0ff */
[----:B------:R-:W-:Y:S02]  /*3ec0*/  UIADD3 UR59, UPT, UPT, UR35, -0x7ffffe30, URZ ;  /* 0x800001d0233b7890 */ /* 0x000fe4000fffe0ff */
[----:B------:R-:W-:Y:S02]  /*3ed0*/  UIADD3 UR56, UPT, UPT, UR35, -0x3ffffe3c, URZ ;  /* 0xc00001c423387890 */ /* 0x000fe4000fffe0ff */
[----:B------:R-:W-:Y:S02]  /*3ee0*/  UIADD3 UR57, UPT, UPT, UR35, -0x3ffffe30, URZ ;  /* 0xc00001d023397890 */ /* 0x000fe4000fffe0ff */
[----:B------:R-:W-:Y:S02]  /*3ef0*/  USHF.R.U32.HI UR13, URZ, 0x11, UR70 ;  /* 0x00000011ff0d7899 */ /* 0x000fe40008011646 */
[----:B------:R-:W-:-:S02]  /*3f00*/  USHF.R.U32.HI UR8, URZ, 0x1a, UR65 ;  /* 0x0000001aff087899 */ /* 0x000fc40008011641 */
[----:B------:R-:W-:Y:S02]  /*3f10*/  USHF.R.U32.HI UR20, URZ, 0x11, UR58 ;  /* 0x00000011ff147899 */ /* 0x000fe4000801163a */
[----:B------:R-:W-:Y:S02]  /*3f20*/  USHF.R.U32.HI UR12, URZ, 0x1a, UR71 ;  /* 0x0000001aff0c7899 */ /* 0x000fe40008011647 */
[----:B------:R-:W-:Y:S02]  /*3f30*/  USHF.R.U32.HI UR11, URZ, 0x11, UR66 ;  /* 0x00000011ff0b7899 */ /* 0x000fe40008011642 */
[----:B------:R-:W-:Y:S02]  /*3f40*/  USHF.R.U32.HI UR10, URZ, 0x1a, UR67 ;  /* 0x0000001aff0a7899 */ /* 0x000fe40008011643 */
        /* <DEDUP_REMOVED lines=10> */
[----:B------:R-:W-:Y:S02]  /*3ff0*/  ULOP3.LUT UR27, UR13, 0x6000, URZ, 0xc0, !UPT ;  /* 0x000060000d1b7892 */ /* 0x000fe4000f8ec0ff */
[----:B------:R-:W-:Y:S02]  /*4000*/  ULOP3.LUT UR19, UR8, 0x30, URZ, 0xc0, !UPT ;  /* 0x0000003008137892 */ /* 0x000fe4000f8ec0ff */
[----:B------:R-:W-:Y:S02]  /*4010*/  ULOP3.LUT UR13, UR12, 0x30, URZ, 0xc0, !UPT ;  /* 0x000000300c0d7892 */ /* 0x000fe4000f8ec0ff */
[----:B------:R-:W-:-:S02]  /*4020*/  ULOP3.LUT UR25, UR11, 0x6000, URZ, 0xc0, !UPT ;  /* 0x000060000b197892 */ /* 0x000fc4000f8ec0ff */
[----:B------:R-:W-:Y:S02]  /*4030*/  ULOP3.LUT UR23, UR10, 0x30, URZ, 0xc0, !UPT ;  /* 0x000000300a177892 */ /* 0x000fe4000f8ec0ff */
[----:B------:R-:W-:Y:S02]  /*4040*/  ULOP3.LUT UR21, UR9, 0x6000, URZ, 0xc0, !UPT ;  /* 0x0000600009157892 */ /* 0x000fe4000f8ec0ff */
[----:B------:R-:W-:Y:S02]  /*4050*/  ULOP3.LUT UR17, UR6, 0x6000, URZ, 0xc0, !UPT ;  /* 0x0000600006117892 */ /* 0x000fe4000f8ec0ff */
[----:B------:R-:W-:Y:S02]  /*4060*/  ULOP3.LUT UR15, UR5, 0x30, URZ, 0xc0, !UPT ;  /* 0x00000030050f7892 */ /* 0x000fe4000f8ec0ff */
[----:B------:R-:W-:Y:S02]  /*4070*/  ULOP3.LUT UR8, UR4, 0x6000, URZ, 0xc0, !UPT ;  /* 0x0000600004087892 */ /* 0x000fe4000f8ec0ff */
[----:B------:R-:W-:-:S02]  /*4080*/  ULOP3.LUT UR6, UR14, 0x30, URZ, 0xc0, !UPT ;  /* 0x000000300e067892 */ /* 0x000fc4000f8ec0ff */
[----:B------:R-:W-:Y:S02]  /*4090*/  ULOP3.LUT UR5, UR16, 0x6000, URZ, 0xc0, !UPT ;  /* 0x0000600010057892 */ /* 0x000fe4000f8ec0ff */
[----:B------:R-:W-:Y:S02]  /*40a0*/  ULOP3.LUT UR4, UR18, 0x30, URZ, 0xc0, !UPT ;  /* 0x0000003012047892 */ /* 0x000fe4000f8ec0ff */
[----:B------:R-:W-:Y:S01]  /*40b0*/  ULOP3.LUT UR12, UR20, 0x6000, URZ, 0xc0, !UPT ;  /* 0x00006000140c7892 */ /* 0x000fe2000f8ec0ff */
[----:B------:R-:W-:Y:S01]  /*40c0*/  R2UR UR20, R2 ;  /* 0x00000000021472ca */ /* 0x000fe200000e0000 */
[----:B------:R-:W-:Y:S02]  /*40d0*/  ULOP3.LUT UR11, UR22, 0x30, URZ, 0xc0, !UPT ;  /* 0x00000030160b7892 */ /* 0x000fe4000f8ec0ff */
[----:B------:R-:W-:Y:S02]  /*40e0*/  ULOP3.LUT UR10, UR24, 0x6000, URZ, 0xc0, !UPT ;  /* 0x00006000180a7892 */ /* 0x000fe4000f8ec0ff */
[----:B------:R-:W-:-:S02]  /*40f0*/  ULOP3.LUT UR9, UR26, 0x30, URZ, 0xc0, !UPT ;  /* 0x000000301a097892 */ /* 0x000fc4000f8ec0ff */
[----:B------:R-:W-:Y:S02]  /*4100*/  ULOP3.LUT UR27, UR27, 0x10c0, URZ, 0xfc, !UPT ;  /* 0x000010c01b1b7892 */ /* 0x000fe4000f8efcff */
[----:B------:R-:W-:Y:S02]  /*4110*/  ULOP3.LUT UR13, UR13, 0x480, URZ, 0xfc, !UPT ;  /* 0x000004800d0d7892 */ /* 0x000fe4000f8efcff */
[----:B------:R-:W-:Y:S02]  /*4120*/  ULOP3.LUT UR25, UR25, 0x10c0, URZ, 0xfc, !UPT ;  /* 0x000010c019197892 */ /* 0x000fe4000f8efcff */
[----:B------:R-:W-:Y:S01]  /*4130*/  ULOP3.LUT UR14, UR23, 0x480, URZ, 0xfc, !UPT ;  /* 0x00000480170e7892 */ /* 0x000fe2000f8efcff */
[----:B------:R-:W-:Y:S01]  /*4140*/  MOV R10, UR20 ;  /* 0x00000014000a7c02 */ /* 0x000fe20008000f00 */
        /* <DEDUP_REMOVED lines=12> */
[----:B------:R-:W-:Y:S02]  /*4210*/  UPRMT UR27, UR13, 0x5410, UR27 ;  /* 0x000054100d1b7896 */ /* 0x000fe4000800001b */
[----:B------:R-:W-:-:S02]  /*4220*/  UPRMT UR25, UR14, 0x5410, UR25 ;  /* 0x000054100e197896 */ /* 0x000fc40008000019 */
[----:B------:R-:W-:Y:S02]  /*4230*/  UPRMT UR19, UR19, 0x5410, UR21 ;  /* 0x0000541013137896 */ /* 0x000fe40008000015 */
[----:B------:R-:W-:Y:S01]  /*4240*/  UPRMT UR17, UR15, 0x5410, UR17 ;  /* 0x000054100f117896 */ /* 0x000fe20008000011 */
[----:B------:R-:W-:Y:S01]  /*4250*/  MOV R27, UR27 ;  /* 0x0000001b001b7c02 */ /* 0x000fe20008000f00 */
        /* <DEDUP_REMOVED lines=8> */
[----:B------:R-:W-:Y:S01]  /*42e0*/  UMOV UR26, URZ ;  /* 0x000000ff001a7c82 */ /* 0x000fe20008000000 */
[----:B------:R-:W-:Y:S01]  /*42f0*/  UMOV UR24, URZ ;  /* 0x000000ff00187c82 */ /* 0x000fe20008000000 */
[----:B------:R-:W-:Y:S01]  /*4300*/  UMOV UR18, URZ ;  /* 0x000000ff00127c82 */ /* 0x000fe20008000000 */
[----:B------:R-:W-:Y:S01]  /*4310*/  UMOV UR16, URZ ;  /* 0x000000ff00107c82 */ /* 0x000fe20008000000 */
[----:B------:R-:W-:Y:S01]  /*4320*/  UMOV UR4, URZ ;  /* 0x000000ff00047c82 */ /* 0x000fe20008000000 */
[----:B------:R-:W-:Y:S01]  /*4330*/  UMOV UR22, URZ ;  /* 0x000000ff00167c82 */ /* 0x000fe20008000000 */
[----:B------:R-:W-:Y:S01]  /*4340*/  IMAD.U32 R26, RZ, RZ, UR26 ;  /* 0x0000001aff1a7e24 */ /* 0x000fe2000f8e00ff */
[----:B------:R-:W-:Y:S01]  /*4350*/  MOV R17, UR5 ;  /* 0x0000000500117c02 */ /* 0x000fe20008000f00 */
[----:B------:R-:W-:Y:S01]  /*4360*/  IMAD.U32 R24, RZ, RZ, UR24 ;  /* 0x00000018ff187e24 */ /* 0x000fe2000f8e00ff */
[----:B------:R-:W-:Y:S01]  /*4370*/  MOV R15, UR29 ;  /* 0x0000001d000f7c02 */ /* 0x000fe20008000f00 */
[----:B------:R-:W-:Y:S01]  /*4380*/  IMAD.U32 R22, RZ, RZ, UR18 ;  /* 0x00000012ff167e24 */ /* 0x000fe2000f8e00ff */
[----:B------:R-:W-:Y:S01]  /*4390*/  MOV R13, UR23 ;  /* 0x00000017000d7c02 */ /* 0x000fe20008000f00 */
[----:B------:R-:W-:Y:S01]  /*43a0*/  IMAD.U32 R20, RZ, RZ, UR16 ;  /* 0x00000010ff147e24 */ /* 0x000fe2000f8e00ff */
[----:B------:R-:W-:Y:S01]  /*43b0*/  UMOV UR55, UR27 ;  /* 0x0000001b00377c82 */ /* 0x000fe20008000000 */
[----:B------:R-:W-:Y:S01]  /*43c0*/  IMAD.U32 R16, RZ, RZ, UR4 ;  /* 0x00000004ff107e24 */ /* 0x000fe2000f8e00ff */
[----:B------:R-:W-:Y:S01]  /*43d0*/  UMOV UR53, UR25 ;  /* 0x0000001900357c82 */ /* 0x000fe20008000000 */
[----:B------:R-:W-:Y:S01]  /*43e0*/  IMAD.U32 R12, RZ, RZ, UR22 ;  /* 0x00000016ff0c7e24 */ /* 0x000fe2000f8e00ff */
[----:B------:R-:W-:Y:S01]  /*43f0*/  UMOV UR51, UR19 ;  /* 0x0000001300337c82 */ /* 0x000fe20008000000 */
[----:B------:R-:W-:Y:S01]  /*4400*/  UMOV UR49, UR17 ;  /* 0x0000001100317c82 */ /* 0x000fe20008000000 */
[----:B------:R-:W-:Y:S01]  /*4410*/  UMOV UR47, UR31 ;  /* 0x0000001f002f7c82 */ /* 0x000fe20008000000 */
[----:B------:R-:W-:Y:S01]  /*4420*/  UMOV UR45, UR5 ;  /* 0x00000005002d7c82 */ /* 0x000fe20008000000 */
[----:B------:R-:W-:Y:S01]  /*4430*/  UMOV UR43, UR29 ;  /* 0x0000001d002b7c82 */ /* 0x000fe20008000000 */
[----:B------:R-:W-:-:S05]  /*4440*/  UMOV UR41, UR23 ;  /* 0x0000001700297c82 */ /* 0x000fca0008000000 */
.L_x_79:
[C---:B------:R-:W-:Y:S02]  /*4450*/  LEA R2, R9.reuse, UR39, 0x3 ;  /* 0x0000002709027c11 */ /* 0x040fe4000f8e18ff */
[----:B------:R-:W-:Y:S02]  /*4460*/  SHF.L.U32 R5, R8, 0x1f, RZ ;  /* 0x0000001f08057819 */ /* 0x000fe400000006ff */
[----:B------:R-:W-:Y:S02]  /*4470*/  LEA R4, R9, UR39, 0x4 ;  /* 0x0000002709047c11 */ /* 0x000fe4000f8e20ff */
[----:B-1----:R-:W1:Y:S02]  /*4480*/  SYNCS.PHASECHK.TRANS64.TRYWAIT P0, [R2+URZ+0x70], R5 ;  /* 0x00007005020075a7 */ /* 0x002e6400080011ff */
[----:B-1----:R-:W-:Y:S05]  /*4490*/  @!P0 BRA `(.L_x_69) ;  /* 0x0000008c00cc8947 */ /* 0x002fea0003800000 */
.L_x_163:
[----:B-1----:R-:W1:Y:S01]  /*44a0*/  LDS.128 R4, [R4+0xd0] ;  /* 0x0000d00004047984 */ /* 0x002e620000000c00 */
[----:B------:R-:W-:Y:S02]  /*44b0*/  VIADD R2, R2, 0x80 ;  /* 0x0000008002027836 */ /* 0x000fe40000000000 */
[----:B------:R-:W-:Y:S01]  /*44c0*/  VIADD R9, R9, 0x1 ;  /* 0x0000000109097836 */ /* 0x000fe20000000000 */
[----:B------:R-:W-:Y:S01]  /*44d0*/  @!PT LDS RZ, [RZ] ;  /* 0x00000000fffff984 */ /* 0x000fe20000000800 */
[----:B------:R-:W-:Y:S01]  /*44e0*/  @!PT LDS RZ, [RZ] ;  /* 0x00000000fffff984 */ /* 0x000fe20000000800 */
[----:B------:R-:W-:Y:S01]  /*44f0*/  @!PT LDS RZ, [RZ] ;  /* 0x00000000fffff984 */ /* 0x000fe20000000800 */
[----:B------:R-:W-:Y:S01]  /*4500*/  @!PT LDS RZ, [RZ] ;  /* 0x00000000fffff984 */ /* 0x000fe20000000800 */
[----:B------:R2:W-:Y:S06]  /*4510*/  MEMBAR.ALL.CTA ;  /* 0x0000000000007992 */ /* 0x0005ec0000008000 */
[----:B--2---:R-:W2:Y:S01]  /*4520*/  FENCE.VIEW.ASYNC.S ;  /* 0x00000000000073c6 */ /* 0x004ea20000000000 */
[----:B------:R-:W-:-:S04]  /*4530*/  PRMT R2, RZ, 0x654, R2 ;  /* 0x00000654ff027816 */ /* 0x000fc80000000002 */
[----:B--2---:R2:W-:Y:S01]  /*4540*/  SYNCS.ARRIVE.TRANS64.RED.A1T0 RZ, [R2+URZ], RZ ;  /* 0x000000ff02ff79a7 */ /* 0x0045e200081004ff */
[----:B-1----:R-:W-:Y:S01]  /*4550*/  LOP3.LUT P2, RZ, R6, 0x1, RZ, 0xc0, !PT ;  /* 0x0000000106ff7812 */ /* 0x002fe2000784c0ff */
[----:B--2---:R-:W-:-:S12]  /*4560*/  BRA.U UP3, `(.L_x_70) ;  /* 0x0000000d03507547 */ /* 0x004fd8000b800000 */
[----:B------:R-:W1:Y:S01]  /*4570*/  LDCU UR4, c[0x0][0x38c] ;  /* 0x00007180ff0477ac */ /* 0x000e620008000800 */
[----:B------:R-:W-:Y:S01]  /*4580*/  ULOP3.LUT UR34, UR76, 0x1, URZ, 0x3c, !UPT ;  /* 0x000000014c227892 */ /* 0x000fe2000f8e3cff */
[----:B------:R-:W-:Y:S01]  /*4590*/  UMOV UR11, URZ ;  /* 0x000000ff000b7c82 */ /* 0x000fe20008000000 */
[----:B------:R-:W-:Y:S02]  /*45a0*/  UMOV UR6, 0x1 ;  /* 0x0000000100067882 */ /* 0x000fe40000000000 */
[----:B------:R-:W-:Y:S01]  /*45b0*/  UIMAD UR34, UR34, 0xc0, UR35 ;  /* 0x000000c0222278a4 */ /* 0x000fe2000f8e0223 */
[----:B------:R-:W-:Y:S01]  /*45c0*/  UMOV UR37, UR7 ;  /* 0x0000000700257c82 */ /* 0x000fe20008000000 */
[----:B------:R-:W-:Y:S01]  /*45d0*/  UMOV UR36, UR77 ;  /* 0x0000004d00247c82 */ /* 0x000fe20008000000 */
[----:B-1----:R-:W-:-:S09]  /*45e0*/  UISETP.GE.AND UP0, UPT, UR4, 0x1, UPT ;  /* 0x000000010400788c */ /* 0x002fd2000bf06270 */
[----:B------:R-:W-:Y:S05]  /*45f0*/  BRA.U !UP0, `(.L_x_71) ;  /* 0x0000000508b07547 */ /* 0x000fea000b800000 */
[----:B------:R-:W-:Y:S01]  /*4600*/  ULEA UR18, UR7, UR39, 0x3 ;  /* 0x0000002707127291 */ /* 0x000fe2000f8e18ff */
[----:B------:R-:W-:-:S08]  /*4610*/  SHF.L.U32 R5, R3, 0x1f, RZ ;  /* 0x0000001f03057819 */ /* 0x000fd000000006ff */
[----:B------:R-:W1:Y:S02]  /*4620*/  SYNCS.PHASECHK.TRANS64.TRYWAIT P0, [UR18], R5 ;  /* 0x00000005ff0075a7 */ /* 0x000e640008001112 */
[----:B-1----:R-:W-:Y:S05]  /*4630*/  @P0 BRA `(.L_x_72) ;  /* 0x0000000000080947 */ /* 0x002fea0003800000 */
[----:B------:R-:W1:Y:S02]  /*4640*/  SYNCS.PHASECHK.TRANS64.TRYWAIT P0, [UR18], R5 ;  /* 0x00000005ff0075a7 */ /* 0x000e640008001112 */
[----:B-1----:R-:W-:Y:S05]  /*4650*/  @!P0 BRA `(.L_x_73) ;  /* 0x0000008c00708947 */ /* 0x002fea0003800000 */
.L_x_72:
[----:B------:R-:W-:Y:S01]  /*4660*/  UIADD3 UR37, UPT, UPT, UR7, 0x1, URZ ;  /* 0x0000000107257890 */ /* 0x000fe2000fffe0ff */
[----:B-1----:R-:W-:Y:S01]  /*4670*/  IMAD.U32 R2, RZ, RZ, UR76 ;  /* 0x0000004cff027e24 */ /* 0x002fe2000f8e00ff */
[----:B------:R-:W-:Y:S02]  /*4680*/  UISETP.GE.U32.AND UP1, UPT, UR4, 0x101, UPT ;  /* 0x000001010400788c */ /* 0x000fe4000bf26070 */
[----:B------:R-:W-:Y:S02]  /*4690*/  UISETP.NE.AND UP0, UPT, UR37, 0x2, UPT ;  /* 0x000000022500788c */ /* 0x000fe4000bf05270 */
[----:B------:R-:W-:Y:S01]  /*46a0*/  ULEA UR8, UR7, UR74, 0x6 ;  /* 0x0000004a07087291 */ /* 0x000fe2000f8e30ff */
[----:B------:R-:W-:Y:S01]  /*46b0*/  SHF.L.U32 R5, R2, 0x1f, RZ ;  /* 0x0000001f02057819 */ /* 0x000fe200000006ff */
[----:B------:R-:W-:Y:S01]  /*46c0*/  USEL UR4, URZ, 0x1, UP0 ;  /* 0x00000001ff047887 */ /* 0x000fe20008000000 */
[----:B------:R-:W-:Y:S01]  /*46d0*/  PLOP3.LUT P1, PT, PT, PT, UP1, 0x80, 0x8 ;  /* 0x000000000008781c */ /* 0x000fe20003f2f018 */
[----:B------:R-:W-:-:S02]  /*46e0*/  USEL UR37, UR37, URZ, UP0 ;  /* 0x000000ff25257287 */ /* 0x000fc40008000000 */
[----:B------:R-:W-:Y:S02]  /*46f0*/  UIADD3 UR16, UPT, UPT, UR8, 0x20, URZ ;  /* 0x0000002008107890 */ /* 0x000fe4000fffe0ff */
[----:B------:R-:W-:Y:S01]  /*4700*/  LOP3.LUT R3, R3, UR4, RZ, 0x3c, !PT ;  /* 0x0000000403037c12 */ /* 0x000fe2000f8e3cff */
[----:B------:R-:W-:Y:S02]  /*4710*/  @UP1 ULEA UR5, UR37, UR39, 0x3 ;  /* 0x0000002725051291 */ /* 0x000fe4000f8e18ff */
[----:B------:R-:W-:Y:S01]  /*4720*/  ULEA UR4, UR7, UR75, 0x7 ;  /* 0x0000004b07047291 */ /* 0x000fe2000f8e38ff */
[----:B------:R-:W-:Y:S01]  /*4730*/  UMOV UR9, 0x4008 ;  /* 0x0000400800097882 */ /* 0x000fe20000000000 */
[----:B------:R-:W-:Y:S02]  /*4740*/  UMOV UR17, 0x4008 ;  /* 0x0000400800117882 */ /* 0x000fe40000000000 */
[----:B------:R-:W-:Y:S01]  /*4750*/  UIADD3 UR10, UPT, UPT, UR4, 0x20, URZ ;  /* 0x00000020040a7890 */ /* 0x000fe2000fffe0ff */
[----:B------:R-:W-:Y:S01]  /*4760*/  @P1 SHF.L.U32 R4, R3, 0x1f, RZ ;  /* 0x0000001f03041819 */ /* 0x000fe200000006ff */
[----:B------:R-:W-:-:S02]  /*4770*/  UIADD3 UR12, UPT, UPT, UR4, 0x40, URZ ;  /* 0x00000040040c7890 */ /* 0x000fc4000fffe0ff */
[----:B------:R-:W-:Y:S01]  /*4780*/  UIADD3 UR14, UPT, UPT, UR4, 0x60, URZ ;  /* 0x00000060040e7890 */ /* 0x000fe2000fffe0ff */
[----:B------:R-:W1:Y:S01]  /*4790*/  @P1 SYNCS.PHASECHK.TRANS64.TRYWAIT P0, [UR5], R4 ;  /* 0x00000004ff0015a7 */ /* 0x000e620008001105 */
[----:B------:R-:W-:Y:S01]  /*47a0*/  UMOV UR5, 0x4008 ;  /* 0x0000400800057882 */ /* 0x000fe20000000000 */
[----:B------:R2:W-:Y:S01]  /*47b0*/  UTCCP.T.S.2CTA.4x32dp128bit tmem[UR35+0x1c0], gdesc[UR8] ;  /* 0x0001c008230079e7 */ /* 0x0005e20009300000 */
[----:B------:R-:W-:Y:S01]  /*47c0*/  UMOV UR11, 0x4008 ;  /* 0x00004008000b7882 */ /* 0x000fe20000000000 */
[----:B------:R2:W-:Y:S01]  /*47d0*/  UTCCP.T.S.2CTA.4x32dp128bit tmem[UR35+0x1c4], gdesc[UR16] ;  /* 0x0001c410230079e7 */ /* 0x0005e20009300000 */
[----:B------:R-:W-:Y:S01]  /*47e0*/  UMOV UR13, 0x4008 ;  /* 0x00004008000d7882 */ /* 0x000fe20000000000 */
[----:B------:R2:W-:Y:S01]  /*47f0*/  UTCCP.T.S.2CTA.4x32dp128bit tmem[UR35+0x1c8], gdesc[UR4] ;  /* 0x0001c804230079e7 */ /* 0x0005e20009300000 */
[----:B------:R-:W-:Y:S01]  /*4800*/  UMOV UR15, 0x4008 ;  /* 0x00004008000f7882 */ /* 0x000fe20000000000 */
[----:B------:R2:W-:Y:S01]  /*4810*/  UTCCP.T.S.2CTA.4x32dp128bit tmem[UR35+0x1cc], gdesc[UR10] ;  /* 0x0001cc0a230079e7 */ /* 0x0005e20009300000 */
[----:B------:R2:W-:Y:S01]  /*4820*/  UTCCP.T.S.2CTA.4x32dp128bit tmem[UR35+0x1d0], gdesc[UR12] ;  /* 0x0001d00c230079e7 */ /* 0x0005e20009300000 */
[----:B------:R2:W-:Y:S01]  /*4830*/  UTCCP.T.S.2CTA.4x32dp128bit tmem[UR35+0x1d4], gdesc[UR14] ;  /* 0x0001d40e230079e7 */ /* 0x0005e20009300000 */
[----:B------:R-:W-:Y:S01]  /*4840*/  UMOV UR6, 0x1 ;  /* 0x0000000100067882 */ /* 0x000fe20000000000 */
[----:B------:R-:W3:Y:S01]  /*4850*/  SYNCS.PHASECHK.TRANS64.TRYWAIT P3, [UR39+0x98], R5 ;  /* 0x00009805ff0075a7 */ /* 0x000ee20008061127 */
[----:B-1----:R-:W-:Y:S01]  /*4860*/  @P1 VOTEU.ANY UP0, P0 ;  /* 0x0000000000ff1886 */ /* 0x002fe20000000100 */
[----:B------:R-:W-:Y:S01]  /*4870*/  @UP1 USEL UR6, URZ, 0x1, !UP0 ;  /* 0x00000001ff061887 */ /* 0x000fe2000c000000 */
[----:B--23--:R-:W-:Y:S11]  /*4880*/  @!P3 BRA `(.L_x_74) ;  /* 0x0000008800fcb947 */ /* 0x00cff60003800000 */
.L_x_166:
[----:B-1----:R-:W-:Y:S01]  /*4890*/  MOV.SPILL R5, UR41 ;  /* 0x0000002900057c02 */ /* 0x002fe20009000f00 */
[----:B------:R-:W-:Y:S01]  /*48a0*/  ULEA UR4, UR7, UR72, 0xb ;  /* 0x0000004807047291 */ /* 0x000fe2000f8e58ff */
[----:B------:R-:W-:Y:S01]  /*48b0*/  MOV.SPILL R4, UR40 ;  /* 0x0000002800047c02 */ /* 0x000fe20009000f00 */
[----:B------:R-:W-:Y:S01]  /*48c0*/  ULEA UR8, UR7, UR73, 0xb ;  /* 0x0000004907087291 */ /* 0x000fe2000f8e58ff */
[----:B------:R-:W-:Y:S01]  /*48d0*/  R2UR UR40, R26 ;  /* 0x000000001a2872ca */ /* 0x000fe200000e0000 */
[----:B------:R-:W-:Y:S01]  /*48e0*/  UIADD3 UR32, UPT, UPT, UR18, 0x10, URZ ;  /* 0x0000001012207890 */ /* 0x000fe2000fffe0ff */
[----:B------:R-:W-:Y:S01]  /*48f0*/  R2UR UR41, R27 ;  /* 0x000000001b2972ca */ /* 0x000fe200000e0000 */
[----:B------:R-:W-:Y:S01]  /*4900*/  UIADD3 UR18, UPT, UPT, UR8, 0x2, URZ ;  /* 0x0000000208127890 */ /* 0x000fe2000fffe0ff */
[----:B------:R-:W-:Y:S01]  /*4910*/  MOV.SPILL R2, UR39 ;  /* 0x0000002700027c02 */ /* 0x000fe20009000f00 */
[----:B------:R-:W-:Y:S01]  /*4920*/  UIADD3 UR14, UPT, UPT, UR4, 0x2, URZ ;  /* 0x00000002040e7890 */ /* 0x000fe2000fffe0ff */
[----:B------:R-:W-:Y:S01]  /*4930*/  R2UR UR38, R24 ;  /* 0x00000000182672ca */ /* 0x000fe200000e0000 */
[----:B------:R-:W-:Y:S01]  /*4940*/  UMOV UR9, 0x40004040 ;  /* 0x4000404000097882 */ /* 0x000fe20000000000 */
[----:B------:R-:W-:Y:S01]  /*4950*/  R2UR UR39, R25 ;  /* 0x00000000192772ca */ /* 0x000fe200000e0000 */
[----:B------:R-:W-:Y:S01]  /*4960*/  UMOV UR5, 0x40004040 ;  /* 0x4000404000057882 */ /* 0x000fe20000000000 */
[----:B------:R-:W-:Y:S01]  /*4970*/  UMOV UR19, 0x40004040 ;  /* 0x4000404000137882 */ /* 0x000fe20000000000 */
[----:B------:R-:W-:Y:S01]  /*4980*/  UMOV UR15, 0x40004040 ;  /* 0x40004040000f7882 */ /* 0x000fe20000000000 */
[----:B------:R-:W-:-:S02]  /*4990*/  UIADD3 UR12, UPT, UPT, UR8, 0x4, URZ ;  /* 0x00000004080c7890 */ /* 0x000fc4000fffe0ff */
[----:B------:R-:W-:Y:S01]  /*49a0*/  UIADD3 UR10, UPT, UPT, UR4, 0x4, URZ ;  /* 0x00000004040a7890 */ /* 0x000fe2000fffe0ff */
[----:B------:R1:W-:Y:S01]  /*49b0*/  UTCQMMA.2CTA gdesc[UR4], gdesc[UR8], tmem[UR34], tmem[UR40], idesc[UR41], tmem[UR70], !UPT ;  /* 0x0046280804007dea */ /* 0x0003e2000fa00322 */
[----:B------:R-:W-:Y:S01]  /*49c0*/  UMOV UR13, 0x40004040 ;  /* 0x40004040000d7882 */ /* 0x000fe20000000000 */
[----:B------:R-:W-:Y:S01]  /*49d0*/  UMOV UR11, 0x40004040 ;  /* 0x40004040000b7882 */ /* 0x000fe20000000000 */
[----:B------:R-:W-:Y:S01]  /*49e0*/  ELECT P0, URZ, PT ;  /* 0x0000000000ff782f */ /* 0x000fe20003800000 */
[----:B------:R-:W-:Y:S02]  /*49f0*/  UIADD3 UR24, UPT, UPT, UR8, 0x6, URZ ;  /* 0x0000000608187890 */ /* 0x000fe4000fffe0ff */
[----:B------:R2:W-:Y:S01]  /*4a00*/  UTCQMMA.2CTA gdesc[UR14], gdesc[UR18], tmem[UR34], tmem[UR38], idesc[UR39], tmem[UR66], UPT ;  /* 0x004226120e007dea */ /* 0x0005e2000ba00322 */
[----:B------:R-:W-:Y:S01]  /*4a10*/  UIADD3 UR22, UPT, UPT, UR4, 0x6, URZ ;  /* 0x0000000604167890 */ /* 0x000fe2000fffe0ff */
[----:B------:R-:W-:Y:S01]  /*4a20*/  UMOV UR25, 0x40004040 ;  /* 0x4000404000197882 */ /* 0x000fe20000000000 */
[----:B------:R-:W-:Y:S01]  /*4a30*/  UMOV UR23, 0x40004040 ;  /* 0x4000404000177882 */ /* 0x000fe20000000000 */
[----:B------:R-:W-:-:S02]  /*4a40*/  UIADD3 UR30, UPT, UPT, UR8, 0x400, URZ ;  /* 0x00000400081e7890 */ /* 0x000fc4000fffe0ff */
[----:B------:R-:W-:Y:S02]  /*4a50*/  UIADD3 UR28, UPT, UPT, UR4, 0x400, URZ ;  /* 0x00000400041c7890 */ /* 0x000fe4000fffe0ff */
[----:B------:R-:W-:Y:S02]  /*4a60*/  UIADD3 UR26, UPT, UPT, UR8, 0x402, URZ ;  /* 0x00000402081a7890 */ /* 0x000fe4000fffe0ff */
[----:B------:R-:W-:Y:S02]  /*4a70*/  UIADD3 UR20, UPT, UPT, UR4, 0x402, URZ ;  /* 0x0000040204147890 */ /* 0x000fe4000fffe0ff */
[----:B------:R-:W-:Y:S01]  /*4a80*/  UIADD3 UR16, UPT, UPT, UR8, 0x404, URZ ;  /* 0x0000040408107890 */ /* 0x000fe2000fffe0ff */
[----:B------:R-:W-:Y:S01]  /*4a90*/  UMOV UR31, 0x40004040 ;  /* 0x40004040001f7882 */ /* 0x000fe20000000000 */
[----:B------:R-:W-:Y:S01]  /*4aa0*/  UMOV UR29, 0x40004040 ;  /* 0x40004040001d7882 */ /* 0x000fe20000000000 */
[----:B------:R-:W-:Y:S01]  /*4ab0*/  UMOV UR27, 0x40004040 ;  /* 0x40004040001b7882 */ /* 0x000fe20000000000 */
[----:B------:R-:W-:Y:S01]  /*4ac0*/  UMOV UR21, 0x40004040 ;  /* 0x4000404000157882 */ /* 0x000fe20000000000 */
[----:B------:R-:W-:Y:S01]  /*4ad0*/  UMOV UR17, 0x40004040 ;  /* 0x4000404000117882 */ /* 0x000fe20000000000 */
[----:B-1----:R-:W-:Y:S01]  /*4ae0*/  UIADD3 UR8, UPT, UPT, UR8, 0x406, URZ ;  /* 0x0000040608087890 */ /* 0x002fe2000fffe0ff */
[----:B------:R-:W-:-:S02]  /*4af0*/  R2UR.FILL UR41, R5 ;  /* 0x00000000052972ca */ /* 0x000fc400004e0000 */
[----:B------:R-:W-:Y:S02]  /*4b00*/  R2UR.FILL UR40, R4 ;  /* 0x00000000042872ca */ /* 0x000fe400004e0000 */
[----:B--2---:R-:W-:Y:S01]  /*4b10*/  R2UR UR18, R22 ;  /* 0x00000000161272ca */ /* 0x004fe200000e0000 */
[----:B------:R-:W-:Y:S01]  /*4b20*/  UIADD3 UR14, UPT, UPT, UR4, 0x404, URZ ;  /* 0x00000404040e7890 */ /* 0x000fe2000fffe0ff */
[----:B------:R-:W-:Y:S01]  /*4b30*/  R2UR UR19, R23 ;  /* 0x00000000171372ca */ /* 0x000fe200000e0000 */
[----:B------:R-:W-:Y:S01]  /*4b40*/  UIADD3 UR4, UPT, UPT, UR4, 0x406, URZ ;  /* 0x0000040604047890 */ /* 0x000fe2000fffe0ff */
[----:B------:R-:W-:Y:S02]  /*4b50*/  R2UR.FILL UR39, R2 ;  /* 0x00000000022772ca */ /* 0x000fe400004e0000 */
[----:B------:R-:W-:-:S04]  /*4b60*/  @P0 LOP3.LUT R2, R0, 0xffff, RZ, 0xc0, !PT ;  /* 0x0000ffff00020812 */ /* 0x000fc800078ec0ff */
[----:B------:R-:W-:-:S05]  /*4b70*/  @P0 R2UR UR7, R2 ;  /* 0x00000000020702ca */ /* 0x000fca00000e0000 */
[----:B------:R1:W-:Y:S02]  /*4b80*/  UTCQMMA.2CTA gdesc[UR10], gdesc[UR12], tmem[UR34], tmem[UR18], idesc[UR19], tmem[UR64], UPT ;  /* 0x0040120c0a007dea */ /* 0x0003e4000ba00322 */
[----:B-1----:R-:W-:Y:S02]  /*4b90*/  R2UR UR12, R20 ;  /* 0x00000000140c72ca */ /* 0x002fe400000e0000 */
[----:B------:R-:W-:Y:S02]  /*4ba0*/  R2UR UR13, R21 ;  /* 0x00000000150d72ca */ /* 0x000fe400000e0000 */
[----:B------:R-:W-:Y:S02]  /*4bb0*/  R2UR UR10, R16 ;  /* 0x00000000100a72ca */ /* 0x000fe400000e0000 */
[----:B------:R-:W-:Y:S02]  /*4bc0*/  R2UR UR11, R17 ;  /* 0x00000000110b72ca */ /* 0x000fe400000e0000 */
[----:B------:R-:W-:-:S02]  /*4bd0*/  R2UR UR18, R14 ;  /* 0x000000000e1272ca */ /* 0x000fc400000e0000 */
[----:B------:R-:W-:-:S05]  /*4be0*/  R2UR UR19, R15 ;  /* 0x000000000f1372ca */ /* 0x000fca00000e0000 */
[----:B------:R1:W-:Y:S02]  /*4bf0*/  UTCQMMA.2CTA gdesc[UR22], gdesc[UR24], tmem[UR34], tmem[UR12], idesc[UR13], tmem[UR62], UPT ;  /* 0x003e0c1816007dea */ /* 0x0003e4000ba00322 */
[----:B-1----:R-:W-:Y:S02]  /*4c00*/  R2UR UR24, R18 ;  /* 0x00000000121872ca */ /* 0x002fe400000e0000 */
[----:B------:R-:W-:Y:S02]  /*4c10*/  R2UR UR25, R19 ;  /* 0x00000000131972ca */ /* 0x000fe400000e0000 */
[----:B------:R-:W-:Y:S02]  /*4c20*/  R2UR UR12, R12 ;  /* 0x000000000c0c72ca */ /* 0x000fe400000e0000 */
[----:B------:R-:W-:-:S09]  /*4c30*/  R2UR UR13, R13 ;  /* 0x000000000d0d72ca */ /* 0x000fd200000e0000 */
[----:B------:R-:W-:Y:S01]  /*4c40*/  UTCQMMA.2CTA gdesc[UR28], gdesc[UR30], tmem[UR34], tmem[UR24], idesc[UR25], tmem[UR68], UPT ;  /* 0x0044181e1c007dea */ /* 0x000fe2000ba00322 */
[----:B------:R1:W-:Y:S01]  /*4c50*/  UTCQMMA.2CTA gdesc[UR20], gdesc[UR26], tmem[UR34], tmem[UR10], idesc[UR11], tmem[UR60], UPT ;  /* 0x003c0a1a14007dea */ /* 0x0003e2000ba00322 */
[----:B------:R2:W-:Y:S02]  /*4c60*/  UTCQMMA.2CTA gdesc[UR14], gdesc[UR16], tmem[UR34], tmem[UR18], idesc[UR19], tmem[UR58], UPT ;  /* 0x003a12100e007dea */ /* 0x0005e4000ba00322 */
[----:B------:R2:W-:Y:S01]  /*4c70*/  UTCQMMA.2CTA gdesc[UR4], gdesc[UR8], tmem[UR34], tmem[UR12], idesc[UR13], tmem[UR56], UPT ;  /* 0x00380c0804007dea */ /* 0x0005e2000ba00322 */
[----:B------:R2:W-:Y:S01]  /*4c80*/  UTCBAR.2CTA.MULTICAST [UR32], URZ, UR7 ;  /* 0x000000ff200073e9 */ /* 0x0005e20008200807 */
[----:B-1----:R-:W-:Y:S01]  /*4c90*/  UIADD3 UR10, UPT, UPT, UR77, -0x1, URZ ;  /* 0xffffffff4d0a7890 */ /* 0x002fe2000fffe0ff */
[----:B------:R-:W-:-:S06]  /*4ca0*/  UMOV UR11, 0x1 ;  /* 0x00000001000b7882 */ /* 0x000fcc0000000000 */
[----:B------:R-:W-:-:S05]  /*4cb0*/  UMOV UR36, UR10 ;  /* 0x0000000a00247c82 */ /* 0x000fca0008000000 */
.L_x_71:
[----:B------:R-:W-:-:S09]  /*4cc0*/  UISETP.GE.AND UP0, UPT, UR36, 0x1, UPT ;  /* 0x000000012400788c */ /* 0x000fd2000bf06270 */
[----:B------:R-:W-:Y:S05]  /*4cd0*/  BRA.U !UP0, `(.L_x_75) ;  /* 0x0000000508607547 */ /* 0x000fea000b800000 */
[----:B--2---:R-:W-:-:S05]  /*4ce0*/  UMOV UR7, UR37 ;  /* 0x0000002500077c82 */ /* 0x004fca0008000000 */
.L_x_78:
[----:B------:R-:W-:Y:S02]  /*4cf0*/  UISETP.NE.AND UP0, UPT, UR6, URZ, UPT ;  /* 0x000000ff0600728c */ /* 0x000fe4000bf05270 */
[----:B----4-:R-:W-:Y:S07]  /*4d00*/  ULEA UR9, UR7, UR39, 0x3 ;  /* 0x0000002707097291 */ /* 0x010fee000f8e18ff */
[----:B------:R-:W-:Y:S05]  /*4d10*/  BRA.U UP0, `(.L_x_76) ;  /* 0x00000001000c7547 */ /* 0x000fea000b800000 */
[----:B------:R-:W-:Y:S04]  /*4d20*/  SHF.L.U32 R5, R3, 0x1f, RZ ;  /* 0x0000001f03057819 */ /* 0x000fe800000006ff */
[----:B------:R-:W1:Y:S02]  /*4d30*/  SYNCS.PHASECHK.TRANS64.TRYWAIT P0, [UR9], R5 ;  /* 0x00000005ff0075a7 */ /* 0x000e640008001109 */
[----:B-1----:R-:W-:Y:S05]  /*4d40*/  @!P0 BRA `(.L_x_77) ;  /* 0x0000008400e48947 */ /* 0x002fea0003800000 */
.L_x_76:
[----:B------:R-:W-:Y:S02]  /*4d50*/  UISETP.NE.AND UP1, UPT, UR36, 0x1, UPT ;  /* 0x000000012400788c */ /* 0x000fe4000bf25270 */
[----:B------:R-:W-:Y:S02]  /*4d60*/  UIADD3 UR4, UPT, UPT, UR7, 0x1, URZ ;  /* 0x0000000107047890 */ /* 0x000fe4000fffe0ff */
[----:B------:R-:W-:Y:S02]  /*4d70*/  ULEA UR10, UR7, UR74, 0x6 ;  /* 0x0000004a070a7291 */ /* 0x000fe4000f8e30ff */
[----:B------:R-:W-:Y:S01]  /*4d80*/  UISETP.NE.AND UP0, UPT, UR4, 0x2, UPT ;  /* 0x000000020400788c */ /* 0x000fe2000bf05270 */
[----:B------:R-:W-:Y:S01]  /*4d90*/  PLOP3.LUT P1, PT, PT, PT, UP1, 0x80, 0x8 ;  /* 0x000000000008781c */ /* 0x000fe20003f2f018 */
[----:B------:R-:W-:Y:S02]  /*4da0*/  ULEA UR8, UR7, UR75, 0x7 ;  /* 0x0000004b07087291 */ /* 0x000fe4000f8e38ff */
[----:B------:R-:W-:Y:S02]  /*4db0*/  USEL UR5, URZ, 0x1, UP0 ;  /* 0x00000001ff057887 */ /* 0x000fe40008000000 */
[----:B------:R-:W-:Y:S02]  /*4dc0*/  USEL UR37, UR4, URZ, UP0 ;  /* 0x000000ff04257287 */ /* 0x000fe40008000000 */
[----:B------:R-:W-:Y:S02]  /*4dd0*/  UIADD3 UR12, UPT, UPT, UR10, 0x20, URZ ;  /* 0x000000200a0c7890 */ /* 0x000fe4000fffe0ff */
[----:B------:R-:W-:Y:S01]  /*4de0*/  @UP1 ULEA UR4, UR37, UR39, 0x3 ;  /* 0x0000002725041291 */ /* 0x000fe2000f8e18ff */
[----:B------:R-:W-:Y:S01]  /*4df0*/  LOP3.LUT R3, R3, UR5, RZ, 0x3c, !PT ;  /* 0x0000000503037c12 */ /* 0x000fe2000f8e3cff */
[----:B------:R-:W-:Y:S02]  /*4e00*/  ULEA UR6, UR7, UR73, 0xb ;  /* 0x0000004907067291 */ /* 0x000fe4000f8e58ff */
[----:B------:R-:W-:Y:S01]  /*4e10*/  UIADD3 UR14, UPT, UPT, UR8, 0x20, URZ ;  /* 0x00000020080e7890 */ /* 0x000fe2000fffe0ff */
[----:B-1----:R-:W-:Y:S01]  /*4e20*/  @P1 SHF.L.U32 R2, R3, 0x1f, RZ ;  /* 0x0000001f03021819 */ /* 0x002fe200000006ff */
[----:B------:R-:W-:Y:S02]  /*4e30*/  UISETP.NE.U32.AND UP0, UPT, UR11, URZ, UPT ;  /* 0x000000ff0b00728c */ /* 0x000fe4000bf05070 */
[----:B------:R-:W-:Y:S01]  /*4e40*/  UIADD3 UR20, UPT, UPT, UR8, 0x40, URZ ;  /* 0x0000004008147890 */ /* 0x000fe2000fffe0ff */
[----:B------:R1:W2:Y:S01]  /*4e50*/  @P1 SYNCS.PHASECHK.TRANS64.TRYWAIT P0, [UR4], R2 ;  /* 0x00000002ff0015a7 */ /* 0x0002a20008001104 */
[----:B------:R-:W-:Y:S02]  /*4e60*/  ULEA UR4, UR7, UR72, 0xb ;  /* 0x0000004807047291 */ /* 0x000fe4000f8e58ff */
[----:B------:R-:W-:Y:S02]  /*4e70*/  UIADD3 UR22, UPT, UPT, UR8, 0x60, URZ ;  /* 0x0000006008167890 */ /* 0x000fe4000fffe0ff */
[----:B------:R-:W-:Y:S02]  /*4e80*/  UIADD3 UR38, UPT, UPT, UR9, 0x10, URZ ;  /* 0x0000001009267890 */ /* 0x000fe4000fffe0ff */
[----:B------:R-:W-:Y:S02]  /*4e90*/  UIADD3 UR30, UPT, UPT, UR6, 0x2, URZ ;  /* 0x00000002061e7890 */ /* 0x000fe4000fffe0ff */
[----:B------:R-:W-:Y:S01]  /*4ea0*/  UIADD3 UR24, UPT, UPT, UR4, 0x2, URZ ;  /* 0x0000000204187890 */ /* 0x000fe2000fffe0ff */
[----:B------:R-:W-:Y:S01]  /*4eb0*/  ELECT P3, URZ, PT ;  /* 0x0000000000ff782f */ /* 0x000fe20003860000 */
[----:B------:R-:W-:Y:S02]  /*4ec0*/  UIADD3 UR18, UPT, UPT, UR6, 0x4, URZ ;  /* 0x0000000406127890 */ /* 0x000fe4000fffe0ff */
[----:B------:R-:W-:Y:S02]  /*4ed0*/  UIADD3 UR16, UPT, UPT, UR4, 0x4, URZ ;  /* 0x0000000404107890 */ /* 0x000fe4000fffe0ff */
[----:B------:R-:W-:Y:S02]  /*4ee0*/  UIADD3 UR32, UPT, UPT, UR6, 0x400, URZ ;  /* 0x0000040006207890 */ /* 0x000fe4000fffe0ff */
[----:B------:R-:W-:Y:S02]  /*4ef0*/  UIADD3 UR28, UPT, UPT, UR4, 0x400, URZ ;  /* 0x00000400041c7890 */ /* 0x000fe4000fffe0ff */
[----:B------:R-:W-:Y:S01]  /*4f00*/  UIADD3 UR26, UPT, UPT, UR6, 0x402, URZ ;  /* 0x00000402061a7890 */ /* 0x000fe2000fffe0ff */
[----:B------:R-:W-:Y:S01]  /*4f10*/  UMOV UR11, 0x4008 ;  /* 0x00004008000b7882 */ /* 0x000fe20000000000 */
[----:B------:R-:W-:Y:S01]  /*4f20*/  UMOV UR13, 0x4008 ;  /* 0x00004008000d7882 */ /* 0x000fe20000000000 */
[----:B------:R3:W-:Y:S01]  /*4f30*/  UTCCP.T.S.2CTA.4x32dp128bit tmem[UR35+0x1c0], gdesc[UR10] ;  /* 0x0001c00a230079e7 */ /* 0x0007e20009300000 */
[----:B------:R4:W-:Y:S01]  /*4f40*/  UTCCP.T.S.2CTA.4x32dp128bit tmem[UR35+0x1c4], gdesc[UR12] ;  /* 0x0001c40c230079e7 */ /* 0x0009e20009300000 */
        /* <DEDUP_REMOVED lines=10> */
[----:B------:R-:W-:Y:S01]  /*4ff0*/  UMOV UR31, 0x40004040 ;  /* 0x40004040001f7882 */ /* 0x000fe20000000000 */
[----:B------:R4:W-:Y:S01]  /*5000*/  UTCQMMA.2CTA gdesc[UR4], gdesc[UR6], tmem[UR34], tmem[UR54], idesc[UR55], tmem[UR70], UP0 ;  /* 0x0046360604007dea */ /* 0x0009e20008200322 */
[----:B------:R-:W-:Y:S01]  /*5010*/  UISETP.GT.U32.AND UP0, UPT, UR36, 0x1, UPT ;  /* 0x000000012400788c */ /* 0x000fe2000bf04070 */
[----:B-1----:R-:W-:Y:S01]  /*5020*/  @P3 LOP3.LUT R2, R0, 0xffff, RZ, 0xc0, !PT ;  /* 0x0000ffff00023812 */ /* 0x002fe200078ec0ff */
[----:B------:R-:W-:Y:S01]  /*5030*/  UIADD3 UR36, UPT, UPT, UR36, -0x1, URZ ;  /* 0xffffffff24247890 */ /* 0x000fe2000fffe0ff */
[----:B------:R-:W-:Y:S01]  /*5040*/  UMOV UR25, 0x40004040 ;  /* 0x4000404000197882 */ /* 0x000fe20000000000 */
[----:B------:R-:W-:Y:S01]  /*5050*/  UMOV UR19, 0x40004040 ;  /* 0x4000404000137882 */ /* 0x000fe20000000000 */
[----:B------:R1:W-:Y:S01]  /*5060*/  UTCQMMA.2CTA gdesc[UR24], gdesc[UR30], tmem[UR34], tmem[UR52], idesc[UR53], tmem[UR66], UPT ;  /* 0x0042341e18007dea */ /* 0x0003e2000ba00322 */
[----:B------:R-:W-:Y:S01]  /*5070*/  UMOV UR17, 0x40004040 ;  /* 0x4000404000117882 */ /* 0x000fe20000000000 */
[----:B------:R-:W-:Y:S01]  /*5080*/  UMOV UR33, 0x40004040 ;  /* 0x4000404000217882 */ /* 0x000fe20000000000 */
[----:B------:R-:W-:Y:S01]  /*5090*/  UTCQMMA.2CTA gdesc[UR16], gdesc[UR18], tmem[UR34], tmem[UR50], idesc[UR51], tmem[UR64], UPT ;  /* 0x0040321210007dea */ /* 0x000fe2000ba00322 */
[----:B---3--:R-:W-:Y:S02]  /*50a0*/  UIADD3 UR10, UPT, UPT, UR4, 0x6, URZ ;  /* 0x00000006040a7890 */ /* 0x008fe4000fffe0ff */
[----:B----4-:R-:W-:Y:S02]  /*50b0*/  UIADD3 UR12, UPT, UPT, UR6, 0x6, URZ ;  /* 0x00000006060c7890 */ /* 0x010fe4000fffe0ff */
[----:B------:R-:W-:Y:S02]  /*50c0*/  UIADD3 UR8, UPT, UPT, UR6, 0x406, URZ ;  /* 0x0000040606087890 */ /* 0x000fe4000fffe0ff */
[----:B------:R-:W-:Y:S02]  /*50d0*/  UIADD3 UR14, UPT, UPT, UR4, 0x404, URZ ;  /* 0x00000404040e7890 */ /* 0x000fe4000fffe0ff */
[----:B------:R-:W-:Y:S02]  /*50e0*/  UIADD3 UR20, UPT, UPT, UR6, 0x404, URZ ;  /* 0x0000040406147890 */ /* 0x000fe4000fffe0ff */
[----:B------:R-:W-:Y:S01]  /*50f0*/  UIADD3 UR22, UPT, UPT, UR4, 0x402, URZ ;  /* 0x0000040204167890 */ /* 0x000fe2000fffe0ff */
[----:B------:R-:W-:Y:S01]  /*5100*/  UMOV UR13, 0x40004040 ;  /* 0x40004040000d7882 */ /* 0x000fe20000000000 */
[----:B------:R-:W-:Y:S01]  /*5110*/  UMOV UR11, 0x40004040 ;  /* 0x40004040000b7882 */ /* 0x000fe20000000000 */
[----:B------:R-:W-:Y:S01]  /*5120*/  UMOV UR29, 0x40004040 ;  /* 0x40004040001d7882 */ /* 0x000fe20000000000 */
[----:B------:R-:W-:Y:S01]  /*5130*/  UIADD3 UR4, UPT, UPT, UR4, 0x406, URZ ;  /* 0x0000040604047890 */ /* 0x000fe2000fffe0ff */
[----:B------:R3:W-:Y:S01]  /*5140*/  UTCQMMA.2CTA gdesc[UR10], gdesc[UR12], tmem[UR34], tmem[UR48], idesc[UR49], tmem[UR62], UPT ;  /* 0x003e300c0a007dea */ /* 0x0007e2000ba00322 */
[----:B------:R4:W-:Y:S01]  /*5150*/  UTCQMMA.2CTA gdesc[UR28], gdesc[UR32], tmem[UR34], tmem[UR46], idesc[UR47], tmem[UR68], UPT ;  /* 0x00442e201c007dea */ /* 0x0009e2000ba00322 */
[----:B------:R-:W-:Y:S01]  /*5160*/  UMOV UR27, 0x40004040 ;  /* 0x40004040001b7882 */ /* 0x000fe20000000000 */
[----:B------:R-:W-:Y:S01]  /*5170*/  UMOV UR23, 0x40004040 ;  /* 0x4000404000177882 */ /* 0x000fe20000000000 */
[----:B------:R-:W-:Y:S01]  /*5180*/  UMOV UR21, 0x40004040 ;  /* 0x4000404000157882 */ /* 0x000fe20000000000 */
[----:B------:R4:W-:Y:S01]  /*5190*/  UTCQMMA.2CTA gdesc[UR22], gdesc[UR26], tmem[UR34], tmem[UR44], idesc[UR45], tmem[UR60], UPT ;  /* 0x003c2c1a16007dea */ /* 0x0009e2000ba00322 */
[----:B-1----:R-:W-:Y:S01]  /*51a0*/  @P3 R2UR UR24, R2 ;  /* 0x00000000021832ca */ /* 0x002fe200000e0000 */
[----:B------:R-:W-:Y:S01]  /*51b0*/  UMOV UR15, 0x40004040 ;  /* 0x40004040000f7882 */ /* 0x000fe20000000000 */
[----:B------:R-:W-:Y:S01]  /*51c0*/  UMOV UR9, 0x40004040 ;  /* 0x4000404000097882 */ /* 0x000fe20000000000 */
[----:B------:R4:W-:Y:S01]  /*51d0*/  UTCQMMA.2CTA gdesc[UR14], gdesc[UR20], tmem[UR34], tmem[UR42], idesc[UR43], tmem[UR58], UPT ;  /* 0x003a2a140e007dea */ /* 0x0009e2000ba00322 */
[----:B------:R4:W-:Y:S01]  /*51e0*/  UTCQMMA.2CTA gdesc[UR4], gdesc[UR8], tmem[UR34], tmem[UR40], idesc[UR41], tmem[UR56], UPT ;  /* 0x0038280804007dea */ /* 0x0009e2000ba00322 */
[----:B------:R-:W-:Y:S01]  /*51f0*/  UMOV UR6, 0x1 ;  /* 0x0000000100067882 */ /* 0x000fe20000000000 */
[----:B------:R-:W-:Y:S07]  /*5200*/  UMOV UR7, UR37 ;  /* 0x0000002500077c82 */ /* 0x000fee0008000000 */
[----:B------:R4:W-:Y:S01]  /*5210*/  UTCBAR.2CTA.MULTICAST [UR38], URZ, UR24 ;  /* 0x000000ff260073e9 */ /* 0x0009e20008200818 */
[----:B--2---:R-:W-:Y:S01]  /*5220*/  @P1 VOTEU.ANY UP2, P0 ;  /* 0x0000000000ff1886 */ /* 0x004fe20000040100 */
[----:B------:R-:W-:Y:S01]  /*5230*/  @UP1 USEL UR6, URZ, 0x1, !UP2 ;  /* 0x00000001ff061887 */ /* 0x000fe2000d000000 */
[----:B---3--:R-:W-:Y:S01]  /*5240*/  UMOV UR11, 0x1 ;  /* 0x00000001000b7882 */ /* 0x008fe20000000000 */
[----:B------:R-:W-:Y:S10]  /*5250*/  BRA.U UP0, `(.L_x_78) ;  /* 0xfffffff900a47547 */ /* 0x000ff4000b83ffff */
.L_x_75:
[----:B--2-4-:R-:W-:Y:S01]  /*5260*/  R2UR UR5, R10 ;  /* 0x000000000a0572ca */ /* 0x014fe200000e0000 */
[----:B------:R-:W-:Y:S01]  /*5270*/  UIADD3 UR4, UPT, UPT, UR39, 0x90, URZ ;  /* 0x0000009027047890 */ /* 0x000fe2000fffe0ff */
[----:B------:R-:W-:-:S11]  /*5280*/  UMOV UR7, UR37 ;  /* 0x0000002500077c82 */ /* 0x000fd60008000000 */
[----:B------:R1:W-:Y:S01]  /*5290*/  UTCBAR.2CTA.MULTICAST [UR4], URZ, UR5 ;  /* 0x000000ff040073e9 */ /* 0x0003e20008200805 */
[----:B------:R-:W-:Y:S01]  /*52a0*/  NOP ;  /* 0x0000000000007918 */ /* 0x000fe20000000000 */
.L_x_70:
[----:B------:R-:W-:Y:S01]  /*52b0*/  ISETP.NE.AND P0, PT, R9, 0x2, PT ;  /* 0x000000020900780c */ /* 0x000fe20003f05270 */
[----:B------:R-:W-:-:S03]  /*52c0*/  ULOP3.LUT UR76, UR76, 0x1, URZ, 0x3c, !UPT ;  /* 0x000000014c4c7892 */ /* 0x000fc6000f8e3cff */
[----:B------:R-:W-:Y:S02]  /*52d0*/  SEL R5, RZ, 0x1, P0 ;  /* 0x00000001ff057807 */ /* 0x000fe40000000000 */
[----:B------:R-:W-:Y:S02]  /*52e0*/  SEL R9, R9, RZ, P0 ;  /* 0x000000ff09097207 */ /* 0x000fe40000000000 */
[----:B------:R-:W-:Y:S01]  /*52f0*/  LOP3.LUT R8, R8, R5, RZ, 0x3c, !PT ;  /* 0x0000000508087212 */ /* 0x000fe200078e3cff */
[----:B------:R-:W-:Y:S06]  /*5300*/  @P2 BRA `(.L_x_79) ;  /* 0xfffffff000502947 */ /* 0x000fec000383ffff */
[----:B------:R-:W2:Y:S01]  /*5310*/  S2UR UR6, SR_CgaCtaId ;  /* 0x00000000000679c3 */ /* 0x000ea20000008800 */
[----:B------:R-:W-:Y:S01]  /*5320*/  ELECT P0, URZ, PT ;  /* 0x0000000000ff782f */ /* 0x000fe20003800000 */
[----:B------:R-:W-:Y:S01]  /*5330*/  IMAD.MOV.U32 R0, RZ, RZ, 0x1 ;  /* 0x00000001ff007424 */ /* 0x000fe200078e00ff */
[----:B-1----:R-:W-:Y:S01]  /*5340*/  UMOV UR4, 0x40 ;  /* 0x0000004000047882 */ /* 0x002fe20000000000 */
[----:B------:R-:W-:-:S04]  /*5350*/  SHF.L.U32 R3, RZ, 0x1f, RZ ;  /* 0x0000001fff037819 */ /* 0x000fc800000006ff */
[----:B------:R-:W-:Y:S01]  /*5360*/  UVIRTCOUNT.DEALLOC.SMPOOL 0x80 ;  /* 0x000000800000784c */ /* 0x000fe20000000000 */
[----:B--2---:R-:W-:-:S09]  /*5370*/  ULEA UR6, UR6, UR4, 0x18 ;  /* 0x0000000406067291 */ /* 0x004fd2000f8ec0ff */
[----:B------:R1:W-:Y:S01]  /*5380*/  @P0 STS.U8 [UR6+0x1c], R0 ;  /* 0x00001c00ff000988 */ /* 0x0003e20008000006 */
[----:B------:R-:W2:Y:S02]  /*5390*/  SYNCS.PHASECHK.TRANS64.TRYWAIT P0, [UR39+0xc0], R3 ;  /* 0x0000c003ff0075a7 */ /* 0x000ea40008001127 */
[----:B-12---:R-:W-:Y:S05]  /*53a0*/  @!P0 BRA `(.L_x_80) ;  /* 0x0000008000648947 */ /* 0x006fea0003800000 */
.L_x_169:
[----:B------:R-:W-:Y:S01]  /*53b0*/  NOP ;  /* 0x0000000000007918 */ /* 0x000fe20000000000 */
[----:B-1----:R-:W1:Y:S01]  /*53c0*/  LDS R0, [UR6+0x14] ;  /* 0x00001406ff007984 */ /* 0x002e620008000800 */
[----:B------:R-:W-:Y:S01]  /*53d0*/  ULOP3.LUT UR4, UR35, 0xffff, URZ, 0xc0, !UPT ;  /* 0x0000ffff23047892 */ /* 0x000fe2000f8ec0ff */
[----:B------:R-:W-:Y:S01]  /*53e0*/  UMOV UR5, 0xffff ;  /* 0x0000ffff00057882 */ /* 0x000fe20000000000 */
[----:B------:R-:W-:Y:S02]  /*53f0*/  UMOV UR7, 0x1 ;  /* 0x0000000100077882 */ /* 0x000fe40000000000 */
[----:B------:R-:W-:-:S04]  /*5400*/  USHF.R.U32.HI UR4, URZ, 0x5, UR4 ;  /* 0x00000005ff047899 */ /* 0x000fc80008011604 */
[----:B------:R-:W-:Y:S02]  /*5410*/  USHF.L.U32 UR5, UR5, UR4, URZ ;  /* 0x0000000405057299 */ /* 0x000fe400080006ff */
[----:B------:R-:W-:-:S04]  /*5420*/  USHF.L.U32 UR4, UR7, UR4, URZ ;  /* 0x0000000407047299 */ /* 0x000fc800080006ff */
[----:B-1----:R-:W-:-:S04]  /*5430*/  LOP3.LUT R0, R0, UR5, RZ, 0xc0, !PT ;  /* 0x0000000500007c12 */ /* 0x002fc8000f8ec0ff */
[----:B------:R-:W-:-:S13]  /*5440*/  ISETP.NE.AND P0, PT, R0, UR5, PT ;  /* 0x0000000500007c0c */ /* 0x000fda000bf05270 */
[----:B------:R-:W-:Y:S05]  /*5450*/  @P0 BRA `(.L_x_81) ;  /* 0x0000000000580947 */ /* 0x000fea0003800000 */
[----:B------:R-:W1:Y:S02]  /*5460*/  LDS R0, [UR6+0x18] ;  /* 0x00001806ff007984 */ /* 0x000e640008000800 */
[----:B-1----:R-:W-:-:S04]  /*5470*/  LOP3.LUT R0, R0, UR4, RZ, 0xc0, !PT ;  /* 0x0000000400007c12 */ /* 0x002fc8000f8ec0ff */
[----:B------:R-:W-:-:S13]  /*5480*/  ISETP.NE.AND P0, PT, R0, UR4, PT ;  /* 0x0000000400007c0c */ /* 0x000fda000bf05270 */
[----:B------:R-:W-:Y:S05]  /*5490*/  @P0 BRA `(.L_x_82) ;  /* 0x00000000003c0947 */ /* 0x000fea0003800000 */
[----:B------:R-:W1:Y:S01]  /*54a0*/  S2R R2, SR_LANEID ;  /* 0x0000000000027919 */ /* 0x000e620000000000 */
[----:B------:R-:W-:Y:S01]  /*54b0*/  ULOP3.LUT UR5, URZ, UR5, URZ, 0x33, !UPT ;  /* 0x00000005ff057292 */ /* 0x000fe2000f8e33ff */
[----:B------:R-:W-:Y:S01]  /*54c0*/  LOP3.LUT R4, RZ, UR4, RZ, 0x33, !PT ;  /* 0x00000004ff047c12 */ /* 0x000fe2000f8e33ff */
[----:B------:R-:W-:Y:S02]  /*54d0*/  VOTEU.ANY UR4, UPT, PT ;  /* 0x0000000000047886 */ /* 0x000fe400038e0100 */
[----:B------:R-:W-:Y:S01]  /*54e0*/  UFLO.U32 UR4, UR4 ;  /* 0x00000004000472bd */ /* 0x000fe200080e0000 */
[----:B------:R-:W2:Y:S01]  /*54f0*/  REDUX UR7, R4 ;  /* 0x00000000040773c4 */ /* 0x000ea20000000000 */
[----:B------:R-:W-:-:S06]  /*5500*/  IMAD.U32 R0, RZ, RZ, UR5 ;  /* 0x00000005ff007e24 */ /* 0x000fcc000f8e00ff */
[----:B------:R3:W-:Y:S01]  /*5510*/  UTCATOMSWS.AND URZ, UR5 ;  /* 0x0000000500ff79e3 */ /* 0x0007e20008000000 */
[----:B------:R-:W4:Y:S01]  /*5520*/  REDUX UR8, R0 ;  /* 0x00000000000873c4 */ /* 0x000f220000000000 */
[----:B-1----:R-:W-:Y:S01]  /*5530*/  ISETP.EQ.U32.AND P0, PT, R2, UR4, PT ;  /* 0x0000000402007c0c */ /* 0x002fe2000bf02070 */
[----:B--2---:R-:W-:Y:S01]  /*5540*/  IMAD.U32 R2, RZ, RZ, UR7 ;  /* 0x00000007ff027e24 */ /* 0x004fe2000f8e00ff */
[----:B----4-:R-:W-:-:S11]  /*5550*/  MOV R3, UR8 ;  /* 0x0000000800037c02 */ /* 0x010fd60008000f00 */
[----:B------:R3:W-:Y:S04]  /*5560*/  @P0 ATOMS.AND RZ, [UR6+0x14], R3 ;  /* 0x00001403ffff098c */ /* 0x0007e8000a800006 */
[----:B------:R3:W-:Y:S01]  /*5570*/  @P0 ATOMS.AND RZ, [UR6+0x18], R2 ;  /* 0x00001802ffff098c */ /* 0x0007e2000a800006 */
[----:B------:R-:W-:Y:S05]  /*5580*/  BRA `(.L_x_83) ;  /* 0x0000000000147947 */ /* 0x000fea0003800000 */
.L_x_82:
[----:B------:R-:W-:Y:S02]  /*5590*/  MOV R2, 0x55b0 ;  /* 0x000055b000027802 */ /* 0x000fe40000000f00 */
[----:B-----5:R-:W-:Y:S05]  /*55a0*/  CALL.REL.NOINC `($__internal_0_$__cuda_sm10x_tcgen05_guardrail_trap_col_being_dealloced_not_returned_by_alloc) ;  /* 0x0000008400507944 */ /* 0x020fea0003c00000 */
[----:B------:R-:W-:Y:S05]  /*55b0*/  BRA `(.L_x_83) ;  /* 0x0000000000087947 */ /* 0x000fea0003800000 */
.L_x_81:
[----:B------:R-:W-:Y:S02]  /*55c0*/  MOV R2, 0x55e0 ;  /* 0x000055e000027802 */ /* 0x000fe40000000f00 */
[----:B-----5:R-:W-:Y:S05]  /*55d0*/  CALL.REL.NOINC `($__internal_2_$__cuda_sm10x_tcgen05_guardrail_trap_unallocated_columns_being_dealloced) ;  /* 0x00000084005c7944 */ /* 0x020fea0003c00000 */
.L_x_83:
[----:B------:R-:W-:Y:S01]  /*55e0*/  NOP ;  /* 0x0000000000007918 */ /* 0x000fe20000000000 */
[----:B---3--:R-:W-:Y:S05]  /*55f0*/  EXIT ;  /* 0x000000000000794d */ /* 0x008fea0003800000 */
.L_x_57:
[----:B------:R-:W-:-:S09]  /*5600*/  UISETP.NE.OR UP0, UPT, UR17, 0x3, !UP3 ;  /* 0x000000031100788c */ /* 0x000fd2000df05670 */
[----:B------:R-:W-:Y:S05]  /*5610*/  BRA.U UP0, `(.L_x_84) ;  /* 0x0000001100947547 */ /* 0x000fea000b800000 */
[----:B------:R-:W1:Y:S01]  /*5620*/  S2UR UR10, SR_CgaCtaId ;  /* 0x00000000000a79c3 */ /* 0x000e620000008800 */
[----:B------:R-:W2:Y:S01]  /*5630*/  LDCU UR37, c[0x0][0x370] ;  /* 0x00006e00ff2577ac */ /* 0x000ea20008000800 */
[----:B------:R-:W-:Y:S02]  /*5640*/  HFMA2 R13, -RZ, RZ, 0, 0 ;  /* 0x00000000ff0d7431 */ /* 0x000fe400000001ff */
[----:B------:R-:W-:Y:S01]  /*5650*/  IMAD.MOV.U32 R15, RZ, RZ, 0x1 ;  /* 0x00000001ff0f7424 */ /* 0x000fe200078e00ff */
[----:B------:R-:W-:Y:S01]  /*5660*/  MOV R7, 0x4000 ;  /* 0x0000400000077802 */ /* 0x000fe20000000f00 */
[----:B------:R-:W2:Y:S01]  /*5670*/  LDCU.128 UR40, c[0x0][0xf10] ;  /* 0x0001e200ff2877ac */ /* 0x000ea20008000c00 */
[----:B------:R-:W-:Y:S01]  /*5680*/  IMAD.MOV.U32 R14, RZ, RZ, RZ ;  /* 0x000000ffff0e7224 */ /* 0x000fe200078e00ff */
[----:B------:R-:W3:Y:S01]  /*5690*/  LDC.64 R16, c[0x0][0x348] ;  /* 0x0000d200ff107b82 */ /* 0x000ee20000000a00 */
[----:B------:R-:W4:Y:S01]  /*56a0*/  LDCU UR31, c[0x0][0x374] ;  /* 0x00006e80ff1f77ac */ /* 0x000f220008000800 */
[----:B------:R-:W1:Y:S06]  /*56b0*/  LDCU UR15, c[0x0][0xf0c] ;  /* 0x0001e180ff0f77ac */ /* 0x000e6c0008000800 */
[----:B------:R-:W3:Y:S01]  /*56c0*/  LDC.64 R2, c[0x0][0xc88] ;  /* 0x00032200ff027b82 */ /* 0x000ee20000000a00 */
[----:B------:R-:W3:Y:S01]  /*56d0*/  LDCU UR50, c[0x0][0xf20] ;  /* 0x0001e400ff3277ac */ /* 0x000ee20008000800 */
[----:B------:R-:W3:Y:S06]  /*56e0*/  LDCU UR4, c[0x0][0xf30] ;  /* 0x0001e600ff0477ac */ /* 0x000eec0008000800 */
[----:B------:R-:W3:Y:S01]  /*56f0*/  LDC.64 R4, c[0x0][0xc90] ;  /* 0x00032400ff047b82 */ /* 0x000ee20000000a00 */
[----:B------:R-:W-:Y:S01]  /*5700*/  UMOV UR21, 0x400 ;  /* 0x0000040000157882 */ /* 0x000fe20000000000 */
[----:B--2---:R-:W-:-:S02]  /*5710*/  UIMAD.WIDE.U32 UR6, UR37, UR40, URZ ;  /* 0x00000028250672a5 */ /* 0x004fc4000f8e00ff */
[----:B----4-:R-:W-:Y:S02]  /*5720*/  UIMAD.WIDE.U32 UR8, UR31, UR43, URZ ;  /* 0x0000002b1f0872a5 */ /* 0x010fe4000f8e00ff */
[----:B-1----:R-:W-:Y:S02]  /*5730*/  ULEA UR21, UR10, UR21, 0x18 ;  /* 0x000000150a157291 */ /* 0x002fe4000f8ec0ff */
[----:B------:R-:W-:Y:S02]  /*5740*/  UPLOP3.LUT UP3, UPT, UPT, UPT, UPT, 0x40, 0x4 ;  /* 0x000000000004789c */ /* 0x000fe40003f6e870 */
[----:B------:R-:W-:Y:S02]  /*5750*/  UIADD3 UR38, UPT, UPT, UR21, 0x38, URZ ;  /* 0x0000003815267890 */ /* 0x000fe4000fffe0ff */
[----:B------:R-:W-:Y:S02]  /*5760*/  UIADD3 UR33, UPT, UPT, UR21, 0x20, URZ ;  /* 0x0000002015217890 */ /* 0x000fe4000fffe0ff */
[----:B------:R-:W-:-:S02]  /*5770*/  UIADD3 UR25, UPT, UPT, UR21, 0x28, URZ ;  /* 0x0000002815197890 */ /* 0x000fc4000fffe0ff */
[----:B------:R-:W-:Y:S01]  /*5780*/  UIADD3 UR17, UPT, UPT, UR21, 0x30, URZ ;  /* 0x0000003015117890 */ /* 0x000fe2000fffe0ff */
[----:B------:R-:W-:Y:S01]  /*5790*/  UMOV UR6, UR7 ;  /* 0x0000000700067c82 */ /* 0x000fe20008000000 */
[----:B------:R-:W-:Y:S01]  /*57a0*/  UMOV UR47, UR9 ;  /* 0x00000009002f7c82 */ /* 0x000fe20008000000 */
[----:B------:R-:W-:Y:S02]  /*57b0*/  UISETP.GE.AND UP0, UPT, UR45, 0x1, UPT ;  /* 0x000000012d00788c */ /* 0x000fe4000bf06270 */
[----:B------:R-:W-:Y:S01]  /*57c0*/  UISETP.NE.AND UP4, UPT, UR45, 0x1, UPT ;  /* 0x000000012d00788c */ /* 0x000fe2000bf85270 */
[----:B------:R-:W1:Y:S01]  /*57d0*/  LDCU.64 UR22, c[0x0][0xf28] ;  /* 0x0001e500ff1677ac */ /* 0x000e620008000a00 */
[----:B------:R-:W-:Y:S02]  /*57e0*/  UISETP.NE.AND UP6, UPT, UR15, 0x1, UPT ;  /* 0x000000010f00788c */ /* 0x000fe4000bfc5270 */
[----:B------:R-:W-:Y:S02]  /*57f0*/  UISETP.NE.AND UP5, UPT, UR42, 0x1, UPT ;  /* 0x000000012a00788c */ /* 0x000fe4000bfa5270 */
[----:B------:R-:W-:-:S02]  /*5800*/  UPRMT UR38, UR10, 0x654, UR38 ;  /* 0x000006540a267896 */ /* 0x000fc40008000026 */
[----:B------:R-:W-:Y:S02]  /*5810*/  USHF.R.U32.HI UR48, URZ, UR41, UR6 ;  /* 0x00000029ff307299 */ /* 0x000fe40008011606 */
[----:B------:R-:W-:Y:S02]  /*5820*/  UPRMT UR46, UR10, 0x654, UR33 ;  /* 0x000006540a2e7896 */ /* 0x000fe40008000021 */
[----:B------:R-:W-:Y:S02]  /*5830*/  UPRMT UR44, UR10, 0x654, UR25 ;  /* 0x000006540a2c7896 */ /* 0x000fe40008000019 */
[----:B------:R-:W-:Y:S02]  /*5840*/  UPRMT UR39, UR10, 0x654, UR17 ;  /* 0x000006540a277896 */ /* 0x000fe40008000011 */
[----:B---3--:R-:W-:Y:S02]  /*5850*/  USHF.R.U32.HI UR47, URZ, UR50, UR47 ;  /* 0x00000032ff2f7299 */ /* 0x008fe4000801162f */
[----:B------:R-:W-:Y:S01]  /*5860*/  UISETP.NE.AND UP2, UPT, UR4, 0x1, UPT ;  /* 0x000000010400788c */ /* 0x000fe2000bf45270 */
[----:B-1----:R-:W-:-:S10]  /*5870*/  UMOV UR29, URZ ;  /* 0x000000ff001d7c82 */ /* 0x002fd40008000000 */
.L_x_95:
[C---:B------:R-:W-:Y:S02]  /*5880*/  LEA R12, R14.reuse, UR21, 0x3 ;  /* 0x000000150e0c7c11 */ /* 0x040fe4000f8e18ff */
[----:B------:R-:W-:Y:S02]  /*5890*/  SHF.L.U32 R9, R13, 0x1f, RZ ;  /* 0x0000001f0d097819 */ /* 0x000fe400000006ff */
[----:B------:R-:W-:Y:S02]  /*58a0*/  LEA R10, R14, UR21, 0x4 ;  /* 0x000000150e0a7c11 */ /* 0x000fe4000f8e20ff */
[----:B-1----:R-:W1:Y:S02]  /*58b0*/  SYNCS.PHASECHK.TRANS64.TRYWAIT P0, [R12+URZ+0x70], R9 ;  /* 0x000070090c0075a7 */ /* 0x002e6400080011ff */
[----:B-1----:R-:W-:Y:S05]  /*58c0*/  @!P0 BRA `(.L_x_85) ;  /* 0x0000007c00348947 */ /* 0x002fea0003800000 */
.L_x_170:
[----:B-1----:R-:W1:Y:S01]  /*58d0*/  LDS.128 R8, [R10+0xd0] ;  /* 0x0000d0000a087984 */ /* 0x002e620000000c00 */
[----:B------:R-:W-:Y:S01]  /*58e0*/  UISETP.GE.AND UP0, UPT, UR45, 0x1, UPT ;  /* 0x000000012d00788c */ /* 0x000fe2000bf06270 */
[----:B------:R-:W-:Y:S01]  /*58f0*/  @!PT LDS RZ, [RZ] ;  /* 0x00000000fffff984 */ /* 0x000fe20000000800 */
[----:B------:R-:W-:Y:S01]  /*5900*/  @!PT LDS RZ, [RZ] ;  /* 0x00000000fffff984 */ /* 0x000fe20000000800 */
[----:B------:R-:W-:Y:S01]  /*5910*/  @!PT LDS RZ, [RZ] ;  /* 0x00000000fffff984 */ /* 0x000fe20000000800 */
[----:B------:R-:W-:Y:S01]  /*5920*/  @!PT LDS RZ, [RZ] ;  /* 0x00000000fffff984 */ /* 0x000fe20000000800 */
[----:B------:R2:W-:Y:S06]  /*5930*/  MEMBAR.ALL.CTA ;  /* 0x0000000000007992 */ /* 0x0005ec0000008000 */
[----:B--2---:R-:W2:Y:S01]  /*5940*/  FENCE.VIEW.ASYNC.S ;  /* 0x00000000000073c6 */ /* 0x004ea20000000000 */
[----:B-1----:R-:W-:Y:S11]  /*5950*/  LOP3.LUT P0, RZ, R10, 0x1, RZ, 0xc0, !PT ;  /* 0x000000010aff7812 */ /* 0x002ff6000780c0ff */
[----:B------:R-:W-:Y:S02]  /*5960*/  @!UPT UIADD3 URZ, UPT, UPT, URZ, URZ, URZ ;  /* 0x000000fffffff290 */ /* 0x000fe4000fffe0ff */
[----:B--2---:R-:W-:Y:S01]  /*5970*/  VOTEU.ANY UP1, P0 ;  /* 0x0000000000ff7886 */ /* 0x004fe20000020100 */
[----:B------:R-:W-:Y:S11]  /*5980*/  PLOP3.LUT P0, PT, PT, PT, UP1, 0x80, 0x8 ;  /* 0x000000000008781c */ /* 0x000ff60003f0f018 */
[----:B------:R-:W-:Y:S02]  /*5990*/  @!UPT UIADD3 URZ, UPT, UPT, URZ, URZ, URZ ;  /* 0x000000fffffff290 */ /* 0x000fe4000fffe0ff */
[----:B------:R-:W-:Y:S02]  /*59a0*/  @P0 SHF.R.U32.HI R0, RZ, 0x10, R9 ;  /* 0x00000010ff000819 */ /* 0x000fe40000011609 */
[----:B------:R-:W-:Y:S02]  /*59b0*/  @P0 MOV R6, R8 ;  /* 0x0000000800060202 */ /* 0x000fe40000000f00 */
[----:B------:R-:W-:Y:S01]  /*59c0*/  @P0 R2UR UR4, R0 ;  /* 0x00000000000402ca */ /* 0x000fe200000e0000 */
[----:B------:R-:W-:Y:S01]  /*59d0*/  VIADD R0, R12, 0x80 ;  /* 0x000000800c007836 */ /* 0x000fe20000000000 */
[----:B------:R-:W-:Y:S02]  /*59e0*/  @P0 LOP3.LUT R8, R9, 0xffff, RZ, 0xc0, !PT ;  /* 0x0000ffff09080812 */ /* 0x000fe400078ec0ff */
[----:B------:R-:W-:Y:S02]  /*59f0*/  @P0 R2UR UR6, R6 ;  /* 0x00000000060602ca */ /* 0x000fe400000e0000 */
[----:B------:R-:W-:Y:S02]  /*5a00*/  PRMT R0, RZ, 0x654, R0 ;  /* 0x00000654ff007816 */ /* 0x000fe40000000000 */
[----:B------:R-:W-:Y:S02]  /*5a10*/  @P0 R2UR UR5, R8 ;  /* 0x00000000080502ca */ /* 0x000fe400000e0000 */
[----:B------:R1:W-:Y:S03]  /*5a20*/  SYNCS.ARRIVE.TRANS64.RED.A1T0 RZ, [R0+URZ], RZ ;  /* 0x000000ff00ff79a7 */ /* 0x0003e600081004ff */
[----:B------:R-:W-:Y:S04]  /*5a30*/  @UP1 UMOV UR30, UR4 ;  /* 0x00000004001e1c82 */ /* 0x000fe80008000000 */
[----:B------:R-:W-:Y:S04]  /*5a40*/  @UP1 UMOV UR14, UR6 ;  /* 0x00000006000e1c82 */ /* 0x000fe80008000000 */
[----:B------:R-:W-:Y:S01]  /*5a50*/  @UP1 UMOV UR13, UR5 ;  /* 0x00000005000d1c82 */ /* 0x000fe20008000000 */
[----:B------:R-:W-:Y:S05]  /*5a60*/  BRA.U !UP0, `(.L_x_86) ;  /* 0x0000000108a47547 */ /* 0x000fea000b800000 */
[----:B------:R-:W-:Y:S02]  /*5a70*/  UIMAD.WIDE.U32 UR18, UR13, UR43, URZ ;  /* 0x0000002b0d1272a5 */ /* 0x000fe4000f8e00ff */
[----:B------:R-:W-:Y:S02]  /*5a80*/  UIMAD.WIDE.U32 UR26, UR14, UR40, URZ ;  /* 0x000000280e1a72a5 */ /* 0x000fe4000f8e00ff */
[----:B------:R-:W-:Y:S02]  /*5a90*/  USEL UR4, UR31, UR47, !UP5 ;  /* 0x0000002f1f047287 */ /* 0x000fe4000e800000 */
[----:B------:R-:W-:Y:S02]  /*5aa0*/  USEL UR7, UR37, UR48, !UP6 ;  /* 0x0000003025077287 */ /* 0x000fe4000f000000 */
[----:B------:R-:W-:Y:S02]  /*5ab0*/  UIMAD.WIDE.U32 UR8, UR4, UR22, URZ ;  /* 0x00000016040872a5 */ /* 0x000fe4000f8e00ff */
[----:B------:R-:W-:Y:S01]  /*5ac0*/  UIMAD.WIDE.U32 UR10, UR7, UR22, URZ ;  /* 0x00000016070a72a5 */ /* 0x000fe2000f8e00ff */
[----:B------:R-:W-:Y:S02]  /*5ad0*/  UMOV UR5, UR19 ;  /* 0x0000001300057c82 */ /* 0x000fe40008000000 */
[----:B------:R-:W-:Y:S03]  /*5ae0*/  USHF.R.U32.HI UR6, URZ, UR50, UR5 ;  /* 0x00000032ff067299 */ /* 0x000fe60008011605 */
[----:B------:R-:W-:Y:S01]  /*5af0*/  UMOV UR5, UR27 ;  /* 0x0000001b00057c82 */ /* 0x000fe20008000000 */
[----:B------:R-:W-:Y:S02]  /*5b00*/  USEL UR6, UR13, UR6, !UP5 ;  /* 0x000000060d067287 */ /* 0x000fe4000e800000 */
[----:B------:R-:W-:Y:S03]  /*5b10*/  USHF.R.U32.HI UR12, URZ, UR41, UR5 ;  /* 0x00000029ff0c7299 */ /* 0x000fe60008011605 */
[----:B------:R-:W-:Y:S02]  /*5b20*/  UMOV UR5, UR9 ;  /* 0x0000000900057c82 */ /* 0x000fe40008000000 */
[----:B------:R-:W-:Y:S03]  /*5b30*/  @UP4 USHF.R.U32.HI UR4, URZ, UR23, UR5 ;  /* 0x00000017ff044299 */ /* 0x000fe60008011605 */
[----:B------:R-:W-:Y:S01]  /*5b40*/  UMOV UR5, UR11 ;  /* 0x0000000b00057c82 */ /* 0x000fe20008000000 */
[----:B------:R-:W-:Y:S02]  /*5b50*/  UIMAD UR4, UR45, UR4, URZ ;  /* 0x000000042d0472a4 */ /* 0x000fe4000f8e02ff */
[----:B------:R-:W-:Y:S02]  /*5b60*/  @UP4 USHF.R.U32.HI UR7, URZ, UR23, UR5 ;  /* 0x00000017ff074299 */ /* 0x000fe40008011605 */
[----:B------:R-:W-:Y:S02]  /*5b70*/  UIMAD.WIDE.U32 UR10, UR6, UR22, URZ ;  /* 0x00000016060a72a5 */ /* 0x000fe4000f8e00ff */
[----:B------:R-:W-:Y:S02]  /*5b80*/  USEL UR5, UR14, UR12, !UP6 ;  /* 0x0000000c0e057287 */ /* 0x000fe4000f000000 */
[----:B------:R-:W-:Y:S02]  /*5b90*/  UIMAD UR8, UR45, UR7, URZ ;  /* 0x000000072d0872a4 */ /* 0x000fe4000f8e02ff */
[----:B------:R-:W-:Y:S03]  /*5ba0*/  UISETP.GE.AND UP0, UPT, UR6, UR4, UPT ;  /* 0x000000040600728c */ /* 0x000fe6000bf06270 */
[----:B------:R-:W-:Y:S01]  /*5bb0*/  UMOV UR4, UR11 ;  /* 0x0000000b00047c82 */ /* 0x000fe20008000000 */
[----:B------:R-:W-:Y:S02]  /*5bc0*/  UISETP.GE.OR UP0, UPT, UR5, UR8, UP0 ;  /* 0x000000080500728c */ /* 0x000fe40008706670 */
[----:B------:R-:W-:Y:S02]  /*5bd0*/  USHF.R.U32.HI UR4, URZ, UR23, UR4 ;  /* 0x00000017ff047299 */ /* 0x000fe40008011604 */
[----:B------:R-:W-:Y:S02]  /*5be0*/  UIMAD.WIDE.U32 UR8, UR5, UR22, URZ ;  /* 0x00000016050872a5 */ /* 0x000fe4000f8e00ff */
[----:B------:R-:W-:Y:S04]  /*5bf0*/  USEL UR10, UR6, UR4, !UP4 ;  /* 0x00000004060a7287 */ /* 0x000fe8000e000000 */
[----:B------:R-:W-:Y:S01]  /*5c00*/  UIADD3 UR11, UPT, UPT, -UR10, URZ, URZ ;  /* 0x000000ff0a0b7290 */ /* 0x000fe2000fffe1ff */
[----:B------:R-:W-:Y:S02]  /*5c10*/  @!UP0 UMOV UR4, UR9 ;  /* 0x0000000900048c82 */ /* 0x000fe40008000000 */
[----:B------:R-:W-:Y:S02]  /*5c20*/  @!UP0 USHF.R.U32.HI UR4, URZ, UR23, UR4 ;  /* 0x00000017ff048299 */ /* 0x000fe40008011604 */
[----:B------:R-:W-:Y:S02]  /*5c30*/  UIMAD UR8, UR45, UR11, UR6 ;  /* 0x0000000b2d0872a4 */ /* 0x000fe4000f8e0206 */
[----:B------:R-:W-:Y:S04]  /*5c40*/  @!UP0 USEL UR4, UR5, UR4, !UP4 ;  /* 0x0000000405048287 */ /* 0x000fe8000e000000 */
[----:B------:R-:W-:Y:S02]  /*5c50*/  @!UP0 UIMAD UR8, UR7, UR8, UR4 ;  /* 0x00000008070882a4 */ /* 0x000fe4000f8e0204 */
[----:B------:R-:W-:Y:S02]  /*5c60*/  @!UP0 UIADD3 UR9, UPT, UPT, UR10, -UR4, URZ ;  /* 0x800000040a098290 */ /* 0x000fe4000fffe0ff */
[----:B------:R-:W-:Y:S02]  /*5c70*/  UIADD3 UR4, UPT, UPT, -UR5, URZ, URZ ;  /* 0x000000ff05047290 */ /* 0x000fe4000fffe1ff */
[----:B------:R-:W-:Y:S02]  /*5c80*/  UIADD3 UR7, UPT, UPT, -UR6, URZ, URZ ;  /* 0x000000ff06077290 */ /* 0x000fe4000fffe1ff */
[----:B------:R-:W-:Y:S02]  /*5c90*/  @!UP0 UIMAD UR6, UR9, UR45, UR5 ;  /* 0x0000002d090682a4 */ /* 0x000fe4000f8e0205 */
[----:B------:R-:W-:Y:S02]  /*5ca0*/  UIMAD UR14, UR15, UR4, UR14 ;  /* 0x000000040f0e72a4 */ /* 0x000fe4000f8e020e */
[----:B------:R-:W-:Y:S01]  /*5cb0*/  UIMAD UR13, UR42, UR7, UR13 ;  /* 0x000000072a0d72a4 */ /* 0x000fe2000f8e020d */
[----:B------:R-:W-:Y:S02]  /*5cc0*/  @!UP0 UMOV UR5, UR8 ;  /* 0x0000000800058c82 */ /* 0x000fe40008000000 */
[----:B------:R-:W-:Y:S02]  /*5cd0*/  UIMAD UR14, UR5, UR15, UR14 ;  /* 0x0000000f050e72a4 */ /* 0x000fe4000f8e020e */
[----:B------:R-:W-:Y:S11]  /*5ce0*/  UIMAD UR13, UR6, UR42, UR13 ;  /* 0x0000002a060d72a4 */ /* 0x000ff6000f8e020d */
[----:B------:R-:W-:Y:S01]  /*5cf0*/  @!UPT UIADD3 URZ, UPT, UPT, URZ, URZ, URZ ;  /* 0x000000fffffff290 */ /* 0x000fe2000fffe0ff */
.L_x_86:
[----:B------:R-:W2:Y:S01]  /*5d00*/  @!UP2 LDCU.128 UR8, c[0x0][0xf10] ;  /* 0x0001e200ff08a7ac */ /* 0x000ea20008000c00 */
[C---:B------:R-:W-:Y:S02]  /*5d10*/  ISETP.NE.U32.AND P1, PT, R4.reuse, RZ, PT ;  /* 0x000000ff0400720c */ /* 0x040fe40003f25070 */
[----:B------:R-:W-:Y:S02]  /*5d20*/  ISETP.NE.U32.AND P0, PT, R4, RZ, PT ;  /* 0x000000ff0400720c */ /* 0x000fe40003f05070 */
[C---:B------:R-:W-:Y:S02]  /*5d30*/  ISETP.NE.AND.EX P1, PT, R5.reuse, RZ, PT, P1 ;  /* 0x000000ff0500720c */ /* 0x040fe40003f25310 */
[----:B------:R-:W-:Y:S01]  /*5d40*/  ISETP.NE.AND.EX P0, PT, R5, RZ, PT, P0 ;  /* 0x000000ff0500720c */ /* 0x000fe20003f05300 */
[----:B------:R-:W3:Y:S01]  /*5d50*/  @!UP2 LDCU UR5, c[0x0][0xf0c] ;  /* 0x0001e180ff05a7ac */ /* 0x000ee20008000800 */
[----:B------:R-:W-:Y:S01]  /*5d60*/  SHF.L.U32 R9, R15, 0x1f, RZ ;  /* 0x0000001f0f097819 */ /* 0x000fe200000006ff */
[----:B------:R-:W-:Y:S02]  /*5d70*/  USHF.L.U32 UR35, UR20, 0x7, URZ ;  /* 0x0000000714237899 */ /* 0x000fe400080006ff */
[----:B--2---:R-:W-:Y:S07]  /*5d80*/  UIMAD.WIDE.U32 UR6, UR14, UR8, URZ ;  /* 0x000000080e0672a5 */ /* 0x004fee000f8e00ff */
[----:B------:R-:W-:Y:S01]  /*5d90*/  @!UP2 UMOV UR4, UR7 ;  /* 0x000000070004ac82 */ /* 0x000fe20008000000 */
[----:B---3--:R-:W-:Y:S02]  /*5da0*/  @!UP2 UISETP.NE.AND UP0, UPT, UR5, 0x1, UPT ;  /* 0x000000010500a88c */ /* 0x008fe4000bf05270 */
[----:B------:R-:W-:Y:S02]  /*5db0*/  @!UP2 USHF.R.U32.HI UR4, URZ, UR9, UR4 ;  /* 0x00000009ff04a299 */ /* 0x000fe40008011604 */
[----:B------:R-:W-:Y:S02]  /*5dc0*/  UIMAD.WIDE.U32 UR6, UR13, UR11, URZ ;  /* 0x0000000b0d0672a5 */ /* 0x000fe4000f8e00ff */
[----:B------:R-:W-:Y:S02]  /*5dd0*/  @!UP2 USEL UR8, UR14, UR4, !UP0 ;  /* 0x000000040e08a287 */ /* 0x000fe4000c000000 */
[----:B------:R-:W-:Y:S03]  /*5de0*/  @!UP2 UISETP.NE.AND UP0, UPT, UR10, 0x1, UPT ;  /* 0x000000010a00a88c */ /* 0x000fe6000bf05270 */
[----:B------:R-:W-:Y:S01]  /*5df0*/  @!UP2 UMOV UR6, UR7 ;  /* 0x000000070006ac82 */ /* 0x000fe20008000000 */
[----:B------:R-:W-:Y:S01]  /*5e00*/  USHF.L.U32 UR7, UR16, 0x8, URZ ;  /* 0x0000000810077899 */ /* 0x000fe200080006ff */
[----:B------:R-:W2:Y:S02]  /*5e10*/  @!UP2 LDCU UR4, c[0x0][0xf20] ;  /* 0x0001e400ff04a7ac */ /* 0x000ea40008000800 */
[----:B--2---:R-:W-:Y:S04]  /*5e20*/  @!UP2 USHF.R.U32.HI UR6, URZ, UR4, UR6 ;  /* 0x00000004ff06a299 */ /* 0x004fe80008011606 */
[----:B------:R-:W-:Y:S04]  /*5e30*/  @!UP2 USEL UR6, UR13, UR6, !UP0 ;  /* 0x000000060d06a287 */ /* 0x000fe8000c000000 */
[----:B------:R-:W-:Y:S02]  /*5e40*/  @!UP2 UIADD3 UR4, UPT, UPT, -UR8, UR6, URZ ;  /* 0x000000060804a290 */ /* 0x000fe4000fffe1ff */
[----:B------:R-:W-:Y:S02]  /*5e50*/  @!UP2 UIADD3 UR6, UPT, UPT, UR8, -UR6, URZ ;  /* 0x800000060806a290 */ /* 0x000fe4000fffe0ff */
[----:B------:R-:W-:Y:S02]  /*5e60*/  @!UP2 UIMAD UR14, UR4, UR5, UR14 ;  /* 0x00000005040ea2a4 */ /* 0x000fe4000f8e020e */
[----:B------:R-:W-:Y:S01]  /*5e70*/  @!UP2 UIMAD UR13, UR6, UR10, UR13 ;  /* 0x0000000a060da2a4 */ /* 0x000fe2000f8e020d */
[----:B------:R-:W-:Y:S11]  /*5e80*/  BRA.U UP3, `(.L_x_87) ;  /* 0x0000000103107547 */ /* 0x000ff6000b800000 */
[----:B-1----:R-:W-:Y:S04]  /*5e90*/  MOV R0, UR49 ;  /* 0x0000003100007c02 */ /* 0x002fe80008000f00 */
[----:B------:R-:W-:Y:S04]  /*5ea0*/  SHF.L.U32 R11, R0, 0x1f, RZ ;  /* 0x0000001f000b7819 */ /* 0x000fe800000006ff */
[----:B------:R-:W1:Y:S02]  /*5eb0*/  SYNCS.PHASECHK.TRANS64.TRYWAIT P2, [UR21+0x68], R11 ;  /* 0x0000680bff0075a7 */ /* 0x000e640008041115 */
[----:B-1----:R-:W-:Y:S05]  /*5ec0*/  @!P2 BRA `(.L_x_88) ;  /* 0x0000007400c8a947 */ /* 0x002fea0003800000 */
.L_x_87:
[----:B------:R-:W-:Y:S05]  /*5ed0*/  @!P1 BRA `(.L_x_89) ;  /* 0x0000000000309947 */ /* 0x000fea0003800000 */
[----:B------:R-:W-:Y:S01]  /*5ee0*/  ISETP.NE.U32.AND P1, PT, R2, RZ, PT ;  /* 0x000000ff0200720c */ /* 0x000fe20003f25070 */
[----:B------:R-:W2:Y:S01]  /*5ef0*/  LDCU.64 UR4, c[0x0][0x358] ;  /* 0x00006b00ff0477ac */ /* 0x000ea20008000a00 */
[----:B------:R-:W-:Y:S02]  /*5f00*/  IMAD.MOV.U32 R139, RZ, RZ, 0x1 ;  /* 0x00000001ff8b7424 */ /* 0x000fe400078e00ff */
[----:B------:R-:W-:Y:S11]  /*5f10*/  ISETP.NE.AND.EX P1, PT, R3, RZ, PT, P1 ;  /* 0x000000ff0300720c */ /* 0x000ff60003f25310 */
[----:B------:R-:W-:Y:S02]  /*5f20*/  @!UPT UIADD3 URZ, UPT, UPT, URZ, URZ, URZ ;  /* 0x000000fffffff290 */ /* 0x000fe4000fffe0ff */
[----:B-1----:R-:W1:Y:S01]  /*5f30*/  @P1 LDC.64 R10, c[0x0][0xc88] ;  /* 0x00032200ff0a1b82 */ /* 0x002e620000000a00 */
[----:B------:R-:W-:Y:S04]  /*5f40*/  @P1 IMAD R0, R4, UR52, RZ ;  /* 0x0000003404001c24 */ /* 0x000fe8000f8e02ff */
[----:B-1----:R-:W-:Y:S04]  /*5f50*/  @P1 IMAD.WIDE R10, R0, 0x4, R10 ;  /* 0x00000004000a1825 */ /* 0x002fe800078e020a */
[----:B------:R-:W-:Y:S01]  /*5f60*/  HFMA2 R0, -RZ, RZ, 0, 5.9604644775390625e-08 ;  /* 0x00000001ff007431 */ /* 0x000fe200000001ff */
[----:B--2--5:R2:W5:Y:S04]  /*5f70*/  @P1 LDG.E R71, desc[UR4][R10.64] ;  /* 0x000000040a471981 */ /* 0x024568000c1e1900 */
[----:B------:R-:W-:Y:S01]  /*5f80*/  @!P1 PRMT R139, R0, 0x7610, R139 ;  /* 0x00007610008b9816 */ /* 0x000fe2000000008b */
[----:B--2---:R-:W3:Y:S06]  /*5f90*/  @!P1 LDC R71, c[0x0][0xc80] ;  /* 0x00032000ff479b82 */ /* 0x004eec0000000800 */
.L_x_89:
[----:B---3-5:R-:W-:Y:S01]  /*5fa0*/  @!P0 FSETP.EQ.AND P1, PT, R71, RZ, PT ;  /* 0x000000ff4700820b */ /* 0x028fe20003f22000 */
[----:B------:R-:W-:Y:S01]  /*5fb0*/  @!UPT UIADD3 URZ, UPT, UPT, URZ, URZ, URZ ;  /* 0x000000fffffff290 */ /* 0x000fe2000fffe0ff */
[----:B------:R-:W-:Y:S11]  /*5fc0*/  @!P0 BRA `(.L_x_90) ;  /* 0x0000000000188947 */ /* 0x000ff60003800000 */
[----:B------:R-:W-:Y:S02]  /*5fd0*/  LOP3.LUT P0, RZ, R139, 0xff, RZ, 0xc0, !PT ;  /* 0x000000ff8bff7812 */ /* 0x000fe4000780c0ff */
[----:B------:R-:W-:Y:S04]  /*5fe0*/  ISETP.NE.U32.AND P1, PT, R2, RZ, PT ;  /* 0x000000ff0200720c */ /* 0x000fe80003f25070 */
[----:B------:R-:W-:Y:S04]  /*5ff0*/  ISETP.NE.AND.EX P1, PT, R3, RZ, PT, P1 ;  /* 0x000000ff0300720c */ /* 0x000fe80003f25310 */
[----:B------:R-:W-:Y:S03]  /*6000*/  PLOP3.LUT P1, PT, P1, PT, PT, 0x8, 0x80 ;  /* 0x000000000080781c */ /* 0x000fe60000f2e170 */
[----:B------:R-:W-:Y:S11]  /*6010*/  @P0 FSETP.EQ.AND P1, PT, R71, RZ, PT ;  /* 0x000000ff4700020b */ /* 0x000ff60003f22000 */
[----:B------:R-:W-:Y:S02]  /*6020*/  @!UPT UIADD3 URZ, UPT, UPT, URZ, URZ, URZ ;  /* 0x000000fffffff290 */ /* 0x000fe4000fffe0ff */
.L_x_90:
[----:B------:R-:W2:Y:S01]  /*6030*/  SYNCS.PHASECHK.TRANS64.TRYWAIT P2, [UR21+0x40], R9 ;  /* 0x00004009ff0075a7 */ /* 0x000ea20008041115 */
[----:B------:R-:W-:Y:S01]  /*6040*/  ELECT P0, URZ, PT ;  /* 0x0000000000ff782f */ /* 0x000fe20003800000 */
[----:B------:R-:W-:Y:S03]  /*6050*/  ULOP3.LUT UR4, UR29, 0x1, URZ, 0xc0, !UPT ;  /* 0x000000011d047892 */ /* 0x000fe6000f8ec0ff */
[----:B------:R-:W-:Y:S11]  /*6060*/  PLOP3.LUT P1, PT, P1, P0, PT, 0xf2, 0x2f ;  /* 0x00000000002f781c */ /* 0x000ff60000f21e72 */
[----:B------:R-:W-:Y:S02]  /*6070*/  @!UPT UIADD3 URZ, UPT, UPT, URZ, URZ, URZ ;  /* 0x000000fffffff290 */ /* 0x000fe4000fffe0ff */
[----:B------:R-:W-:Y:S05]  /*6080*/  @!P1 IADD3 R8, P0, PT, R16, 0x980, RZ ;  /* 0x0000098010089810 */ /* 0x000fea0007f1e0ff */
[----:B------:R-:W-:Y:S01]  /*6090*/  @!P1 IMAD.X R6, RZ, RZ, R17, P0 ;  /* 0x000000ffff069224 */ /* 0x000fe200000e0611 */
[----:B--2---:R-:W-:Y:S07]  /*60a0*/  @!P2 BRA `(.L_x_91) ;  /* 0x000000740068a947 */ /* 0x004fee0003800000 */
.L_x_173:
[----:B------:R-:W-:Y:S01]  /*60b0*/  @!P1 R2UR UR6, R8 ;  /* 0x00000000080692ca */ /* 0x000fe200000e0000 */
[----:B------:R-:W-:Y:S01]  /*60c0*/  VOTEU.ALL UP0, P1 ;  /* 0x0000000000ff7886 */ /* 0x000fe20000800000 */
[----:B------:R-:W-:Y:S01]  /*60d0*/  @!P1 R2UR UR5, R6 ;  /* 0x00000000060592ca */ /* 0x000fe200000e0000 */
[----:B------:R-:W-:Y:S01]  /*60e0*/  UMOV UR10, 0x0 ;  /* 0x00000000000a7882 */ /* 0x000fe20000000000 */
[----:B------:R-:W-:Y:S01]  /*60f0*/  ISETP.NE.AND P0, PT, RZ, UR4, !P1 ;  /* 0x00000004ff007c0c */ /* 0x000fe2000cf05270 */
[----:B------:R-:W-:Y:S01]  /*6100*/  UMOV UR11, 0x10000000 ;  /* 0x10000000000b7882 */ /* 0x000fe20000000000 */
[----:B------:R-:W-:Y:S02]  /*6110*/  @!UP0 UIADD3 UR8, UPT, UPT, UR7, 0xc0, URZ ;  /* 0x000000c007088890 */ /* 0x000fe4000fffe0ff */
[----:B------:R-:W-:Y:S01]  /*6120*/  @!UP0 UIADD3 UR32, UPT, UPT, UR21, 0x400, URZ ;  /* 0x0000040015208890 */ /* 0x000fe2000fffe0ff */
[----:B------:R-:W-:Y:S01]  /*6130*/  VOTEU.ALL UP0, P1 ;  /* 0x0000000000ff7886 */ /* 0x000fe20000800000 */
[----:B------:R-:W-:Y:S02]  /*6140*/  UMOV UR36, UR52 ;  /* 0x0000003400247c82 */ /* 0x000fe40008000000 */
[----:B-1----:R-:W-:Y:S02]  /*6150*/  @!P1 IMAD.U32 R0, RZ, RZ, UR8 ;  /* 0x00000008ff009e24 */ /* 0x002fe4000f8e00ff */
[----:B------:R-:W-:Y:S02]  /*6160*/  IMAD.U32 R10, RZ, RZ, UR6 ;  /* 0x00000006ff0a7e24 */ /* 0x000fe4000f8e00ff */
[----:B------:R-:W-:Y:S02]  /*6170*/  IMAD.U32 R11, RZ, RZ, UR5 ;  /* 0x00000005ff0b7e24 */ /* 0x000fe4000f8e00ff */
[----:B------:R-:W-:Y:S01]  /*6180*/  @P0 IMAD R0, RZ, RZ, UR7 ;  /* 0x00000007ff000e24 */ /* 0x000fe2000f8e02ff */
[----:B------:R-:W-:Y:S02]  /*6190*/  @!P1 R2UR UR8, R10 ;  /* 0x000000000a0892ca */ /* 0x000fe400000e0000 */
[----:B------:R-:W-:Y:S02]  /*61a0*/  @!P1 R2UR UR9, R11 ;  /* 0x000000000b0992ca */ /* 0x000fe400000e0000 */
[----:B------:R-:W-:Y:S11]  /*61b0*/  PLOP3.LUT P0, PT, P1, PT, PT, 0x8, 0x80 ;  /* 0x000000000080781c */ /* 0x000ff60000f0e170 */
[----:B------:R-:W-:Y:S02]  /*61c0*/  @!UPT UIADD3 URZ, UPT, UPT, URZ, URZ, URZ ;  /* 0x000000fffffff290 */ /* 0x000fe4000fffe0ff */
[----:B------:R-:W-:Y:S01]  /*61d0*/  @P0 R2UR.BROADCAST UR34, R0 ;  /* 0x00000000002202ca */ /* 0x000fe200008e0000 */
[----:B------:R-:W-:Y:S01]  /*61e0*/  @!P1 IMAD.MOV.U32 R0, RZ, RZ, 0x4000 ;  /* 0x00004000ff009424 */ /* 0x000fe200078e00ff */
[----:B------:R-:W-:Y:S05]  /*61f0*/  @!P1 IADD3 R8, P0, PT, R16, 0x980, RZ ;  /* 0x0000098010089810 */ /* 0x000fea0007f1e0ff */
[----:B------:R-:W-:Y:S06]  /*6200*/  @!P1 IMAD.X R6, RZ, RZ, R17, P0 ;  /* 0x000000ffff069224 */ /* 0x000fec00000e0611 */
[----:B------:R1:W-:Y:S01]  /*6210*/  @!UP0 UTMALDG.3D [UR32], [UR8], desc[UR10] ;  /* 0x00000a20080085b4 */ /* 0x0003e20008011000 */
[----:B------:R1:W-:Y:S01]  /*6220*/  @!P1 SYNCS.ARRIVE.TRANS64.RED.A0TR RZ, [UR21+0x20], R0 ;  /* 0x00002000ffff99a7 */ /* 0x0003e20008300415 */
[----:B------:R-:W-:Y:S01]  /*6230*/  SYNCS.ARRIVE.TRANS64.RED.A1T0 RZ, [UR46], RZ ;  /* 0x000000ffffff79a7 */ /* 0x000fe2000810042e */
[----:B------:R-:W2:Y:S02]  /*6240*/  SYNCS.PHASECHK.TRANS64.TRYWAIT P2, [UR21+0x48], R9 ;  /* 0x00004809ff0075a7 */ /* 0x000ea40008041115 */
[----:B-12---:R-:W-:Y:S05]  /*6250*/  @!P2 BRA `(.L_x_92) ;  /* 0x000000740014a947 */ /* 0x006fea0003800000 */
.L_x_175:
[----:B------:R-:W-:Y:S01]  /*6260*/  @!P1 R2UR UR6, R8 ;  /* 0x00000000080692ca */ /* 0x000fe200000e0000 */
[----:B------:R-:W-:Y:S01]  /*6270*/  VOTEU.ALL UP0, P1 ;  /* 0x0000000000ff7886 */ /* 0x000fe20000800000 */
[----:B------:R-:W-:Y:S01]  /*6280*/  @!P1 R2UR UR5, R6 ;  /* 0x00000000060592ca */ /* 0x000fe200000e0000 */
[----:B-1----:R-:W-:Y:S01]  /*6290*/  @!P1 IMAD.MOV.U32 R0, RZ, RZ, 0x4000 ;  /* 0x00004000ff009424 */ /* 0x002fe200078e00ff */
[----:B------:R-:W-:Y:S01]  /*62a0*/  UMOV UR10, 0x0 ;  /* 0x00000000000a7882 */ /* 0x000fe20000000000 */
[----:B------:R-:W-:Y:S01]  /*62b0*/  UMOV UR11, 0x10000000 ;  /* 0x10000000000b7882 */ /* 0x000fe20000000000 */
[----:B------:R-:W-:Y:S01]  /*62c0*/  @!UP0 UIADD3 UR24, UPT, UPT, UR21, 0x4400, URZ ;  /* 0x0000440015188890 */ /* 0x000fe2000fffe0ff */
[----:B------:R-:W-:Y:S01]  /*62d0*/  @!P1 IADD3 R8, P0, PT, R16, 0x980, RZ ;  /* 0x0000098010089810 */ /* 0x000fe20007f1e0ff */
[----:B------:R-:W-:Y:S01]  /*62e0*/  UMOV UR27, UR35 ;  /* 0x00000023001b7c82 */ /* 0x000fe20008000000 */
[----:B------:R-:W-:Y:S03]  /*62f0*/  UMOV UR28, UR52 ;  /* 0x00000034001c7c82 */ /* 0x000fe60008000000 */
[----:B------:R-:W-:Y:S02]  /*6300*/  @!P1 IMAD.X R6, RZ, RZ, R17, P0 ;  /* 0x000000ffff069224 */ /* 0x000fe400000e0611 */
[----:B------:R-:W-:Y:S02]  /*6310*/  IMAD.U32 R10, RZ, RZ, UR6 ;  /* 0x00000006ff0a7e24 */ /* 0x000fe4000f8e00ff */
[----:B------:R-:W-:Y:S01]  /*6320*/  IMAD.U32 R11, RZ, RZ, UR5 ;  /* 0x00000005ff0b7e24 */ /* 0x000fe2000f8e00ff */
[----:B------:R-:W-:Y:S02]  /*6330*/  @!UP0 UIMAD UR5, UR4, -0x40, UR7 ;  /* 0xffffffc0040588a4 */ /* 0x000fe4000f8e0207 */
[----:B------:R-:W-:Y:S02]  /*6340*/  @!P1 R2UR UR8, R10 ;  /* 0x000000000a0892ca */ /* 0x000fe400000e0000 */
[----:B------:R-:W-:Y:S01]  /*6350*/  @!P1 R2UR UR9, R11 ;  /* 0x000000000b0992ca */ /* 0x000fe200000e0000 */
[----:B------:R-:W-:Y:S01]  /*6360*/  @!UP0 UIADD3 UR26, UPT, UPT, UR5, 0x80, URZ ;  /* 0x00000080051a8890 */ /* 0x000fe2000fffe0ff */
[----:B------:R-:W-:Y:S11]  /*6370*/  VOTEU.ALL UP0, P1 ;  /* 0x0000000000ff7886 */ /* 0x000ff60000800000 */
[----:B------:R1:W-:Y:S01]  /*6380*/  @!UP0 UTMALDG.3D [UR24], [UR8], desc[UR10] ;  /* 0x00000a18080085b4 */ /* 0x0003e20008011000 */
[----:B------:R1:W-:Y:S01]  /*6390*/  @!P1 SYNCS.ARRIVE.TRANS64.RED.A0TR RZ, [UR21+0x28], R0 ;  /* 0x00002800ffff99a7 */ /* 0x0003e20008300415 */
[----:B------:R-:W-:Y:S01]  /*63a0*/  SYNCS.ARRIVE.TRANS64.RED.A1T0 RZ, [UR44], RZ ;  /* 0x000000ffffff79a7 */ /* 0x000fe2000810042c */
[----:B------:R-:W2:Y:S02]  /*63b0*/  SYNCS.PHASECHK.TRANS64.TRYWAIT P2, [UR21+0x50], R9 ;  /* 0x00005009ff0075a7 */ /* 0x000ea40008041115 */
[----:B-12---:R-:W-:Y:S05]  /*63c0*/  @!P2 BRA `(.L_x_93) ;  /* 0x0000007000d0a947 */ /* 0x006fea0003800000 */
.L_x_177:
        /* <DEDUP_REMOVED lines=13> */
[----:B------:R-:W-:Y:S02]  /*64a0*/  @!UP0 ULEA UR5, UR4, UR7, 0x6 ;  /* 0x0000000704058291 */ /* 0x000fe4000f8e30ff */
        /* <DEDUP_REMOVED lines=9> */
.L_x_179:
[----:B------:R-:W-:Y:S01]  /*6540*/  @!P1 R2UR UR6, R8 ;  /* 0x00000000080692ca */ /* 0x000fe200000e0000 */
[----:B------:R-:W-:Y:S01]  /*6550*/  UMOV UR18, 0x0 ;  /* 0x0000000000127882 */ /* 0x000fe20000000000 */
[----:B------:R-:W-:Y:S01]  /*6560*/  @!P1 R2UR UR5, R6 ;  /* 0x00000000060592ca */ /* 0x000fe200000e0000 */
[----:B------:R-:W-:Y:S01]  /*6570*/  VOTEU.ALL UP0, P1 ;  /* 0x0000000000ff7886 */ /* 0x000fe20000800000 */
[----:B------:R-:W-:Y:S01]  /*6580*/  ISETP.NE.OR P0, PT, RZ, UR4, P1 ;  /* 0x00000004ff007c0c */ /* 0x000fe20008f05670 */
[----:B------:R-:W-:Y:S01]  /*6590*/  UMOV UR19, 0x10000000 ;  /* 0x1000000000137882 */ /* 0x000fe20000000000 */
[----:B------:R-:W-:Y:S01]  /*65a0*/  UMOV UR11, UR35 ;  /* 0x00000023000b7c82 */ /* 0x000fe20008000000 */
[----:B------:R-:W-:Y:S01]  /*65b0*/  UMOV UR12, UR52 ;  /* 0x00000034000c7c82 */ /* 0x000fe20008000000 */
[----:B------:R-:W-:Y:S01]  /*65c0*/  @!UP0 UIADD3 UR4, UPT, UPT, UR7, 0xc0, URZ ;  /* 0x000000c007048890 */ /* 0x000fe2000fffe0ff */
[----:B------:R-:W-:Y:S01]  /*65d0*/  VIADD R14, R14, 0x1 ;  /* 0x000000010e0e7836 */ /* 0x000fe20000000000 */
[----:B------:R-:W-:Y:S01]  /*65e0*/  @!UP0 UIADD3 UR8, UPT, UPT, UR21, 0xc400, URZ ;  /* 0x0000c40015088890 */ /* 0x000fe2000fffe0ff */
[----:B------:R-:W-:Y:S01]  /*65f0*/  R2UR UR16, R141 ;  /* 0x000000008d1072ca */ /* 0x000fe200000e0000 */
[----:B------:R-:W-:Y:S01]  /*6600*/  @!UP0 UIADD3 UR9, UPT, UPT, UR21, 0x38, URZ ;  /* 0x0000003815098890 */ /* 0x000fe2000fffe0ff */
[----:B------:R-:W-:Y:S01]  /*6610*/  IMAD.U32 R8, RZ, RZ, UR6 ;  /* 0x00000006ff087e24 */ /* 0x000fe2000f8e00ff */
[----:B------:R-:W-:Y:S01]  /*6620*/  VOTEU.ALL UP0, P1 ;  /* 0x0000000000ff7886 */ /* 0x000fe20000800000 */
[----:B-1----:R-:W-:Y:S01]  /*6630*/  @!P1 IMAD.U32 R0, RZ, RZ, UR4 ;  /* 0x00000004ff009e24 */ /* 0x002fe2000f8e00ff */
[----:B------:R-:W-:Y:S01]  /*6640*/  R2UR UR20, R142 ;  /* 0x000000008e1472ca */ /* 0x000fe200000e0000 */
[----:B------:R-:W-:Y:S01]  /*6650*/  IMAD.U32 R9, RZ, RZ, UR5 ;  /* 0x00000005ff097e24 */ /* 0x000fe2000f8e00ff */
[----:B------:R-:W-:Y:S01]  /*6660*/  @!P1 R2UR UR4, R8 ;  /* 0x00000000080492ca */ /* 0x000fe200000e0000 */
[----:B------:R-:W-:Y:S01]  /*6670*/  @!P0 IMAD R0, RZ, RZ, UR7 ;  /* 0x00000007ff008e24 */ /* 0x000fe2000f8e02ff */
[----:B------:R-:W-:Y:S01]  /*6680*/  PLOP3.LUT P0, PT, P1, PT, PT, 0x8, 0x80 ;  /* 0x000000000080781c */ /* 0x000fe20000f0e170 */
[----:B------:R-:W-:Y:S01]  /*6690*/  UIADD3 UR29, UPT, UPT, UR29, 0x1, URZ ;  /* 0x000000011d1d7890 */ /* 0x000fe2000fffe0ff */
[----:B------:R-:W-:Y:S01]  /*66a0*/  @!P1 R2UR UR5, R9 ;  /* 0x00000000090592ca */ /* 0x000fe200000e0000 */
[----:B------:R-:W-:Y:S10]  /*66b0*/  UPLOP3.LUT UP3, UPT, UPT, UPT, UPT, 0x80, 0x8 ;  /* 0x000000000008789c */ /* 0x000ff40003f6f070 */
[----:B------:R-:W-:Y:S01]  /*66c0*/  @P0 R2UR.BROADCAST UR10, R0 ;  /* 0x00000000000a02ca */ /* 0x000fe200008e0000 */
[----:B------:R-:W-:Y:S01]  /*66d0*/  UIADD3 UR16, UPT, UPT, UR13, UR16, URZ ;  /* 0x000000100d107290 */ /* 0x000fe2000fffe0ff */
[C---:B------:R-:W-:Y:S01]  /*66e0*/  ISETP.NE.AND P0, PT, R14.reuse, 0x2, PT ;  /* 0x000000020e00780c */ /* 0x040fe20003f05270 */
[----:B------:R-:W-:Y:S01]  /*66f0*/  UMOV UR52, UR30 ;  /* 0x0000001e00347c82 */ /* 0x000fe20008000000 */
[----:B------:R-:W-:Y:S01]  /*6700*/  LOP3.LUT R15, R15, 0x1, RZ, 0x3c, !PT ;  /* 0x000000010f0f7812 */ /* 0x000fe200078e3cff */
[----:B------:R-:W-:Y:S01]  /*6710*/  UIADD3 UR20, UPT, UPT, UR14, UR20, URZ ;  /* 0x000000140e147290 */ /* 0x000fe2000fffe0ff */
[----:B------:R-:W-:Y:S02]  /*6720*/  SEL R0, RZ, 0x1, P0 ;  /* 0x00000001ff007807 */ /* 0x000fe40000000000 */
[----:B------:R-:W-:Y:S02]  /*6730*/  SEL R14, R14, RZ, P0 ;  /* 0x000000ff0e0e7207 */ /* 0x000fe40000000000 */
[----:B------:R-:W-:Y:S03]  /*6740*/  LOP3.LUT R13, R13, R0, RZ, 0x3c, !PT ;  /* 0x000000000d0d7212 */ /* 0x000fe600078e3cff */
[----:B------:R1:W-:Y:S01]  /*6750*/  @!UP0 UTMALDG.3D [UR8], [UR4], desc[UR18] ;  /* 0x00001208040085b4 */ /* 0x0003e20008011000 */
[----:B------:R1:W-:Y:S01]  /*6760*/  @!P1 SYNCS.ARRIVE.TRANS64.RED.A0TR RZ, [UR21+0x38], R7 ;  /* 0x00003807ffff99a7 */ /* 0x0003e20008300415 */
[----:B------:R-:W-:Y:S01]  /*6770*/  SYNCS.ARRIVE.TRANS64.RED.A1T0 RZ, [UR38], RZ ;  /* 0x000000ffffff79a7 */ /* 0x000fe20008100426 */
[----:B------:R-:W-:Y:S05]  /*6780*/  BRA.U UP1, `(.L_x_95) ;  /* 0xfffffff1013c7547 */ /* 0x000fea000b83ffff */
[----:B------:R-:W-:-:S04]  /*6790*/  SHF.L.U32 R3, R15, 0x1f, RZ ;  /* 0x0000001f0f037819 */ /* 0x000fc800000006ff */
[----:B------:R-:W2:Y:S02]  /*67a0*/  SYNCS.PHASECHK.TRANS64.TRYWAIT P0, [UR21+0x40], R3 ;  /* 0x00004003ff0075a7 */ /* 0x000ea40008001115 */
[----:B--2---:R-:W-:Y:S05]  /*67b0*/  @!P0 BRA `(.L_x_96) ;  /* 0x0000007000048947 */ /* 0x004fea0003800000 */
.L_x_181:
[----:B------:R-:W3:Y:S02]  /*67c0*/  SYNCS.PHASECHK.TRANS64.TRYWAIT P0, [UR21+0x48], R3 ;  /* 0x00004803ff0075a7 */ /* 0x000ee40008001115 */
[----:B---3--:R-:W-:Y:S05]  /*67d0*/  @!P0 BRA `(.L_x_97) ;  /* 0x0000007000148947 */ /* 0x008fea0003800000 */
.L_x_183:
[----:B------:R-:W3:Y:S02]  /*67e0*/  SYNCS.PHASECHK.TRANS64.TRYWAIT P0, [UR21+0x50], R3 ;  /* 0x00005003ff0075a7 */ /* 0x000ee40008001115 */
[----:B---3--:R-:W-:Y:S05]  /*67f0*/  @!P0 BRA `(.L_x_98) ;  /* 0x0000007000248947 */ /* 0x008fea0003800000 */
.L_x_185:
[----:B--2---:R-:W-:-:S07]  /*6800*/  MOV R0, UR21 ;  /* 0x0000001500007c02 */ /* 0x004fce0008000f00 */
.L_x_99:
[----:B--2---:R-:W-:-:S04]  /*6810*/  SHF.L.U32 R3, R15, 0x1f, RZ ;  /* 0x0000001f0f037819 */ /* 0x004fc800000006ff */
[----:B------:R2:W3:Y:S03]  /*6820*/  SYNCS.PHASECHK.TRANS64.TRYWAIT P0, [R0+URZ+0x58], R3 ;  /* 0x00005803000075a7 */ /* 0x0004e600080011ff */
[----:B---3--:R-:W-:Y:S05]  /*6830*/  @!P0 NANOSLEEP.SYNCS 0x989680 ;  /* 0x009896800000895d */ /* 0x008fea0003900000 */
[----:B------:R-:W3:Y:S02]  /*6840*/  @!P0 SYNCS.PHASECHK.TRANS64 P0, [R0+URZ+0x58], R3 ;  /* 0x00005803000085a7 */ /* 0x000ee400080010ff */
[----:B-1-3--:R-:W-:Y:S05]  /*6850*/  @P0 EXIT ;  /* 0x000000000000094d */ /* 0x00afea0003800000 */
[----:B------:R-:W-:Y:S05]  /*6860*/  BRA `(.L_x_99) ;  /* 0xfffffffc00e87947 */ /* 0x000fea000383ffff */
.L_x_84:
[----:B------:R-:W-:-:S06]  /*6870*/  UISETP.GE.AND UP0, UPT, UR17, 0x4, UPT ;  /* 0x000000041100788c */ /* 0x000fcc000bf06270 */
[----:B------:R-:W-:-:S13]  /*6880*/  PLOP3.LUT P0, PT, PT, PT, UP0, 0x80, 0x8 ;  /* 0x000000000008781c */ /* 0x000fda0003f0f008 */
[----:B------:R-:W-:Y:S05]  /*6890*/  @!P0 EXIT ;  /* 0x000000000000894d */ /* 0x000fea0003800000 */
[----:B------:R-:W1:Y:S08]  /*68a0*/  S2UR UR4, SR_CgaCtaId ;  /* 0x00000000000479c3 */ /* 0x000e700000008800 */
[----:B------:R-:W-:Y:S01]  /*68b0*/  BAR.SYNC.DEFER_BLOCKING 0x6, 0xa0 ;  /* 0x0182800000007b1d */ /* 0x000fe20000010000 */
[C---:B------:R-:W-:Y:S01]  /*68c0*/  IMAD.SHL.U32 R0, R152.reuse, 0x40, RZ ;  /* 0x0000004098007824 */ /* 0x040fe200078e00ff */
[C---:B------:R-:W-:Y:S01]  /*68d0*/  LOP3.LUT R138, R152.reuse, 0x1, RZ, 0xc0, !PT ;  /* 0x00000001988a7812 */ /* 0x040fe200078ec0ff */
[----:B------:R-:W-:-:S02]  /*68e0*/  IMAD.SHL.U32 R133, R152, 0x8, RZ ;  /* 0x0000000898857824 */ /* 0x000fc400078e00ff */
[----:B------:R-:W-:Y:S02]  /*68f0*/  HFMA2 R151, -RZ, RZ, 0, 1.1920928955078125e-07 ;  /* 0x00000002ff977431 */ /* 0x000fe400000001ff */
[----:B------:R-:W-:Y:S01]  /*6900*/  IMAD.U32 R2, R152, 0x10000, RZ ;  /* 0x0001000098027824 */ /* 0x000fe200078e00ff */
[----:B------:R-:W-:Y:S01]  /*6910*/  UMOV UR44, 0x400 ;  /* 0x00000400002c7882 */ /* 0x000fe20000000000 */
[----:B------:R-:W2:Y:S01]  /*6920*/  LDC.64 R136, c[0x0][0xcb0] ;  /* 0x00032c00ff887b82 */ /* 0x000ea20000000a00 */
[----:B------:R-:W-:Y:S01]  /*6930*/  LOP3.LUT R4, R0, 0x1c0, RZ, 0xc0, !PT ;  /* 0x000001c000047812 */ /* 0x000fe200078ec0ff */
[----:B------:R-:W-:Y:S01]  /*6940*/  IMAD.MOV.U32 R150, RZ, RZ, 0x4 ;  /* 0x00000004ff967424 */ /* 0x000fe200078e00ff */
[----:B------:R-:W-:Y:S01]  /*6950*/  ISETP.NE.U32.AND P0, PT, R138, 0x1, PT ;  /* 0x000000018a00780c */ /* 0x000fe20003f05070 */
[----:B------:R-:W-:Y:S01]  /*6960*/  IMAD.MOV.U32 R149, RZ, RZ, 0x1 ;  /* 0x00000001ff957424 */ /* 0x000fe200078e00ff */
[----:B------:R-:W-:Y:S01]  /*6970*/  LOP3.LUT R133, R4, 0x38, R133, 0xf8, !PT ;  /* 0x0000003804857812 */ /* 0x000fe200078ef885 */
[----:B------:R-:W-:Y:S01]  /*6980*/  IMAD.MOV.U32 R146, RZ, RZ, RZ ;  /* 0x000000ffff927224 */ /* 0x000fe200078e00ff */
[----:B------:R-:W-:Y:S01]  /*6990*/  LOP3.LUT R2, R2, 0x600000, RZ, 0xc0, !PT ;  /* 0x0060000002027812 */ /* 0x000fe200078ec0ff */
[----:B------:R-:W3:Y:S01]  /*69a0*/  LDC.64 R134, c[0x0][0xca8] ;  /* 0x00032a00ff867b82 */ /* 0x000ee20000000a00 */
[----:B------:R-:W-:Y:S01]  /*69b0*/  R2P PR, R152, 0x6 ;  /* 0x0000000698007804 */ /* 0x000fe20000000000 */
[----:B------:R-:W4:Y:S01]  /*69c0*/  LDCU UR62, c[0x0][0x370] ;  /* 0x00006e00ff3e77ac */ /* 0x000f220008000800 */
[----:B------:R-:W-:-:S02]  /*69d0*/  LOP3.LUT R133, R133, 0x1e00, R0, 0xf8, !PT ;  /* 0x00001e0085857812 */ /* 0x000fc400078ef800 */
[----:B------:R-:W-:Y:S01]  /*69e0*/  P2R R0, PR, RZ, 0x1 ;  /* 0x00000001ff007803 */ /* 0x000fe20000000000 */
[----:B------:R-:W-:Y:S01]  /*69f0*/  UMOV UR38, URZ ;  /* 0x000000ff00267c82 */ /* 0x000fe20008000000 */
[----:B------:R-:W-:Y:S01]  /*6a00*/  LOP3.LUT R152, R152, 0x60, RZ, 0xc0, !PT ;  /* 0x0000006098987812 */ /* 0x000fe200078ec0ff */
[----:B-1----:R-:W-:Y:S01]  /*6a10*/  ULEA UR44, UR4, UR44, 0x18 ;  /* 0x0000002c042c7291 */ /* 0x002fe2000f8ec0ff */
[----:B------:R-:W-:Y:S01]  /*6a20*/  MOV R148, RZ ;  /* 0x000000ff00947202 */ /* 0x000fe20000000f00 */
[----:B------:R-:W1:Y:S01]  /*6a30*/  LDCU.64 UR4, c[0x0][0xc90] ;  /* 0x00019200ff0477ac */ /* 0x000e620008000a00 */
[----:B------:R-:W-:Y:S02]  /*6a40*/  SEL R151, R151, 0xfffffffe, !P1 ;  /* 0xfffffffe97977807 */ /* 0x000fe40004800000 */
[----:B------:R-:W-:Y:S01]  /*6a50*/  SEL R150, R150, 0xfffffffc, !P2 ;  /* 0xfffffffc96967807 */ /* 0x000fe20005000000 */
[----:B------:R-:W2:Y:S03]  /*6a60*/  LDCU UR41, c[0x0][0xf0c] ;  /* 0x0001e180ff2977ac */ /* 0x000ea60008000800 */
[----:B------:R-:W4:Y:S01]  /*6a70*/  LDS R3, [UR44+0xf0] ;  /* 0x0000f02cff037984 */ /* 0x000f220008000800 */
[----:B------:R-:W2:Y:S01]  /*6a80*/  LDCU UR40, c[0x0][0xf30] ;  /* 0x0001e600ff2877ac */ /* 0x000ea20008000800 */
[----:B------:R-:W2:Y:S01]  /*6a90*/  LDCU.64 UR60, c[0x0][0xc88] ;  /* 0x00019100ff3c77ac */ /* 0x000ea20008000a00 */
[----:B------:R-:W2:Y:S01]  /*6aa0*/  LDCU.64 UR42, c[0x0][0xf28] ;  /* 0x0001e500ff2a77ac */ /* 0x000ea20008000a00 */
[----:B-1----:R-:W-:Y:S01]  /*6ab0*/  IMAD.U32 R153, RZ, RZ, UR5 ;  /* 0x00000005ff997e24 */ /* 0x002fe2000f8e00ff */
[----:B------:R-:W-:Y:S01]  /*6ac0*/  UIADD3 UR5, UPT, UPT, UR44, 0x98, URZ ;  /* 0x000000982c057890 */ /* 0x000fe2000fffe0ff */
[----:B------:R-:W-:Y:S01]  /*6ad0*/  IMAD.U32 R154, RZ, RZ, UR4 ;  /* 0x00000004ff9a7e24 */ /* 0x000fe2000f8e00ff */
[----:B------:R-:W-:-:S02]  /*6ae0*/  UIADD3 UR4, UPT, UPT, UR44, 0x400, URZ ;  /* 0x000004002c047890 */ /* 0x000fc4000fffe0ff */
[----:B------:R-:W-:Y:S01]  /*6af0*/  ULOP3.LUT UR5, UR5, 0xfefffff8, URZ, 0xc0, !UPT ;  /* 0xfefffff805057892 */ /* 0x000fe2000f8ec0ff */
[----:B------:R-:W1:Y:S03]  /*6b00*/  LDCU.128 UR56, c[0x0][0xf10] ;  /* 0x0001e200ff3877ac */ /* 0x000e660008000c00 */
[----:B------:R-:W-:Y:S02]  /*6b10*/  IMAD.U32 R144, RZ, RZ, UR4 ;  /* 0x00000004ff907e24 */ /* 0x000fe4000f8e00ff */
[----:B------:R-:W-:Y:S01]  /*6b20*/  IMAD.U32 R155, RZ, RZ, UR5 ;  /* 0x00000005ff9b7e24 */ /* 0x000fe2000f8e00ff */
[----:B------:R-:W1:Y:S01]  /*6b30*/  LDCU UR55, c[0x0][0x374] ;  /* 0x00006e80ff3777ac */ /* 0x000e620008000800 */
[----:B------:R-:W-:Y:S01]  /*6b40*/  UMOV UR54, URZ ;  /* 0x000000ff00367c82 */ /* 0x000fe20008000000 */
[----:B------:R-:W-:Y:S01]  /*6b50*/  UMOV UR47, URZ ;  /* 0x000000ff002f7c82 */ /* 0x000fe20008000000 */
[----:B--234-:R-:W-:-:S07]  /*6b60*/  IMAD.IADD R2, R3, 0x1, R2 ;  /* 0x0000000103027824 */ /* 0x01cfce00078e0202 */
.L_x_144:
[----:B-1----:R-:W-:Y:S02]  /*6b70*/  LEA R8, R146, UR44, 0x3 ;  /* 0x0000002c92087c11 */ /* 0x002fe4000f8e18ff */
[----:B------:R-:W-:Y:S02]  /*6b80*/  SHF.L.U32 R3, R148, 0x1f, RZ ;  /* 0x0000001f94037819 */ /* 0x000fe400000006ff */
[----:B------:R-:W-:Y:S02]  /*6b90*/  LEA R5, R146, UR44, 0x4 ;  /* 0x0000002c92057c11 */ /* 0x000fe4000f8e20ff */
[----:B--2---:R-:W2:Y:S02]  /*6ba0*/  SYNCS.PHASECHK.TRANS64.TRYWAIT P0, [R8+URZ+0x70], R3 ;  /* 0x00007003080075a7 */ /* 0x004ea400080011ff */
[----:B--2---:R-:W-:Y:S05]  /*6bb0*/  @!P0 BRA `(.L_x_100) ;  /* 0x0000006c004c8947 */ /* 0x004fea0003800000 */
.L_x_186:
[----:B------:R-:W3:Y:S01]  /*6bc0*/  LDS.128 R4, [R5+0xd0] ;  /* 0x0000d00005047984 */ /* 0x000ee20000000c00 */
[----:B------:R-:W-:Y:S01]  /*6bd0*/  UISETP.GE.AND UP0, UPT, UR45, 0x1, UPT ;  /* 0x000000012d00788c */ /* 0x000fe2000bf06270 */
[----:B------:R-:W-:Y:S01]  /*6be0*/  @!PT LDS RZ, [RZ] ;  /* 0x00000000fffff984 */ /* 0x000fe20000000800 */
[----:B------:R-:W-:Y:S01]  /*6bf0*/  @!PT LDS RZ, [RZ] ;  /* 0x00000000fffff984 */ /* 0x000fe20000000800 */
[----:B------:R-:W-:Y:S01]  /*6c00*/  @!PT LDS RZ, [RZ] ;  /* 0x00000000fffff984 */ /* 0x000fe20000000800 */
[----:B------:R-:W-:Y:S01]  /*6c10*/  @!PT LDS RZ, [RZ] ;  /* 0x00000000fffff984 */ /* 0x000fe20000000800 */
[----:B------:R4:W-:Y:S06]  /*6c20*/  MEMBAR.ALL.CTA ;  /* 0x0000000000007992 */ /* 0x0009ec0000008000 */
[----:B----4-:R-:W4:Y:S01]  /*6c30*/  FENCE.VIEW.ASYNC.S ;  /* 0x00000000000073c6 */ /* 0x010f220000000000 */
[----:B---3--:R-:W-:Y:S11]  /*6c40*/  LOP3.LUT P0, RZ, R6, 0x1, RZ, 0xc0, !PT ;  /* 0x0000000106ff7812 */ /* 0x008ff6000780c0ff */
[----:B------:R-:W-:Y:S02]  /*6c50*/  @!UPT UIADD3 URZ, UPT, UPT, URZ, URZ, URZ ;  /* 0x000000fffffff290 */ /* 0x000fe4000fffe0ff */
[----:B----4-:R-:W-:Y:S01]  /*6c60*/  VOTEU.ANY UP1, P0 ;  /* 0x0000000000ff7886 */ /* 0x010fe20000020100 */
[----:B------:R-:W-:Y:S01]  /*6c70*/  PLOP3.LUT P0, PT, PT, PT, UP1, 0x80, 0x8 ;  /* 0x000000000008781c */ /* 0x000fe20003f0f018 */
[----:B------:R-:W-:Y:S06]  /*6c80*/  UP2UR UR4, UPR, URZ, 0x2 ;  /* 0x00000002ff047883 */ /* 0x000fec0008000000 */
[----:B------:R-:W-:Y:S06]  /*6c90*/  IMAD.U32 R156, RZ, RZ, UR4 ;  /* 0x00000004ff9c7e24 */ /* 0x000fec000f8e00ff */
[----:B------:R-:W-:Y:S02]  /*6ca0*/  @P0 SHF.R.U32.HI R0, RZ, 0x10, R5 ;  /* 0x00000010ff000819 */ /* 0x000fe40000011605 */
[----:B--2---:R-:W-:Y:S02]  /*6cb0*/  @P0 MOV R3, R4 ;  /* 0x0000000400030202 */ /* 0x004fe40000000f00 */
        /* <DEDUP_REMOVED lines=11> */
[----:B------:R-:W3:Y:S01]  /*6d70*/  LDCU UR12, c[0x0][0xf20] ;  /* 0x0001e400ff0c77ac */ /* 0x000ee20008000800 */
[----:B-1----:R-:W-:Y:S02]  /*6d80*/  UIMAD.WIDE.U32 UR4, UR55, UR59, URZ ;  /* 0x0000003b370472a5 */ /* 0x002fe4000f8e00ff */
[----:B------:R-:W-:Y:S02]  /*6d90*/  UIMAD.WIDE.U32 UR6, UR62, UR56, URZ ;  /* 0x000000383e0672a5 */ /* 0x000fe4000f8e00ff */
[----:B------:R-:W-:Y:S02]  /*6da0*/  UISETP.NE.AND UP0, UPT, UR58, 0x1, UPT ;  /* 0x000000013a00788c */ /* 0x000fe4000bf05270 */
[----:B------:R-:W-:Y:S02]  /*6db0*/  UIMAD.WIDE.U32 UR8, UR36, UR59, URZ ;  /* 0x0000003b240872a5 */ /* 0x000fe4000f8e00ff */
[----:B------:R-:W-:Y:S02]  /*6dc0*/  UISETP.NE.AND UP1, UPT, UR41, 0x1, UPT ;  /* 0x000000012900788c */ /* 0x000fe4000bf25270 */
[----:B------:R-:W-:Y:S02]  /*6dd0*/  UIMAD.WIDE.U32 UR10, UR37, UR56, URZ ;  /* 0x00000038250a72a5 */ /* 0x000fe4000f8e00ff */
[----:B------:R-:W-:Y:S01]  /*6de0*/  UISETP.NE.AND UP2, UPT, UR45, 0x1, UPT ;  /* 0x000000012d00788c */ /* 0x000fe2000bf45270 */
[----:B------:R-:W-:Y:S02]  /*6df0*/  UMOV UR4, UR5 ;  /* 0x0000000500047c82 */ /* 0x000fe40008000000 */
[----:B---3--:R-:W-:Y:S03]  /*6e00*/  USHF.R.U32.HI UR5, URZ, UR12, UR4 ;  /* 0x0000000cff057299 */ /* 0x008fe60008011604 */
[----:B------:R-:W-:Y:S02]  /*6e10*/  UMOV UR4, UR7 ;  /* 0x0000000700047c82 */ /* 0x000fe40008000000 */
[----:B------:R-:W-:Y:S02]  /*6e20*/  USHF.R.U32.HI UR7, URZ, UR57, UR4 ;  /* 0x00000039ff077299 */ /* 0x000fe40008011604 */
[----:B------:R-:W-:Y:S02]  /*6e30*/  USEL UR4, UR55, UR5, !UP0 ;  /* 0x0000000537047287 */ /* 0x000fe4000c000000 */
[----:B------:R-:W-:Y:S01]  /*6e40*/  USEL UR7, UR62, UR7, !UP1 ;  /* 0x000000073e077287 */ /* 0x000fe2000c800000 */
[----:B------:R-:W-:Y:S01]  /*6e50*/  UMOV UR5, UR9 ;  /* 0x0000000900057c82 */ /* 0x000fe20008000000 */
[----:B------:R-:W-:Y:S02]  /*6e60*/  UIMAD.WIDE.U32 UR8, UR4, UR42, URZ ;  /* 0x0000002a040872a5 */ /* 0x000fe4000f8e00ff */
[----:B------:R-:W-:Y:S03]  /*6e70*/  USHF.R.U32.HI UR6, URZ, UR12, UR5 ;  /* 0x0000000cff067299 */ /* 0x000fe60008011605 */
[----:B------:R-:W-:Y:S01]  /*6e80*/  UMOV UR5, UR11 ;  /* 0x0000000b00057c82 */ /* 0x000fe20008000000 */
[----:B------:R-:W-:Y:S02]  /*6e90*/  UIMAD.WIDE.U32 UR10, UR7, UR42, URZ ;  /* 0x0000002a070a72a5 */ /* 0x000fe4000f8e00ff */
[----:B------:R-:W-:Y:S02]  /*6ea0*/  USEL UR6, UR36, UR6, !UP0 ;  /* 0x0000000624067287 */ /* 0x000fe4000c000000 */
[----:B------:R-:W-:Y:S01]  /*6eb0*/  USHF.R.U32.HI UR5, URZ, UR57, UR5 ;  /* 0x00000039ff057299 */ /* 0x000fe20008011605 */
[----:B------:R-:W-:Y:S02]  /*6ec0*/  UMOV UR8, UR9 ;  /* 0x0000000900087c82 */ /* 0x000fe40008000000 */
[----:B------:R-:W-:Y:S01]  /*6ed0*/  UMOV UR10, UR11 ;  /* 0x0000000b000a7c82 */ /* 0x000fe20008000000 */
[----:B------:R-:W-:Y:S02]  /*6ee0*/  @UP2 USHF.R.U32.HI UR4, URZ, UR43, UR8 ;  /* 0x0000002bff042299 */ /* 0x000fe40008011608 */
[----:B------:R-:W-:Y:S02]  /*6ef0*/  @UP2 USHF.R.U32.HI UR7, URZ, UR43, UR10 ;  /* 0x0000002bff072299 */ /* 0x000fe4000801160a */
[----:B------:R-:W-:Y:S02]  /*6f00*/  UIMAD UR4, UR45, UR4, URZ ;  /* 0x000000042d0472a4 */ /* 0x000fe4000f8e02ff */
        /* <DEDUP_REMOVED lines=8> */
[----:B------:R-:W-:Y:S02]  /*6f90*/  USEL UR11, UR6, UR4, !UP2 ;  /* 0x00000004060b7287 */ /* 0x000fe4000d000000 */
[----:B------:R-:W-:Y:S02]  /*6fa0*/  UIADD3 UR8, UPT, UPT, -UR5, URZ, URZ ;  /* 0x000000ff05087290 */ /* 0x000fe4000fffe1ff */
[----:B------:R-:W-:Y:S01]  /*6fb0*/  UIADD3 UR10, UPT, UPT, -UR11, URZ, URZ ;  /* 0x000000ff0b0a7290 */ /* 0x000fe2000fffe1ff */
[----:B------:R-:W-:Y:S01]  /*6fc0*/  @!UP0 UMOV UR4, UR9 ;  /* 0x0000000900048c82 */ /* 0x000fe20008000000 */
[----:B------:R-:W-:Y:S02]  /*6fd0*/  UIADD3 UR9, UPT, UPT, -UR6, URZ, URZ ;  /* 0x000000ff06097290 */ /* 0x000fe4000fffe1ff */
[----:B------:R-:W-:Y:S02]  /*6fe0*/  @!UP0 USHF.R.U32.HI UR4, URZ, UR43, UR4 ;  /* 0x0000002bff048299 */ /* 0x000fe40008011604 */
[----:B------:R-:W-:Y:S02]  /*6ff0*/  UIMAD UR10, UR45, UR10, UR6 ;  /* 0x0000000a2d0a72a4 */ /* 0x000fe4000f8e0206 */
[----:B------:R-:W-:Y:S04]  /*7000*/  @!UP0 USEL UR4, UR5, UR4, !UP2 ;  /* 0x0000000405048287 */ /* 0x000fe8000d000000 */
[----:B------:R-:W-:Y:S02]  /*7010*/  @!UP0 UIMAD UR10, UR7, UR10, UR4 ;  /* 0x0000000a070a82a4 */ /* 0x000fe4000f8e0204 */
[----:B------:R-:W-:Y:S02]  /*7020*/  @!UP0 UIADD3 UR11, UPT, UPT, UR11, -UR4, URZ ;  /* 0x800000040b0b8290 */ /* 0x000fe4000fffe0ff */
[----:B------:R-:W-:Y:S02]  /*7030*/  UIMAD UR7, UR41, UR8, UR37 ;  /* 0x00000008290772a4 */ /* 0x000fe4000f8e0225 */
[----:B------:R-:W-:Y:S02]  /*7040*/  @!UP0 UIMAD UR6, UR11, UR45, UR5 ;  /* 0x0000002d0b0682a4 */ /* 0x000fe4000f8e0205 */
[----:B------:R-:W-:Y:S01]  /*7050*/  UIMAD UR4, UR58, UR9, UR36 ;  /* 0x000000093a0472a4 */ /* 0x000fe2000f8e0224 */
[----:B------:R-:W-:Y:S02]  /*7060*/  @!UP0 UMOV UR5, UR10 ;  /* 0x0000000a00058c82 */ /* 0x000fe40008000000 */
[----:B------:R-:W-:Y:S02]  /*7070*/  UIMAD UR37, UR5, UR41, UR7 ;  /* 0x00000029052572a4 */ /* 0x000fe4000f8e0207 */
[----:B------:R-:W-:Y:S11]  /*7080*/  UIMAD UR36, UR6, UR58, UR4 ;  /* 0x0000003a062472a4 */ /* 0x000ff6000f8e0204 */
[----:B------:R-:W-:Y:S01]  /*7090*/  @!UPT UIADD3 URZ, UPT, UPT, URZ, URZ, URZ ;  /* 0x000000fffffff290 */ /* 0x000fe2000fffe0ff */
.L_x_101:
[----:B------:R-:W-:Y:S01]  /*70a0*/  UISETP.NE.AND UP0, UPT, UR40, 0x1, UPT ;  /* 0x000000012800788c */ /* 0x000fe2000bf05270 */
[----:B------:R-:W-:Y:S01]  /*70b0*/  LOP3.LUT P0, RZ, R144, 0x3f0, RZ, 0xc0, !PT ;  /* 0x000003f090ff7812 */ /* 0x000fe2000780c0ff */
[----:B------:R-:W-:Y:S01]  /*70c0*/  USHF.L.U32 UR53, UR16, 0x8, URZ ;  /* 0x0000000810357899 */ /* 0x000fe200080006ff */
[----:B------:R-:W-:Y:S01]  /*70d0*/  BSSY.RECONVERGENT B6, `(.L_x_102) ;  /* 0x0000034000067945 */ /* 0x000fe20003800200 */
[----:B------:R-:W-:Y:S01]  /*70e0*/  USHF.L.U32 UR50, UR20, 0x7, URZ ;  /* 0x0000000714327899 */ /* 0x000fe200080006ff */
[----:B------:R-:W-:Y:S06]  /*70f0*/  IADD3 R146, PT, PT, R146, 0x1, RZ ;  /* 0x0000000192927810 */ /* 0x000fec0007ffe0ff */
[----:B------:R-:W3:Y:S01]  /*7100*/  @!UP0 LDCU.128 UR12, c[0x0][0xf10] ;  /* 0x0001e200ff0c87ac */ /* 0x000ee20008000c00 */
[----:B------:R-:W4:Y:S01]  /*7110*/  @!UP0 LDCU UR5, c[0x0][0xf0c] ;  /* 0x0001e180ff0587ac */ /* 0x000f220008000800 */
[----:B------:R-:W1:Y:S01]  /*7120*/  @!UP0 LDCU UR10, c[0x0][0xf20] ;  /* 0x0001e400ff0a87ac */ /* 0x000e620008000800 */
[----:B---3--:R-:W-:Y:S02]  /*7130*/  UIMAD.WIDE.U32 UR8, UR37, UR12, URZ ;  /* 0x0000000c250872a5 */ /* 0x008fe4000f8e00ff */
[----:B------:R-:W-:Y:S02]  /*7140*/  UIMAD.WIDE.U32 UR6, UR36, UR15, URZ ;  /* 0x0000000f240672a5 */ /* 0x000fe4000f8e00ff */
[----:B------:R-:W-:Y:S03]  /*7150*/  @!UP0 UISETP.NE.AND UP1, UPT, UR14, 0x1, UPT ;  /* 0x000000010e00888c */ /* 0x000fe6000bf25270 */
[----:B------:R-:W-:Y:S01]  /*7160*/  @!UP0 UMOV UR4, UR9 ;  /* 0x0000000900048c82 */ /* 0x000fe20008000000 */
[----:B----4-:R-:W-:Y:S02]  /*7170*/  @!UP0 UISETP.NE.AND UP2, UPT, UR5, 0x1, UPT ;  /* 0x000000010500888c */ /* 0x010fe4000bf45270 */
[----:B------:R-:W-:Y:S01]  /*7180*/  @!UP0 USHF.R.U32.HI UR4, URZ, UR13, UR4 ;  /* 0x0000000dff048299 */ /* 0x000fe20008011604 */
[----:B------:R-:W-:Y:S02]  /*7190*/  @!UP0 UMOV UR6, UR7 ;  /* 0x0000000700068c82 */ /* 0x000fe40008000000 */
[----:B-1----:R-:W-:Y:S02]  /*71a0*/  @!UP0 USHF.R.U32.HI UR6, URZ, UR10, UR6 ;  /* 0x0000000aff068299 */ /* 0x002fe40008011606 */
[----:B------:R-:W-:Y:S02]  /*71b0*/  @!UP0 USEL UR7, UR37, UR4, !UP2 ;  /* 0x0000000425078287 */ /* 0x000fe4000d000000 */
[----:B------:R-:W-:Y:S04]  /*71c0*/  @!UP0 USEL UR6, UR36, UR6, !UP1 ;  /* 0x0000000624068287 */ /* 0x000fe8000c800000 */
[----:B------:R-:W-:Y:S02]  /*71d0*/  @!UP0 UIADD3 UR4, UPT, UPT, -UR7, UR6, URZ ;  /* 0x0000000607048290 */ /* 0x000fe4000fffe1ff */
[----:B------:R-:W-:Y:S02]  /*71e0*/  @!UP0 UIADD3 UR6, UPT, UPT, UR7, -UR6, URZ ;  /* 0x8000000607068290 */ /* 0x000fe4000fffe0ff */
[----:B------:R-:W-:Y:S02]  /*71f0*/  @!UP0 UIMAD UR37, UR4, UR5, UR37 ;  /* 0x00000005042582a4 */ /* 0x000fe4000f8e0225 */
[----:B------:R-:W-:Y:S01]  /*7200*/  @!UP0 UIMAD UR36, UR6, UR14, UR36 ;  /* 0x0000000e062482a4 */ /* 0x000fe2000f8e0224 */
[----:B------:R-:W-:Y:S11]  /*7210*/  @!P0 BRA `(.L_x_103) ;  /* 0x00000000007c8947 */ /* 0x000ff60003800000 */
[----:B------:R-:W1:Y:S01]  /*7220*/  LDCU.64 UR8, c[0x4][0x80] ;  /* 0x01001000ff0877ac */ /* 0x000e620008000a00 */
[----:B------:R-:W-:Y:S01]  /*7230*/  MOV R16, 0x0 ;  /* 0x0000000000107802 */ /* 0x000fe20000000f00 */
[----:B------:R-:W-:Y:S02]  /*7240*/  HFMA2 R12, -RZ, RZ, 0, 5.9604644775390625e-08 ;  /* 0x00000001ff0c7431 */ /* 0x000fe400000001ff */
[----:B------:R-:W-:Y:S01]  /*7250*/  IMAD.MOV.U32 R8, RZ, RZ, 0x70 ;  /* 0x00000070ff087424 */ /* 0x000fe200078e00ff */
[----:B------:R3:W4:Y:S01]  /*7260*/  LDC.64 R14, c[0x4][R16] ;  /* 0x01000000100e7b82 */ /* 0x0007220000000a00 */
[----:B------:R-:W2:Y:S01]  /*7270*/  LDCU.64 UR6, c[0x4][0x88] ;  /* 0x01001100ff0677ac */ /* 0x000ea20008000a00 */
[----:B------:R-:W-:Y:S01]  /*7280*/  IMAD.MOV.U32 R13, RZ, RZ, RZ ;  /* 0x000000ffff0d7224 */ /* 0x000fe200078e00ff */
[----:B------:R-:W2:Y:S01]  /*7290*/  LDCU.64 UR4, c[0x4][0x8] ;  /* 0x01000100ff0477ac */ /* 0x000ea20008000a00 */
[----:B-1----:R-:W-:Y:S01]  /*72a0*/  MOV R5, UR9 ;  /* 0x0000000900057c02 */ /* 0x002fe20008000f00 */
[----:B------:R-:W-:Y:S01]  /*72b0*/  IMAD.U32 R4, RZ, RZ, UR8 ;  /* 0x00000008ff047e24 */ /* 0x000fe2000f8e00ff */
[----:B--2---:R-:W-:Y:S01]  /*72c0*/  MOV R7, UR7 ;  /* 0x0000000700077c02 */ /* 0x004fe20008000f00 */
[----:B------:R-:W-:Y:S01]  /*72d0*/  IMAD.U32 R6, RZ, RZ, UR6 ;  /* 0x00000006ff067e24 */ /* 0x000fe2000f8e00ff */
[----:B------:R-:W-:Y:S01]  /*72e0*/  MOV R11, UR5 ;  /* 0x00000005000b7c02 */ /* 0x000fe20008000f00 */
[----:B------:R-:W-:Y:S02]  /*72f0*/  IMAD.U32 R10, RZ, RZ, UR4 ;  /* 0x00000004ff0a7e24 */ /* 0x000fe4000f8e00ff */
[----:B------:R-:W-:Y:S07]  /*7300*/  LEPC R20, `(.L_x_104) ;  /* 0x000000001014794e */ /* 0x000fee0000000000 */
[----:B---345:R-:W-:Y:S05]  /*7310*/  CALL.ABS.NOINC R14 ;  /* 0x000000000e007343 */ /* 0x038fea0003c00000 */
.L_x_104:
[----:B------:R-:W1:Y:S01]  /*7320*/  LDCU.64 UR8, c[0x4][0x80] ;  /* 0x01001000ff0877ac */ /* 0x000e620008000a00 */
[----:B------:R-:W2:Y:S01]  /*7330*/  LDC.64 R16, c[0x4][R16] ;  /* 0x0100000010107b82 */ /* 0x000ea20000000a00 */
[----:B------:R-:W-:Y:S02]  /*7340*/  HFMA2 R12, -RZ, RZ, 0, 5.9604644775390625e-08 ;  /* 0x00000001ff0c7431 */ /* 0x000fe400000001ff */
[----:B------:R-:W-:Y:S02]  /*7350*/  IMAD.MOV.U32 R8, RZ, RZ, 0x70 ;  /* 0x00000070ff087424 */ /* 0x000fe400078e00ff */
[----:B------:R-:W-:Y:S01]  /*7360*/  IMAD.MOV.U32 R13, RZ, RZ, RZ ;  /* 0x000000ffff0d7224 */ /* 0x000fe200078e00ff */
[----:B------:R-:W3:Y:S01]  /*7370*/  LDCU.64 UR6, c[0x4][0x88] ;  /* 0x01001100ff0677ac */ /* 0x000ee20008000a00 */
[----:B------:R-:W4:Y:S01]  /*7380*/  LDCU.64 UR4, c[0x4][0x8] ;  /* 0x01000100ff0477ac */ /* 0x000f220008000a00 */
[----:B-1----:R-:W-:Y:S02]  /*7390*/  MOV R4, UR8 ;  /* 0x0000000800047c02 */ /* 0x002fe40008000f00 */
[----:B------:R-:W-:Y:S02]  /*73a0*/  MOV R5, UR9 ;  /* 0x0000000900057c02 */ /* 0x000fe40008000f00 */
[----:B---3--:R-:W-:Y:S01]  /*73b0*/  MOV R7, UR7 ;  /* 0x0000000700077c02 */ /* 0x008fe20008000f00 */
[----:B------:R-:W-:Y:S01]  /*73c0*/  IMAD.U32 R6, RZ, RZ, UR6 ;  /* 0x00000006ff067e24 */ /* 0x000fe2000f8e00ff */
[----:B----4-:R-:W-:Y:S01]  /*73d0*/  MOV R11, UR5 ;  /* 0x00000005000b7c02 */ /* 0x010fe20008000f00 */
[----:B------:R-:W-:Y:S02]  /*73e0*/  IMAD.U32 R10, RZ, RZ, UR4 ;  /* 0x00000004ff0a7e24 */ /* 0x000fe4000f8e00ff */
[----:B------:R-:W-:Y:S07]  /*73f0*/  LEPC R20, `(.L_x_103) ;  /* 0x000000001014794e */ /* 0x000fee0000000000 */
[----:B--2---:R-:W-:Y:S05]  /*7400*/  CALL.ABS.NOINC R16 ;  /* 0x0000000010007343 */ /* 0x004fea0003c00000 */
.L_x_103:
[----:B------:R-:W-:Y:S05]  /*7410*/  BSYNC.RECONVERGENT B6 ;  /* 0x0000000000067941 */ /* 0x000fea0003800200 */
.L_x_102:
[----:B------:R-:W-:Y:S02]  /*7420*/  R2UR UR6, R143 ;  /* 0x000000008f0672ca */ /* 0x000fe400000e0000 */
[----:B------:R-:W-:Y:S02]  /*7430*/  R2UR UR5, R154 ;  /* 0x000000009a0572ca */ /* 0x000fe400000e0000 */
[----:B------:R-:W-:Y:S02]  /*7440*/  R2UR UR4, R153 ;  /* 0x00000000990472ca */ /* 0x000fe400000e0000 */
[----:B------:R-:W-:Y:S02]  /*7450*/  ISETP.NE.U32.AND P4, PT, R136, RZ, PT ;  /* 0x000000ff8800720c */ /* 0x000fe40003f85070 */
[----:B------:R-:W-:Y:S02]  /*7460*/  ISETP.NE.U32.AND P2, PT, RZ, UR60, PT ;  /* 0x0000003cff007c0c */ /* 0x000fe4000bf45070 */
[----:B------:R-:W-:Y:S02]  /*7470*/  ISETP.NE.AND.EX P4, PT, R137, RZ, PT, P4 ;  /* 0x000000ff8900720c */ /* 0x000fe40003f85340 */
[----:B------:R-:W-:Y:S01]  /*7480*/  ISETP.NE.AND.EX P2, PT, RZ, UR61, PT, P2 ;  /* 0x0000003dff007c0c */ /* 0x000fe2000bf45320 */
[----:B------:R-:W-:Y:S02]  /*7490*/  UISETP.NE.AND UP2, UPT, UR6, URZ, UPT ;  /* 0x000000ff0600728c */ /* 0x000fe4000bf45270 */
[----:B------:R-:W-:Y:S04]  /*74a0*/  UISETP.NE.U32.AND UP0, UPT, UR5, URZ, UPT ;  /* 0x000000ff0500728c */ /* 0x000fe8000bf05070 */
[----:B------:R-:W-:Y:S01]  /*74b0*/  UISETP.NE.AND.EX UP1, UPT, UR4, URZ, UPT, UP0 ;  /* 0x000000ff0400728c */ /* 0x000fe2000bf25300 */
[----:B------:R-:W-:Y:S01]  /*74c0*/  PLOP3.LUT P1, PT, PT, PT, UP2, 0x80, 0x8 ;  /* 0x000000000008781c */ /* 0x000fe20003f2f028 */
[----:B------:R-:W-:Y:S03]  /*74d0*/  UPLOP3.LUT UP0, UPT, UPT, UPT, UPT, 0x40, 0x4 ;  /* 0x000000000004789c */ /* 0x000fe60003f0e870 */
[----:B------:R-:W-:Y:S06]  /*74e0*/  @UP2 UPLOP3.LUT UP0, UPT, UPT, UPT, UP1, 0x80, 0x8 ;  /* 0x000000000008289c */ /* 0x000fec0003f0f010 */
[----:B------:R-:W-:Y:S01]  /*74f0*/  PLOP3.LUT P0, PT, PT, PT, UP0, 0x80, 0x8 ;  /* 0x000000000008781c */ /* 0x000fe20003f0f008 */
[----:B------:R-:W-:Y:S01]  /*7500*/  @!UPT UIADD3 URZ, UPT, UPT, URZ, URZ, URZ ;  /* 0x000000fffffff290 */ /* 0x000fe2000fffe0ff */
[----:B------:R-:W-:Y:S11]  /*7510*/  BRA.U !UP1, `(.L_x_105) ;  /* 0x0000000109407547 */ /* 0x000ff6000b800000 */
[----:B------:R-:W-:Y:S01]  /*7520*/  UISETP.NE.U32.AND UP0, UPT, UR60, URZ, UPT ;  /* 0x000000ff3c00728c */ /* 0x000fe2000bf05070 */
[----:B------:R-:W-:Y:S01]  /*7530*/  R2UR UR6, R154 ;  /* 0x000000009a0672ca */ /* 0x000fe200000e0000 */
[----:B------:R-:W1:Y:S01]  /*7540*/  LDCU.64 UR8, c[0x0][0x358] ;  /* 0x00006b00ff0877ac */ /* 0x000e620008000a00 */
[----:B------:R-:W-:Y:S02]  /*7550*/  HFMA2 R139, -RZ, RZ, 0, 5.9604644775390625e-08 ;  /* 0x00000001ff8b7431 */ /* 0x000fe400000001ff */
[----:B--2---:R-:W-:Y:S01]  /*7560*/  IMAD.MOV.U32 R0, RZ, RZ, 0x1 ;  /* 0x00000001ff007424 */ /* 0x004fe200078e00ff */
[----:B------:R-:W-:Y:S06]  /*7570*/  UISETP.NE.AND.EX UP0, UPT, UR61, URZ, UPT, UP0 ;  /* 0x000000ff3d00728c */ /* 0x000fec000bf05300 */
[----:B------:R-:W-:Y:S05]  /*7580*/  PLOP3.LUT P3, PT, PT, PT, UP0, 0x80, 0x8 ;  /* 0x000000000008781c */ /* 0x000fea0003f6f008 */
[----:B------:R-:W2:Y:S01]  /*7590*/  @UP0 LDCU.64 UR4, c[0x0][0xc88] ;  /* 0x00019100ff0407ac */ /* 0x000ea20008000a00 */
[----:B------:R-:W-:Y:S07]  /*75a0*/  @UP0 UIMAD UR6, UR52, UR6, URZ ;  /* 0x00000006340602a4 */ /* 0x000fee000f8e02ff */
[----:B------:R-:W-:Y:S01]  /*75b0*/  @!P3 PRMT R139, R0, 0x7610, R139 ;  /* 0x00007610008bb816 */ /* 0x000fe2000000008b */
[----:B--2---:R-:W-:Y:S06]  /*75c0*/  @UP0 UIMAD.WIDE UR4, UR6, 0x4, UR4 ;  /* 0x00000004060408a5 */ /* 0x004fec000f8e0204 */
[----:B------:R-:W-:Y:S02]  /*75d0*/  IMAD.U32 R4, RZ, RZ, UR4 ;  /* 0x00000004ff047e24 */ /* 0x000fe4000f8e00ff */
[----:B------:R-:W-:Y:S03]  /*75e0*/  IMAD.U32 R5, RZ, RZ, UR5 ;  /* 0x00000005ff057e24 */ /* 0x000fe6000f8e00ff */
[----:B------:R-:W2:Y:S02]  /*75f0*/  @!UP0 LDCU UR4, c[0x0][0xc80] ;  /* 0x00019000ff0487ac */ /* 0x000ea40008000800 */
[----:B-1---5:R1:W5:Y:S02]  /*7600*/  @P3 LDG.E R71, desc[UR8][R4.64] ;  /* 0x0000000804473981 */ /* 0x022364000c1e1900 */
[----:B-12---:R-:W-:Y:S02]  /*7610*/  @!P3 MOV R71, UR4 ;  /* 0x000000040047bc02 */ /* 0x006fe40008000f00 */
.L_x_105:
[----:B------:R-:W-:Y:S05]  /*7620*/  @!P4 BRA `(.L_x_106) ;  /* 0x000000000024c947 */ /* 0x000fea0003800000 */
[----:B------:R-:W-:Y:S01]  /*7630*/  ISETP.NE.U32.AND P3, PT, R134, RZ, PT ;  /* 0x000000ff8600720c */ /* 0x000fe20003f65070 */
[----:B------:R-:W1:Y:S03]  /*7640*/  LDCU.64 UR4, c[0x0][0x358] ;  /* 0x00006b00ff0477ac */ /* 0x000e660008000a00 */
[----:B------:R-:W-:Y:S11]  /*7650*/  ISETP.NE.AND.EX P3, PT, R135, RZ, PT, P3 ;  /* 0x000000ff8700720c */ /* 0x000ff60003f65330 */
[----:B------:R-:W-:Y:S02]  /*7660*/  @!UPT UIADD3 URZ, UPT, UPT, URZ, URZ, URZ ;  /* 0x000000fffffff290 */ /* 0x000fe4000fffe0ff */
[----:B------:R-:W3:Y:S01]  /*7670*/  @P3 LDC.64 R4, c[0x0][0xca8] ;  /* 0x00032a00ff043b82 */ /* 0x000ee20000000a00 */
[----:B--2---:R-:W-:Y:S04]  /*7680*/  @P3 IMAD R0, R136, UR52, RZ ;  /* 0x0000003488003c24 */ /* 0x004fe8000f8e02ff */
[----:B---3--:R-:W-:Y:S05]  /*7690*/  @P3 IMAD.WIDE R4, R0, 0x4, R4 ;  /* 0x0000000400043825 */ /* 0x008fea00078e0204 */
[----:B-1---5:R1:W5:Y:S02]  /*76a0*/  @P3 LDG.E R68, desc[UR4][R4.64] ;  /* 0x0000000404443981 */ /* 0x022364000c1e1900 */
[----:B-1----:R-:W3:Y:S02]  /*76b0*/  @!P3 LDC R68, c[0x0][0xca0] ;  /* 0x00032800ff44bb82 */ /* 0x002ee40000000800 */
.L_x_106:
[----:B-----5:R-:W-:Y:S01]  /*76c0*/  FSETP.NEU.AND P3, PT, R71, RZ, PT ;  /* 0x000000ff4700720b */ /* 0x020fe20003f6d000 */
[----:B------:R-:W-:Y:S01]  /*76d0*/  IMAD.SHL.U32 R164, R133, 0x2, RZ ;  /* 0x0000000285a47824 */ /* 0x000fe200078e00ff */
[----:B------:R-:W-:Y:S01]  /*76e0*/  SEL R5, RZ, 0xffffffff, P2 ;  /* 0xffffffffff057807 */ /* 0x000fe20001000000 */
[----:B------:R-:W-:Y:S01]  /*76f0*/  IMAD.SHL.U32 R78, R150, 0x10, RZ ;  /* 0x00000010964e7824 */ /* 0x000fe200078e00ff */
[----:B------:R-:W-:Y:S01]  /*7700*/  @P1 LOP3.LUT P2, RZ, R139, 0xff, RZ, 0xc0, !PT ;  /* 0x000000ff8bff1812 */ /* 0x000fe2000784c0ff */
[----:B------:R-:W-:Y:S01]  /*7710*/  VIADD R163, R164, UR44 ;  /* 0x0000002ca4a37c36 */ /* 0x000fe20008000000 */
[----:B------:R-:W-:Y:S01]  /*7720*/  @P1 SEL R4, RZ, 0xffffffff, P3 ;  /* 0xffffffffff041807 */ /* 0x000fe20001800000 */
[----:B------:R-:W-:Y:S01]  /*7730*/  IMAD.MOV.U32 R94, RZ, RZ, -0x10 ;  /* 0xfffffff0ff5e7424 */ /* 0x000fe200078e00ff */
[----:B------:R-:W-:Y:S01]  /*7740*/  LOP3.LUT R149, R149, 0x1, RZ, 0x3c, !PT ;  /* 0x0000000195957812 */ /* 0x000fe200078e3cff */
[----:B------:R-:W-:Y:S01]  /*7750*/  IMAD.SHL.U32 R92, R151, 0x10, RZ ;  /* 0x00000010975c7824 */ /* 0x000fe200078e00ff */
[----:B------:R-:W-:Y:S01]  /*7760*/  @P0 SEL R4, R5, R4, !P2 ;  /* 0x0000000405040207 */ /* 0x000fe20005000000 */
[C---:B------:R-:W-:Y:S01]  /*7770*/  IMAD.IADD R147, R163.reuse, 0x1, R78 ;  /* 0x00000001a3937824 */ /* 0x040fe200078e024e */
[----:B------:R-:W-:Y:S01]  /*7780*/  PLOP3.LUT P0, PT, PT, PT, UP1, 0x80, 0x8 ;  /* 0x000000000008781c */ /* 0x000fe20003f0f018 */
[----:B------:R-:W-:Y:S01]  /*7790*/  IMAD.U32 R3, RZ, RZ, UR38 ;  /* 0x00000026ff037e24 */ /* 0x000fe2000f8e00ff */
[----:B------:R-:W-:Y:S01]  /*77a0*/  @P1 LOP3.LUT R4, R4, 0x1, RZ, 0xc0, !PT ;  /* 0x0000000104041812 */ /* 0x000fe200078ec0ff */
[----:B------:R-:W-:Y:S01]  /*77b0*/  IMAD.IADD R162, R163, 0x1, R92 ;  /* 0x00000001a3a27824 */ /* 0x000fe200078e025c */
[----:B------:R-:W-:Y:S01]  /*77c0*/  LOP3.LUT P4, R145, R139, 0xff, RZ, 0xc0, !PT ;  /* 0x000000ff8b917812 */ /* 0x000fe2000788c0ff */
[--C-:B------:R-:W-:Y:S01]  /*77d0*/  IMAD.IADD R159, R92, 0x1, R147.reuse ;  /* 0x000000015c9f7824 */ /* 0x100fe200078e0293 */
[----:B------:R-:W-:Y:S01]  /*77e0*/  ISETP.NE.U32.OR P5, PT, R4, 0x1, !P1 ;  /* 0x000000010400780c */ /* 0x000fe20004fa5470 */
[----:B------:R-:W-:Y:S01]  /*77f0*/  IMAD.U32 R4, RZ, RZ, UR38 ;  /* 0x00000026ff047e24 */ /* 0x000fe2000f8e00ff */
[----:B------:R-:W-:Y:S01]  /*7800*/  BSSY B1, `(.L_x_107) ;  /* 0x000004a000017945 */ /* 0x000fe20003800000 */
[----:B------:R-:W-:Y:S01]  /*7810*/  IMAD.MOV.U32 R79, RZ, RZ, 0x1 ;  /* 0x00000001ff4f7424 */ /* 0x000fe200078e00ff */
[----:B------:R-:W-:Y:S01]  /*7820*/  P2R R157, PR, RZ, 0x20 ;  /* 0x00000020ff9d7803 */ /* 0x000fe20000000000 */
[----:B------:R-:W-:Y:S01]  /*7830*/  IMAD.MOV.U32 R77, RZ, RZ, RZ ;  /* 0x000000ffff4d7224 */ /* 0x000fe200078e00ff */
[----:B--2---:R-:W-:Y:S02]  /*7840*/  SHF.L.U32 R0, R4, 0x1f, RZ ;  /* 0x0000001f04007819 */ /* 0x004fe400000006ff */
[----:B------:R-:W-:Y:S02]  /*7850*/  CS2R R130, SRZ ;  /* 0x0000000000827805 */ /* 0x000fe4000001ff00 */
[----:B------:R-:W-:Y:S02]  /*7860*/  SEL R4, RZ, 0xffffffff, P3 ;  /* 0xffffffffff047807 */ /* 0x000fe40001800000 */
[----:B------:R-:W-:Y:S02]  /*7870*/  CS2R R128, SRZ ;  /* 0x0000000000807805 */ /* 0x000fe4000001ff00 */
[----:B------:R-:W-:Y:S02]  /*7880*/  CS2R R122, SRZ ;  /* 0x00000000007a7805 */ /* 0x000fe4000001ff00 */
[----:B------:R-:W-:Y:S02]  /*7890*/  CS2R R120, SRZ ;  /* 0x0000000000787805 */ /* 0x000fe4000001ff00 */
[----:B------:R-:W-:Y:S02]  /*78a0*/  @P0 SEL R4, R5, R4, !P4 ;  /* 0x0000000405040207 */ /* 0x000fe40006000000 */
[----:B------:R-:W-:Y:S02]  /*78b0*/  CS2R R114, SRZ ;  /* 0x0000000000727805 */ /* 0x000fe4000001ff00 */
[----:B------:R-:W-:Y:S02]  /*78c0*/  @P5 SHF.L.U32 R6, R149, 0x1f, RZ ;  /* 0x0000001f95065819 */ /* 0x000fe400000006ff */
[----:B------:R-:W-:Y:S02]  /*78d0*/  CS2R R112, SRZ ;  /* 0x0000000000707805 */ /* 0x000fe4000001ff00 */
[----:B------:R-:W-:Y:S02]  /*78e0*/  LOP3.LUT R4, R4, 0x1, RZ, 0xc0, !PT ;  /* 0x0000000104047812 */ /* 0x000fe400078ec0ff */
[----:B------:R-:W-:Y:S01]  /*78f0*/  CS2R R106, SRZ ;  /* 0x00000000006a7805 */ /* 0x000fe2000001ff00 */
[----:B------:R-:W1:Y:S01]  /*7900*/  @P5 SYNCS.PHASECHK.TRANS64.TRYWAIT P2, [UR44+0x20], R6 ;  /* 0x00002006ff0055a7 */ /* 0x000e62000804112c */
[----:B------:R-:W-:Y:S02]  /*7910*/  ISETP.NE.AND P0, PT, RZ, UR38, PT ;  /* 0x00000026ff007c0c */ /* 0x000fe4000bf05270 */
[----:B------:R-:W-:Y:S02]  /*7920*/  CS2R R104, SRZ ;  /* 0x0000000000687805 */ /* 0x000fe4000001ff00 */
[----:B------:R-:W-:Y:S02]  /*7930*/  ISETP.NE.U32.AND P3, PT, R4, 0x1, PT ;  /* 0x000000010400780c */ /* 0x000fe40003f65070 */
[----:B------:R-:W-:Y:S02]  /*7940*/  CS2R R98, SRZ ;  /* 0x0000000000627805 */ /* 0x000fe4000001ff00 */
[----:B------:R-:W-:Y:S02]  /*7950*/  CS2R R96, SRZ ;  /* 0x0000000000607805 */ /* 0x000fe4000001ff00 */
[----:B------:R-:W-:Y:S02]  /*7960*/  CS2R R90, SRZ ;  /* 0x00000000005a7805 */ /* 0x000fe4000001ff00 */
[----:B------:R-:W-:Y:S02]  /*7970*/  P2R R93, PR, RZ, 0x8 ;  /* 0x00000008ff5d7803 */ /* 0x000fe40000000000 */
[----:B------:R-:W-:Y:S02]  /*7980*/  CS2R R88, SRZ ;  /* 0x0000000000587805 */ /* 0x000fe4000001ff00 */
[----:B------:R-:W-:Y:S02]  /*7990*/  ISETP.NE.U32.AND P3, PT, R138, 0x1, PT ;  /* 0x000000018a00780c */ /* 0x000fe40003f65070 */
[----:B------:R-:W-:Y:S02]  /*79a0*/  CS2R R82, SRZ ;  /* 0x0000000000527805 */ /* 0x000fe4000001ff00 */
[----:B------:R-:W-:Y:S02]  /*79b0*/  CS2R R80, SRZ ;  /* 0x0000000000507805 */ /* 0x000fe4000001ff00 */
[----:B------:R-:W-:Y:S02]  /*79c0*/  CS2R R86, SRZ ;  /* 0x0000000000567805 */ /* 0x000fe4000001ff00 */
[----:B------:R-:W-:Y:S02]  /*79d0*/  SEL R94, R94, 0x10, !P3 ;  /* 0x000000105e5e7807 */ /* 0x000fe40005800000 */
[----:B------:R-:W-:Y:S01]  /*79e0*/  CS2R R84, SRZ ;  /* 0x0000000000547805 */ /* 0x000fe2000001ff00 */
[----:B------:R-:W-:Y:S01]  /*79f0*/  IMAD R69, R3, 0xc0, R2 ;  /* 0x000000c003457824 */ /* 0x000fe200078e0202 */
[----:B------:R2:W4:Y:S01]  /*7a00*/  SYNCS.PHASECHK.TRANS64.TRYWAIT P1, [UR44+0x90], R0 ;  /* 0x00009000ff0075a7 */ /* 0x000522000802112c */
[----:B------:R-:W-:Y:S01]  /*7a10*/  SEL R70, RZ, 0xc0, P0 ;  /* 0x000000c0ff467807 */ /* 0x000fe20000000000 */
[----:B------:R-:W-:Y:S02]  /*7a20*/  IMAD.IADD R163, R163, 0x1, R94 ;  /* 0x00000001a3a37824 */ /* 0x000fe400078e025e */
[C---:B------:R-:W-:Y:S02]  /*7a30*/  IMAD.IADD R161, R94.reuse, 0x1, R162 ;  /* 0x000000015ea17824 */ /* 0x040fe400078e02a2 */
[C---:B------:R-:W-:Y:S02]  /*7a40*/  IMAD.IADD R160, R94.reuse, 0x1, R147 ;  /* 0x000000015ea07824 */ /* 0x040fe400078e0293 */
[----:B------:R-:W-:Y:S01]  /*7a50*/  IMAD.IADD R158, R94, 0x1, R159 ;  /* 0x000000015e9e7824 */ /* 0x000fe200078e029f */
[----:B-1----:R-:W-:Y:S01]  /*7a60*/  @P5 SEL R79, RZ, 0x1, !P2 ;  /* 0x00000001ff4f5807 */ /* 0x002fe20005000000 */
[----:B--2---:R-:W-:Y:S06]  /*7a70*/  @!P5 BRA `(.L_x_108) ;  /* 0x000000000088d947 */ /* 0x004fec0003800000 */
[----:B------:R-:W-:Y:S01]  /*7a80*/  IMAD.MOV.U32 R131, RZ, RZ, RZ ;  /* 0x000000ffff837224 */ /* 0x000fe200078e00ff */
[----:B------:R-:W-:Y:S01]  /*7a90*/  ISETP.NE.AND P0, PT, R79, RZ, PT ;  /* 0x000000ff4f00720c */ /* 0x000fe20003f05270 */
[----:B------:R-:W-:Y:S01]  /*7aa0*/  BSSY B0, `(.L_x_109) ;  /* 0x0000014000007945 */ /* 0x000fe20003800000 */
[----:B------:R-:W-:Y:S02]  /*7ab0*/  CS2R R86, SRZ ;  /* 0x0000000000567805 */ /* 0x000fe4000001ff00 */
        /* <DEDUP_REMOVED lines=13> */
[----:B------:R-:W-:Y:S01]  /*7b90*/  CS2R R128, SRZ ;  /* 0x0000000000807805 */ /* 0x000fe2000001ff00 */
[----:B------:R-:W-:Y:S06]  /*7ba0*/  @P0 BRA `(.L_x_110) ;  /* 0x00000000000c0947 */ /* 0x000fec0003800000 */
[----:B------:R-:W-:Y:S04]  /*7bb0*/  SHF.L.U32 R4, R149, 0x1f, RZ ;  /* 0x0000001f95047819 */ /* 0x000fe800000006ff */
[----:B------:R-:W1:Y:S02]  /*7bc0*/  SYNCS.PHASECHK.TRANS64.TRYWAIT P0, [UR44+0x20], R4 ;  /* 0x00002004ff0075a7 */ /* 0x000e64000800112c */
[----:B-1----:R-:W-:Y:S05]  /*7bd0*/  @!P0 BRA `(.L_x_111) ;  /* 0x0000005c00588947 */ /* 0x002fea0003800000 */
.L_x_110:
[----:B------:R-:W-:Y:S05]  /*7be0*/  BSYNC B0 ;  /* 0x0000000000007941 */ /* 0x000fea0003800000 */
.L_x_109:
[----:B------:R-:W-:Y:S01]  /*7bf0*/  ISETP.NE.AND P0, PT, R93, RZ, PT ;  /* 0x000000ff5d00720c */ /* 0x000fe20003f05270 */
[----:B------:R-:W-:Y:S11]  /*7c00*/  HFMA2 R77, -RZ, RZ, 0, 5.9604644775390625e-08 ;  /* 0x00000001ff4d7431 */ /* 0x000ff600000001ff */
[----:B------:R-:W-:Y:S01]  /*7c10*/  @!UPT UIADD3 URZ, UPT, UPT, URZ, URZ, URZ ;  /* 0x000000fffffff290 */ /* 0x000fe2000fffe0ff */
[----:B------:R2:W1:Y:S04]  /*7c20*/  @P0 LDS.128 R84, [R164+UR44+0x400] ;  /* 0x0004002ca4540984 */ /* 0x0004680008000c00 */
[----:B------:R2:W1:Y:S04]  /*7c30*/  @P0 LDS.128 R80, [R163+0x400] ;  /* 0x00040000a3500984 */ /* 0x0004680000000c00 */
[----:B------:R2:W1:Y:S04]  /*7c40*/  @P0 LDS.128 R88, [R162+0x400] ;  /* 0x00040000a2580984 */ /* 0x0004680000000c00 */
[----:B------:R2:W1:Y:S04]  /*7c50*/  @P0 LDS.128 R96, [R161+0x400] ;  /* 0x00040000a1600984 */ /* 0x0004680000000c00 */
[----:B------:R2:W1:Y:S04]  /*7c60*/  @P0 LDS.128 R104, [R147+0x400] ;  /* 0x0004000093680984 */ /* 0x0004680000000c00 */
[----:B------:R2:W1:Y:S04]  /*7c70*/  @P0 LDS.128 R112, [R160+0x400] ;  /* 0x00040000a0700984 */ /* 0x0004680000000c00 */
[----:B------:R2:W1:Y:S04]  /*7c80*/  @P0 LDS.128 R120, [R159+0x400] ;  /* 0x000400009f780984 */ /* 0x0004680000000c00 */
[----:B------:R2:W1:Y:S02]  /*7c90*/  @P0 LDS.128 R128, [R158+0x400] ;  /* 0x000400009e800984 */ /* 0x0004640000000c00 */
.L_x_108:
[----:B------:R-:W-:Y:S05]  /*7ca0*/  BSYNC B1 ;  /* 0x0000000000017941 */ /* 0x000fea0003800000 */
.L_x_107:
[----:B------:R-:W-:Y:S05]  /*7cb0*/  IMAD.IADD R64, R69, 0x1, R70 ;  /* 0x0000000145407824 */ /* 0x000fea00078e0246 */
[----:B-1----:R-:W-:Y:S04]  /*7cc0*/  SHF.R.U32.HI R3, RZ, 0x15, R64 ;  /* 0x00000015ff037819 */ /* 0x002fe80000011640 */
[----:B------:R-:W-:Y:S01]  /*7cd0*/  LOP3.LUT P0, RZ, R3, 0x3, R140, 0x48, !PT ;  /* 0x0000000303ff7812 */ /* 0x000fe2000780488c */
[----:B------:R-:W-:Y:S01]  /*7ce0*/  @!UPT UIADD3 URZ, UPT, UPT, URZ, URZ, URZ ;  /* 0x000000fffffff290 */ /* 0x000fe2000fffe0ff */
[----:B----4-:R-:W-:Y:S11]  /*7cf0*/  @P1 BRA `(.L_x_112) ;  /* 0x0000000000081947 */ /* 0x010ff60003800000 */
[----:B------:R-:W1:Y:S02]  /*7d00*/  SYNCS.PHASECHK.TRANS64.TRYWAIT P1, [UR44+0x90], R0 ;  /* 0x00009000ff0075a7 */ /* 0x000e64000802112c */
[----:B-1----:R-:W-:Y:S05]  /*7d10*/  @!P1 BRA `(.L_x_113) ;  /* 0x0000005c00209947 */ /* 0x002fea0003800000 */
.L_x_112:
[----:B------:R-:W-:Y:S05]  /*7d20*/  @!P0 BRA `(.L_x_114) ;  /* 0x0000000000408947 */ /* 0x000fea0003800000 */
[----:B------:R-:W4:Y:S01]  /*7d30*/  LDCU.64 UR8, c[0x4][0x70] ;  /* 0x01000e00ff0877ac */ /* 0x000f220008000a00 */
[----:B------:R-:W-:Y:S01]  /*7d40*/  MOV R15, 0x0 ;  /* 0x00000000000f7802 */ /* 0x000fe20000000f00 */
[----:B------:R-:W-:Y:S02]  /*7d50*/  HFMA2 R12, -RZ, RZ, 0, 5.9604644775390625e-08 ;  /* 0x00000001ff0c7431 */ /* 0x000fe400000001ff */
[----:B------:R-:W-:Y:S02]  /*7d60*/  IMAD.MOV.U32 R8, RZ, RZ, 0x192 ;  /* 0x00000192ff087424 */ /* 0x000fe400078e00ff */
[----:B------:R-:W-:Y:S01]  /*7d70*/  IMAD.MOV.U32 R13, RZ, RZ, RZ ;  /* 0x000000ffff0d7224 */ /* 0x000fe200078e00ff */
[----:B------:R-:W5:Y:S01]  /*7d80*/  LDCU.64 UR6, c[0x4][0x78] ;  /* 0x01000f00ff0677ac */ /* 0x000f620008000a00 */
[----:B------:R-:W1:Y:S01]  /*7d90*/  LDC.64 R14, c[0x4][R15] ;  /* 0x010000000f0e7b82 */ /* 0x000e620000000a00 */
[----:B------:R-:W2:Y:S01]  /*7da0*/  LDCU.64 UR4, c[0x4][0x10] ;  /* 0x01000200ff0477ac */ /* 0x000ea20008000a00 */
[----:B----4-:R-:W-:Y:S01]  /*7db0*/  MOV R5, UR9 ;  /* 0x0000000900057c02 */ /* 0x010fe20008000f00 */
[----:B------:R-:W-:Y:S01]  /*7dc0*/  IMAD.U32 R4, RZ, RZ, UR8 ;  /* 0x00000008ff047e24 */ /* 0x000fe2000f8e00ff */
[----:B-----5:R-:W-:Y:S01]  /*7dd0*/  MOV R7, UR7 ;  /* 0x0000000700077c02 */ /* 0x020fe20008000f00 */
[----:B------:R-:W-:Y:S01]  /*7de0*/  IMAD.U32 R6, RZ, RZ, UR6 ;  /* 0x00000006ff067e24 */ /* 0x000fe2000f8e00ff */
[----:B--2---:R-:W-:Y:S01]  /*7df0*/  MOV R11, UR5 ;  /* 0x00000005000b7c02 */ /* 0x004fe20008000f00 */
[----:B------:R-:W-:Y:S02]  /*7e00*/  IMAD.U32 R10, RZ, RZ, UR4 ;  /* 0x00000004ff0a7e24 */ /* 0x000fe4000f8e00ff */
[----:B------:R-:W-:Y:S07]  /*7e10*/  LEPC R20, `(.L_x_114) ;  /* 0x000000001014794e */ /* 0x000fee0000000000 */
[----:B-1-3--:R-:W-:Y:S05]  /*7e20*/  CALL.ABS.NOINC R14 ;  /* 0x000000000e007343 */ /* 0x00afea0003c00000 */
.L_x_114:
[----:B------:R-:W-:Y:S01]  /*7e30*/  SHF.L.U32 R72, R84, 0x10, RZ ;  /* 0x0000001054487819 */ /* 0x000fe200000006ff */
[----:B------:R-:W-:Y:S05]  /*7e40*/  WARPSYNC.ALL ;  /* 0x0000000000007948 */ /* 0x000fea0003800000 */
[----:B------:R-:W-:Y:S01]  /*7e50*/  R2UR UR4, R64 ;  /* 0x00000000400472ca */ /* 0x000fe200000e0000 */
[----:B------:R-:W-:Y:S01]  /*7e60*/  BSSY.RECONVERGENT B0, `(.L_x_115) ;  /* 0x0000101000007945 */ /* 0x000fe20003800200 */
[----:B------:R-:W-:Y:S02]  /*7e70*/  LOP3.LUT R74, R84, 0xffff0000, RZ, 0xc0, !PT ;  /* 0xffff0000544a7812 */ /* 0x000fe400078ec0ff */
[----:B------:R-:W-:Y:S02]  /*7e80*/  LOP3.LUT R76, R85, 0xffff0000, RZ, 0xc0, !PT ;  /* 0xffff0000554c7812 */ /* 0x000fe400078ec0ff */
[----:B------:R-:W-:Y:S02]  /*7e90*/  SHF.L.U32 R73, R86, 0x10, RZ ;  /* 0x0000001056497819 */ /* 0x000fe400000006ff */
[----:B------:R-:W-:Y:S02]  /*7ea0*/  SHF.L.U32 R75, R80, 0x10, RZ ;  /* 0x00000010504b7819 */ /* 0x000fe400000006ff */
[----:B------:R-:W-:Y:S02]  /*7eb0*/  R2UR UR5, R155 ;  /* 0x000000009b0572ca */ /* 0x000fe400000e0000 */
[----:B------:R-:W-:Y:S01]  /*7ec0*/  ISETP.NE.AND P0, PT, R152, RZ, PT ;  /* 0x000000ff9800720c */ /* 0x000fe20003f05270 */
[----:B------:R-:W4:Y:S01]  /*7ed0*/  LDTM.x64 R4, tmem[UR4] ;  /* 0x00000004000479ee */ /* 0x000f220008340000 */
[----:B------:R-:W-:Y:S09]  /*7ee0*/  NOP ;  /* 0x0000000000007918 */ /* 0x000ff20000000000 */
[----:B----4-:R-:W-:Y:S01]  /*7ef0*/  SYNCS.ARRIVE.TRANS64.RED.A1T0 RZ, [UR5], RZ ;  /* 0x000000ffffff79a7 */ /* 0x010fe20008100405 */
[C---:B-1-3--:R-:W-:Y:S01]  /*7f00*/  FMUL R0, R68.reuse, R4 ;  /* 0x0000000444007220 */ /* 0x04afe20000400000 */
[C---:B------:R-:W-:Y:S01]  /*7f10*/  FMUL R3, R68.reuse, R5 ;  /* 0x0000000544037220 */ /* 0x040fe20000400000 */
[C---:B------:R-:W-:Y:S01]  /*7f20*/  FMUL R6, R68.reuse, R6 ;  /* 0x0000000644067220 */ /* 0x040fe20000400000 */
[C---:B------:R-:W-:Y:S01]  /*7f30*/  FMUL R7, R68.reuse, R7 ;  /* 0x0000000744077220 */ /* 0x040fe20000400000 */
[----:B------:R-:W-:Y:S01]  /*7f40*/  FFMA R0, R71, R72, R0 ;  /* 0x0000004847007223 */ /* 0x000fe20000000000 */
[----:B------:R-:W-:Y:S01]  /*7f50*/  SHF.L.U32 R72, R85, 0x10, RZ ;  /* 0x0000001055487819 */ /* 0x000fe200000006ff */
[C---:B------:R-:W-:Y:S01]  /*7f60*/  FMUL R4, R68.reuse, R8 ;  /* 0x0000000844047220 */ /* 0x040fe20000400000 */
[----:B------:R-:W-:Y:S01]  /*7f70*/  FFMA R3, R71, R74, R3 ;  /* 0x0000004a47037223 */ /* 0x000fe20000000003 */
[----:B------:R-:W-:Y:S01]  /*7f80*/  LOP3.LUT R74, R87, 0xffff0000, RZ, 0xc0, !PT ;  /* 0xffff0000574a7812 */ /* 0x000fe200078ec0ff */
[----:B------:R-:W-:Y:S01]  /*7f90*/  FMUL R5, R68, R9 ;  /* 0x0000000944057220 */ /* 0x000fe20000400000 */
[C---:B------:R-:W-:Y:S01]  /*7fa0*/  FFMA R6, R71.reuse, R72, R6 ;  /* 0x0000004847067223 */ /* 0x040fe20000000006 */
[----:B------:R-:W-:Y:S01]  /*7fb0*/  LOP3.LUT R72, R86, 0xffff0000, RZ, 0xc0, !PT ;  /* 0xffff000056487812 */ /* 0x000fe200078ec0ff */
[----:B------:R-:W-:Y:S01]  /*7fc0*/  FFMA R7, R71, R76, R7 ;  /* 0x0000004c47077223 */ /* 0x000fe20000000007 */
[----:B------:R-:W-:Y:S01]  /*7fd0*/  LOP3.LUT R76, R83, 0xffff0000, RZ, 0xc0, !PT ;  /* 0xffff0000534c7812 */ /* 0x000fe200078ec0ff */
[----:B------:R-:W-:Y:S01]  /*7fe0*/  FFMA R4, R71, R73, R4 ;  /* 0x0000004947047223 */ /* 0x000fe20000000004 */
[----:B------:R-:W-:Y:S01]  /*7ff0*/  SHF.L.U32 R73, R87, 0x10, RZ ;  /* 0x0000001057497819 */ /* 0x000fe200000006ff */
[----:B------:R-:W-:Y:S01]  /*8000*/  FMUL R10, R68, R10 ;  /* 0x0000000a440a7220 */ /* 0x000fe20000400000 */
[----:B------:R-:W-:Y:S01]  /*8010*/  F2FP.BF16.F32.PACK_AB R100, R3, R0 ;  /* 0x000000000364723e */ /* 0x000fe200000010ff */
[----:B------:R-:W-:Y:S01]  /*8020*/  FFMA R5, R71, R72, R5 ;  /* 0x0000004847057223 */ /* 0x000fe20000000005 */
[----:B------:R-:W-:Y:S01]  /*8030*/  LOP3.LUT R72, R80, 0xffff0000, RZ, 0xc0, !PT ;  /* 0xffff000050487812 */ /* 0x000fe200078ec0ff */
[C---:B------:R-:W-:Y:S01]  /*8040*/  FMUL R11, R68.reuse, R11 ;  /* 0x0000000b440b7220 */ /* 0x040fe20000400000 */
[----:B------:R-:W-:Y:S01]  /*8050*/  F2FP.BF16.F32.PACK_AB R101, R7, R6 ;  /* 0x000000060765723e */ /* 0x000fe200000010ff */
[C---:B------:R-:W-:Y:S01]  /*8060*/  FMUL R8, R68.reuse, R12 ;  /* 0x0000000c44087220 */ /* 0x040fe20000400000 */
[----:B------:R-:W-:Y:S01]  /*8070*/  F2FP.BF16.F32.PACK_AB R102, R5, R4 ;  /* 0x000000040566723e */ /* 0x000fe200000010ff */
[----:B------:R-:W-:Y:S01]  /*8080*/  FFMA R10, R71, R73, R10 ;  /* 0x00000049470a7223 */ /* 0x000fe2000000000a */
[----:B------:R-:W-:Y:S01]  /*8090*/  SHF.L.U32 R73, R81, 0x10, RZ ;  /* 0x0000001051497819 */ /* 0x000fe200000006ff */
[----:B------:R-:W-:Y:S01]  /*80a0*/  FMUL R9, R68, R13 ;  /* 0x0000000d44097220 */ /* 0x000fe20000400000 */
[C---:B------:R-:W-:Y:S01]  /*80b0*/  FFMA R11, R71.reuse, R74, R11 ;  /* 0x0000004a470b7223 */ /* 0x040fe2000000000b */
[----:B------:R-:W-:Y:S01]  /*80c0*/  LOP3.LUT R74, R82, 0xffff0000, RZ, 0xc0, !PT ;  /* 0xffff0000524a7812 */ /* 0x000fe200078ec0ff */
[----:B------:R-:W-:Y:S01]  /*80d0*/  FMUL R14, R68, R14 ;  /* 0x0000000e440e7220 */ /* 0x000fe20000400000 */
[----:B------:R-:W-:Y:S01]  /*80e0*/  FFMA R8, R71, R75, R8 ;  /* 0x0000004b47087223 */ /* 0x000fe20000000008 */
[----:B------:R-:W-:Y:S01]  /*80f0*/  SHF.L.U32 R75, R83, 0x10, RZ ;  /* 0x00000010534b7819 */ /* 0x000fe200000006ff */
[----:B------:R-:W-:Y:S01]  /*8100*/  FFMA R9, R71, R72, R9 ;  /* 0x0000004847097223 */ /* 0x000fe20000000009 */
[----:B------:R-:W-:Y:S01]  /*8110*/  LOP3.LUT R72, R81, 0xffff0000, RZ, 0xc0, !PT ;  /* 0xffff000051487812 */ /* 0x000fe200078ec0ff */
[----:B------:R-:W-:Y:S01]  /*8120*/  FFMA R14, R71, R73, R14 ;  /* 0x00000049470e7223 */ /* 0x000fe2000000000e */
[----:B------:R-:W-:Y:S01]  /*8130*/  SHF.L.U32 R73, R82, 0x10, RZ ;  /* 0x0000001052497819 */ /* 0x000fe200000006ff */
[C---:B------:R-:W-:Y:S01]  /*8140*/  FMUL R15, R68.reuse, R15 ;  /* 0x0000000f440f7220 */ /* 0x040fe20000400000 */
[----:B------:R-:W-:Y:S01]  /*8150*/  F2FP.BF16.F32.PACK_AB R103, R11, R10 ;  /* 0x0000000a0b67723e */ /* 0x000fe200000010ff */
[C---:B------:R-:W-:Y:S01]  /*8160*/  FMUL R12, R68.reuse, R16 ;  /* 0x00000010440c7220 */ /* 0x040fe20000400000 */
[----:B------:R-:W-:Y:S01]  /*8170*/  F2FP.BF16.F32.PACK_AB R108, R9, R8 ;  /* 0x00000008096c723e */ /* 0x000fe200000010ff */
[----:B------:R-:W-:Y:S01]  /*8180*/  FMUL R13, R68, R17 ;  /* 0x00000011440d7220 */ /* 0x000fe20000400000 */
[C---:B------:R-:W-:Y:S01]  /*8190*/  FFMA R15, R71.reuse, R72, R15 ;  /* 0x00000048470f7223 */ /* 0x040fe2000000000f */
[----:B------:R-:W-:Y:S01]  /*81a0*/  SHF.L.U32 R72, R88, 0x10, RZ ;  /* 0x0000001058487819 */ /* 0x000fe200000006ff */
[C---:B------:R-:W-:Y:S01]  /*81b0*/  FMUL R18, R68.reuse, R18 ;  /* 0x0000001244127220 */ /* 0x040fe20000400000 */
[----:B------:R-:W-:Y:S01]  /*81c0*/  FMUL R19, R68, R19 ;  /* 0x0000001344137220 */ /* 0x000fe20000400000 */
[----:B------:R-:W-:Y:S01]  /*81d0*/  FFMA R12, R71, R73, R12 ;  /* 0x00000049470c7223 */ /* 0x000fe2000000000c */
[----:B------:R-:W-:Y:S01]  /*81e0*/  SHF.L.U32 R73, R90, 0x10, RZ ;  /* 0x000000105a497819 */ /* 0x000fe200000006ff */
[----:B------:R-:W-:Y:S01]  /*81f0*/  FMUL R16, R68, R20 ;  /* 0x0000001444107220 */ /* 0x000fe20000400000 */
[----:B------:R-:W-:Y:S01]  /*8200*/  F2FP.BF16.F32.PACK_AB R109, R15, R14 ;  /* 0x0000000e0f6d723e */ /* 0x000fe200000010ff */
[C---:B------:R-:W-:Y:S01]  /*8210*/  FFMA R13, R71.reuse, R74, R13 ;  /* 0x0000004a470d7223 */ /* 0x040fe2000000000d */
[----:B------:R-:W-:Y:S01]  /*8220*/  LOP3.LUT R74, R88, 0xffff0000, RZ, 0xc0, !PT ;  /* 0xffff0000584a7812 */ /* 0x000fe200078ec0ff */
        /* <DEDUP_REMOVED lines=8> */
[----:B------:R-:W-:Y:S01]  /*82b0*/  FMUL R22, R68, R22 ;  /* 0x0000001644167220 */ /* 0x000fe20000400000 */
[----:B------:R-:W-:Y:S01]  /*82c0*/  F2FP.BF16.F32.PACK_AB R111, R19, R18 ;  /* 0x00000012136f723e */ /* 0x000fe200000010ff */
[C---:B------:R-:W-:Y:S01]  /*82d0*/  FFMA R17, R71.reuse, R74, R17 ;  /* 0x0000004a47117223 */ /* 0x040fe20000000011 */
[----:B------:R-:W-:Y:S01]  /*82e0*/  LOP3.LUT R74, R90, 0xffff0000, RZ, 0xc0, !PT ;  /* 0xffff00005a4a7812 */ /* 0x000fe200078ec0ff */
[----:B------:R-:W-:Y:S01]  /*82f0*/  FFMA R22, R71, R72, R22 ;  /* 0x0000004847167223 */ /* 0x000fe20000000016 */
[----:B------:R-:W-:Y:S01]  /*8300*/  LOP3.LUT R72, R89, 0xffff0000, RZ, 0xc0, !PT ;  /* 0xffff000059487812 */ /* 0x000fe200078ec0ff */
[C---:B------:R-:W-:Y:S01]  /*8310*/  FMUL R23, R68.reuse, R23 ;  /* 0x0000001744177220 */ /* 0x040fe20000400000 */
[----:B------:R-:W-:Y:S01]  /*8320*/  F2FP.BF16.F32.PACK_AB R116, R17, R16 ;  /* 0x000000101174723e */ /* 0x000fe200000010ff */
[C---:B------:R-:W-:Y:S01]  /*8330*/  FMUL R20, R68.reuse, R24 ;  /* 0x0000001844147220 */ /* 0x040fe20000400000 */
[----:B------:R-:W-:Y:S01]  /*8340*/  FMUL R21, R68, R25 ;  /* 0x0000001944157220 */ /* 0x000fe20000400000 */
[C---:B------:R-:W-:Y:S01]  /*8350*/  FFMA R23, R71.reuse, R72, R23 ;  /* 0x0000004847177223 */ /* 0x040fe20000000017 */
[----:B------:R-:W-:Y:S01]  /*8360*/  SHF.L.U32 R72, R96, 0x10, RZ ;  /* 0x0000001060487819 */ /* 0x000fe200000006ff */
[C---:B------:R-:W-:Y:S01]  /*8370*/  FMUL R26, R68.reuse, R26 ;  /* 0x0000001a441a7220 */ /* 0x040fe20000400000 */
[C---:B------:R-:W-:Y:S01]  /*8380*/  FMUL R27, R68.reuse, R27 ;  /* 0x0000001b441b7220 */ /* 0x040fe20000400000 */
        /* <DEDUP_REMOVED lines=9> */
[----:B------:R-:W-:Y:S01]  /*8420*/  F2FP.BF16.F32.PACK_AB R118, R21, R20 ;  /* 0x000000141576723e */ /* 0x000fe200000010ff */
[----:B------:R-:W-:Y:S01]  /*8430*/  FFMA R24, R71, R72, R24 ;  /* 0x0000004847187223 */ /* 0x000fe20000000018 */
[----:B------:R-:W-:Y:S01]  /*8440*/  LOP3.LUT R72, R97, 0xffff0000, RZ, 0xc0, !PT ;  /* 0xffff000061487812 */ /* 0x000fe200078ec0ff */
[C---:B------:R-:W-:Y:S01]  /*8450*/  FMUL R25, R68.reuse, R29 ;  /* 0x0000001d44197220 */ /* 0x040fe20000400000 */
[----:B------:R-:W-:Y:S01]  /*8460*/  F2FP.BF16.F32.PACK_AB R119, R27, R26 ;  /* 0x0000001a1b77723e */ /* 0x000fe200000010ff */
[C---:B------:R-:W-:Y:S01]  /*8470*/  FMUL R30, R68.reuse, R30 ;  /* 0x0000001e441e7220 */ /* 0x040fe20000400000 */
[----:B------:R-:W-:Y:S01]  /*8480*/  LOP3.LUT R76, R131, 0xffff0000, RZ, 0xc0, !PT ;  /* 0xffff0000834c7812 */ /* 0x000fe200078ec0ff */
[----:B------:R-:W-:Y:S01]  /*8490*/  FMUL R31, R68, R31 ;  /* 0x0000001f441f7220 */ /* 0x000fe20000400000 */
[----:B------:R-:W-:Y:S01]  /*84a0*/  FFMA R25, R71, R74, R25 ;  /* 0x0000004a47197223 */ /* 0x000fe20000000019 */
[----:B------:R-:W-:Y:S01]  /*84b0*/  LOP3.LUT R74, R99, 0xffff0000, RZ, 0xc0, !PT ;  /* 0xffff0000634a7812 */ /* 0x000fe200078ec0ff */
[C---:B------:R-:W-:Y:S01]  /*84c0*/  FFMA R30, R71.reuse, R73, R30 ;  /* 0x00000049471e7223 */ /* 0x040fe2000000001e */
[C---:B------:R-:W-:Y:S01]  /*84d0*/  SHF.L.U32 R73, R98.reuse, 0x10, RZ ;  /* 0x0000001062497819 */ /* 0x040fe200000006ff */
[C---:B------:R-:W-:Y:S01]  /*84e0*/  FFMA R31, R71.reuse, R72, R31 ;  /* 0x00000048471f7223 */ /* 0x040fe2000000001f */
[----:B------:R-:W-:Y:S01]  /*84f0*/  LOP3.LUT R72, R98, 0xffff0000, RZ, 0xc0, !PT ;  /* 0xffff000062487812 */ /* 0x000fe200078ec0ff */
[C---:B------:R-:W-:Y:S01]  /*8500*/  FMUL R28, R68.reuse, R32 ;  /* 0x00000020441c7220 */ /* 0x040fe20000400000 */
[C---:B------:R-:W-:Y:S01]  /*8510*/  FMUL R29, R68.reuse, R33 ;  /* 0x00000021441d7220 */ /* 0x040fe20000400000 */
[C---:B------:R-:W-:Y:S01]  /*8520*/  FMUL R34, R68.reuse, R34 ;  /* 0x0000002244227220 */ /* 0x040fe20000400000 */
[----:B------:R-:W-:Y:S01]  /*8530*/  FMUL R35, R68, R35 ;  /* 0x0000002344237220 */ /* 0x000fe20000400000 */
[----:B------:R-:W-:Y:S01]  /*8540*/  FFMA R28, R71, R73, R28 ;  /* 0x00000049471c7223 */ /* 0x000fe2000000001c */
[----:B------:R-:W-:Y:S01]  /*8550*/  SHF.L.U32 R73, R105, 0x10, RZ ;  /* 0x0000001069497819 */ /* 0x000fe200000006ff */
[C---:B------:R-:W-:Y:S01]  /*8560*/  FFMA R29, R71.reuse, R72, R29 ;  /* 0x00000048471d7223 */ /* 0x040fe2000000001d */
[C---:B------:R-:W-:Y:S01]  /*8570*/  SHF.L.U32 R72, R104.reuse, 0x10, RZ ;  /* 0x0000001068487819 */ /* 0x040fe200000006ff */
[----:B------:R-:W-:Y:S01]  /*8580*/  FFMA R34, R71, R75, R34 ;  /* 0x0000004b47227223 */ /* 0x000fe20000000022 */
[----:B------:R-:W-:Y:S01]  /*8590*/  SHF.L.U32 R75, R107, 0x10, RZ ;  /* 0x000000106b4b7819 */ /* 0x000fe200000006ff */
[C---:B------:R-:W-:Y:S01]  /*85a0*/  FFMA R35, R71.reuse, R74, R35 ;  /* 0x0000004a47237223 */ /* 0x040fe20000000023 */
[----:B------:R-:W-:Y:S01]  /*85b0*/  LOP3.LUT R74, R104, 0xffff0000, RZ, 0xc0, !PT ;  /* 0xffff0000684a7812 */ /* 0x000fe200078ec0ff */
[C---:B------:R-:W-:Y:S01]  /*85c0*/  FMUL R32, R68.reuse, R36 ;  /* 0x0000002444207220 */ /* 0x040fe20000400000 */
[C---:B------:R-:W-:Y:S01]  /*85d0*/  FMUL R33, R68.reuse, R37 ;  /* 0x0000002544217220 */ /* 0x040fe20000400000 */
[----:B------:R-:W-:Y:S01]  /*85e0*/  FMUL R38, R68, R38 ;  /* 0x0000002644267220 */ /* 0x000fe20000400000 */
[----:B------:R1:W-:Y:S01]  /*85f0*/  STS.128 [R164+UR44+0x400], R100 ;  /* 0x00040064a4007988 */ /* 0x0003e20008000c2c */
[----:B------:R-:W-:Y:S01]  /*8600*/  FFMA R32, R71, R72, R32 ;  /* 0x0000004847207223 */ /* 0x000fe20000000020 */
[----:B------:R-:W-:Y:S01]  /*8610*/  LOP3.LUT R72, R105, 0xffff0000, RZ, 0xc0, !PT ;  /* 0xffff000069487812 */ /* 0x000fe200078ec0ff */
[C---:B------:R-:W-:Y:S01]  /*8620*/  FFMA R33, R71.reuse, R74, R33 ;  /* 0x0000004a47217223 */ /* 0x040fe20000000021 */
[----:B------:R-:W-:Y:S01]  /*8630*/  LOP3.LUT R74, R106, 0xffff0000, RZ, 0xc0, !PT ;  /* 0xffff00006a4a7812 */ /* 0x000fe200078ec0ff */
[----:B------:R-:W-:Y:S01]  /*8640*/  FMUL R39, R68, R39 ;  /* 0x0000002744277220 */ /* 0x000fe20000400000 */
[C---:B------:R-:W-:Y:S01]  /*8650*/  FFMA R38, R71.reuse, R73, R38 ;  /* 0x0000004947267223 */ /* 0x040fe20000000026 */
[----:B------:R-:W-:Y:S01]  /*8660*/  SHF.L.U32 R73, R106, 0x10, RZ ;  /* 0x000000106a497819 */ /* 0x000fe200000006ff */
[C---:B------:R-:W-:Y:S01]  /*8670*/  FMUL R36, R68.reuse, R40 ;  /* 0x0000002844247220 */ /* 0x040fe20000400000 */
[----:B------:R-:W-:Y:S01]  /*8680*/  FFMA R39, R71, R72, R39 ;  /* 0x0000004847277223 */ /* 0x000fe20000000027 */
[----:B------:R-:W-:Y:S01]  /*8690*/  LOP3.LUT R72, R107, 0xffff0000, RZ, 0xc0, !PT ;  /* 0xffff00006b487812 */ /* 0x000fe200078ec0ff */
[C---:B------:R-:W-:Y:S01]  /*86a0*/  FMUL R37, R68.reuse, R41 ;  /* 0x0000002944257220 */ /* 0x040fe20000400000 */
[C---:B------:R-:W-:Y:S01]  /*86b0*/  FMUL R42, R68.reuse, R42 ;  /* 0x0000002a442a7220 */ /* 0x040fe20000400000 */
[----:B------:R-:W-:Y:S01]  /*86c0*/  FMUL R43, R68, R43 ;  /* 0x0000002b442b7220 */ /* 0x000fe20000400000 */
[C---:B------:R-:W-:Y:S01]  /*86d0*/  FFMA R36, R71.reuse, R73, R36 ;  /* 0x0000004947247223 */ /* 0x040fe20000000024 */
[C---:B------:R-:W-:Y:S01]  /*86e0*/  SHF.L.U32 R73, R112.reuse, 0x10, RZ ;  /* 0x0000001070497819 */ /* 0x040fe200000006ff */
[----:B------:R3:W-:Y:S01]  /*86f0*/  STS.128 [R163+0x400], R108 ;  /* 0x0004006ca3007388 */ /* 0x0007e20000000c00 */
[----:B------:R-:W-:Y:S01]  /*8700*/  FFMA R37, R71, R74, R37 ;  /* 0x0000004a47257223 */ /* 0x000fe20000000025 */
[----:B------:R-:W-:Y:S01]  /*8710*/  LOP3.LUT R74, R113, 0xffff0000, RZ, 0xc0, !PT ;  /* 0xffff0000714a7812 */ /* 0x000fe200078ec0ff */
[----:B------:R-:W-:Y:S01]  /*8720*/  FFMA R42, R71, R75, R42 ;  /* 0x0000004b472a7223 */ /* 0x000fe2000000002a */
[----:B------:R-:W-:Y:S01]  /*8730*/  SHF.L.U32 R75, R113, 0x10, RZ ;  /* 0x00000010714b7819 */ /* 0x000fe200000006ff */
        /* <DEDUP_REMOVED lines=8> */
[----:B------:R4:W-:Y:S01]  /*87c0*/  STS.128 [R162+0x400], R116 ;  /* 0x00040074a2007388 */ /* 0x0009e20000000c00 */
[C---:B------:R-:W-:Y:S01]  /*87d0*/  FFMA R41, R71.reuse, R72, R41 ;  /* 0x0000004847297223 */ /* 0x040fe20000000029 */
[C---:B------:R-:W-:Y:S01]  /*87e0*/  SHF.L.U32 R72, R114.reuse, 0x10, RZ ;  /* 0x0000001072487819 */ /* 0x040fe200000006ff */
[----:B------:R-:W-:Y:S01]  /*87f0*/  FFMA R46, R71, R75, R46 ;  /* 0x0000004b472e7223 */ /* 0x000fe2000000002e */
[----:B------:R-:W-:Y:S01]  /*8800*/  SHF.L.U32 R75, R121, 0x10, RZ ;  /* 0x00000010794b7819 */ /* 0x000fe200000006ff */
[----:B------:R-:W-:Y:S01]  /*8810*/  FFMA R47, R71, R74, R47 ;  /* 0x0000004a472f7223 */ /* 0x000fe2000000002f */
[----:B------:R-:W-:Y:S01]  /*8820*/  LOP3.LUT R74, R114, 0xffff0000, RZ, 0xc0, !PT ;  /* 0xffff0000724a7812 */ /* 0x000fe200078ec0ff */
[C---:B------:R-:W-:Y:S01]  /*8830*/  FMUL R44, R68.reuse, R48 ;  /* 0x00000030442c7220 */ /* 0x040fe20000400000 */
[----:B-1----:R-:W-:Y:S01]  /*8840*/  F2FP.BF16.F32.PACK_AB R100, R25, R24 ;  /* 0x000000181964723e */ /* 0x002fe200000010ff */
[C---:B------:R-:W-:Y:S01]  /*8850*/  FMUL R45, R68.reuse, R49 ;  /* 0x00000031442d7220 */ /* 0x040fe20000400000 */
[----:B------:R-:W-:Y:S01]  /*8860*/  F2FP.BF16.F32.PACK_AB R101, R31, R30 ;  /* 0x0000001e1f65723e */ /* 0x000fe200000010ff */
[----:B------:R-:W-:Y:S01]  /*8870*/  FMUL R50, R68, R50 ;  /* 0x0000003244327220 */ /* 0x000fe20000400000 */
[----:B------:R-:W-:Y:S01]  /*8880*/  F2FP.BF16.F32.PACK_AB R102, R29, R28 ;  /* 0x0000001c1d66723e */ /* 0x000fe200000010ff */
[----:B------:R-:W-:Y:S01]  /*8890*/  FFMA R44, R71, R72, R44 ;  /* 0x00000048472c7223 */ /* 0x000fe2000000002c */
[----:B------:R-:W-:Y:S01]  /*88a0*/  LOP3.LUT R72, R115, 0xffff0000, RZ, 0xc0, !PT ;  /* 0xffff000073487812 */ /* 0x000fe200078ec0ff */
[----:B------:R-:W-:Y:S01]  /*88b0*/  FFMA R45, R71, R74, R45 ;  /* 0x0000004a472d7223 */ /* 0x000fe2000000002d */
[----:B------:R-:W-:Y:S01]  /*88c0*/  LOP3.LUT R74, R120, 0xffff0000, RZ, 0xc0, !PT ;  /* 0xffff0000784a7812 */ /* 0x000fe200078ec0ff */
[----:B------:R-:W-:Y:S01]  /*88d0*/  FMUL R51, R68, R51 ;  /* 0x0000003344337220 */ /* 0x000fe20000400000 */
[----:B------:R-:W-:Y:S01]  /*88e0*/  F2FP.BF16.F32.PACK_AB R103, R35, R34 ;  /* 0x000000222367723e */ /* 0x000fe200000010ff */
[----:B------:R-:W-:Y:S01]  /*88f0*/  FFMA R50, R71, R73, R50 ;  /* 0x0000004947327223 */ /* 0x000fe20000000032 */
[----:B------:R-:W-:Y:S01]  /*8900*/  SHF.L.U32 R73, R120, 0x10, RZ ;  /* 0x0000001078497819 */ /* 0x000fe200000006ff */
[C---:B------:R-:W-:Y:S01]  /*8910*/  FMUL R48, R68.reuse, R52 ;  /* 0x0000003444307220 */ /* 0x040fe20000400000 */
[----:B---3--:R-:W-:Y:S01]  /*8920*/  F2FP.BF16.F32.PACK_AB R108, R33, R32 ;  /* 0x00000020216c723e */ /* 0x008fe200000010ff */
[----:B------:R-:W-:Y:S01]  /*8930*/  FFMA R51, R71, R72, R51 ;  /* 0x0000004847337223 */ /* 0x000fe20000000033 */
[----:B------:R-:W-:Y:S01]  /*8940*/  LOP3.LUT R72, R121, 0xffff0000, RZ, 0xc0, !PT ;  /* 0xffff000079487812 */ /* 0x000fe200078ec0ff */
[----:B------:R1:W-:Y:S01]  /*8950*/  STS.128 [R161+0x400], R100 ;  /* 0x00040064a1007388 */ /* 0x0003e20000000c00 */
[----:B------:R-:W-:Y:S01]  /*8960*/  F2FP.BF16.F32.PACK_AB R109, R39, R38 ;  /* 0x00000026276d723e */ /* 0x000fe200000010ff */
[C---:B------:R-:W-:Y:S01]  /*8970*/  FMUL R49, R68.reuse, R53 ;  /* 0x0000003544317220 */ /* 0x040fe20000400000 */
[----:B------:R-:W-:Y:S01]  /*8980*/  F2FP.BF16.F32.PACK_AB R110, R37, R36 ;  /* 0x00000024256e723e */ /* 0x000fe200000010ff */
[C---:B------:R-:W-:Y:S01]  /*8990*/  FMUL R54, R68.reuse, R54 ;  /* 0x0000003644367220 */ /* 0x040fe20000400000 */
[----:B------:R-:W-:Y:S01]  /*89a0*/  F2FP.BF16.F32.PACK_AB R111, R43, R42 ;  /* 0x0000002a2b6f723e */ /* 0x000fe200000010ff */
[----:B------:R-:W-:Y:S01]  /*89b0*/  FMUL R55, R68, R55 ;  /* 0x0000003744377220 */ /* 0x000fe20000400000 */
[----:B----4-:R-:W-:Y:S01]  /*89c0*/  F2FP.BF16.F32.PACK_AB R116, R41, R40 ;  /* 0x000000282974723e */ /* 0x010fe200000010ff */
[C---:B------:R-:W-:Y:S01]  /*89d0*/  FFMA R48, R71.reuse, R73, R48 ;  /* 0x0000004947307223 */ /* 0x040fe20000000030 */
[C---:B------:R-:W-:Y:S01]  /*89e0*/  FFMA R49, R71.reuse, R74, R49 ;  /* 0x0000004a47317223 */ /* 0x040fe20000000031 */
[----:B------:R1:W-:Y:S01]  /*89f0*/  STS.128 [R147+0x400], R108 ;  /* 0x0004006c93007388 */ /* 0x0003e20000000c00 */
[C---:B------:R-:W-:Y:S01]  /*8a00*/  SHF.L.U32 R73, R122.reuse, 0x10, RZ ;  /* 0x000000107a497819 */ /* 0x040fe200000006ff */
[----:B------:R-:W-:Y:S01]  /*8a10*/  FFMA R54, R71, R75, R54 ;  /* 0x0000004b47367223 */ /* 0x000fe20000000036 */
[----:B------:R-:W-:Y:S01]  /*8a20*/  SHF.L.U32 R75, R123, 0x10, RZ ;  /* 0x000000107b4b7819 */ /* 0x000fe200000006ff */
[----:B------:R-:W-:Y:S01]  /*8a30*/  FFMA R55, R71, R72, R55 ;  /* 0x0000004847377223 */ /* 0x000fe20000000037 */
[----:B------:R-:W-:Y:S01]  /*8a40*/  LOP3.LUT R72, R122, 0xffff0000, RZ, 0xc0, !PT ;  /* 0xffff00007a487812 */ /* 0x000fe200078ec0ff */
[C---:B------:R-:W-:Y:S01]  /*8a50*/  FMUL R52, R68.reuse, R56 ;  /* 0x0000003844347220 */ /* 0x040fe20000400000 */
[----:B------:R-:W-:Y:S01]  /*8a60*/  LOP3.LUT R74, R123, 0xffff0000, RZ, 0xc0, !PT ;  /* 0xffff00007b4a7812 */ /* 0x000fe200078ec0ff */
[C---:B------:R-:W-:Y:S01]  /*8a70*/  FMUL R53, R68.reuse, R57 ;  /* 0x0000003944357220 */ /* 0x040fe20000400000 */
[C---:B------:R-:W-:Y:S01]  /*8a80*/  FMUL R58, R68.reuse, R58 ;  /* 0x0000003a443a7220 */ /* 0x040fe20000400000 */
[----:B------:R-:W-:Y:S01]  /*8a90*/  FMUL R59, R68, R59 ;  /* 0x0000003b443b7220 */ /* 0x000fe20000400000 */
[C---:B------:R-:W-:Y:S01]  /*8aa0*/  FFMA R52, R71.reuse, R73, R52 ;  /* 0x0000004947347223 */ /* 0x040fe20000000034 */
[C---:B------:R-:W-:Y:S01]  /*8ab0*/  FFMA R53, R71.reuse, R72, R53 ;  /* 0x0000004847357223 */ /* 0x040fe20000000035 */
[C---:B------:R-:W-:Y:S01]  /*8ac0*/  FFMA R58, R71.reuse, R75, R58 ;  /* 0x0000004b473a7223 */ /* 0x040fe2000000003a */
[----:B------:R-:W-:Y:S01]  /*8ad0*/  FFMA R59, R71, R74, R59 ;  /* 0x0000004a473b7223 */ /* 0x000fe2000000003b */
[----:B------:R-:W-:Y:S01]  /*8ae0*/  SHF.L.U32 R72, R128, 0x10, RZ ;  /* 0x0000001080487819 */ /* 0x000fe200000006ff */
[----:B------:R-:W-:Y:S01]  /*8af0*/  FMUL R56, R68, R60 ;  /* 0x0000003c44387220 */ /* 0x000fe20000400000 */
[----:B------:R-:W-:Y:S01]  /*8b00*/  LOP3.LUT R74, R128, 0xffff0000, RZ, 0xc0, !PT ;  /* 0xffff0000804a7812 */ /* 0x000fe200078ec0ff */
[C---:B------:R-:W-:Y:S01]  /*8b10*/  FMUL R57, R68.reuse, R61 ;  /* 0x0000003d44397220 */ /* 0x040fe20000400000 */
[----:B------:R-:W-:Y:S01]  /*8b20*/  SHF.L.U32 R73, R129, 0x10, RZ ;  /* 0x0000001081497819 */ /* 0x000fe200000006ff */
[C---:B------:R-:W-:Y:S01]  /*8b30*/  FMUL R62, R68.reuse, R62 ;  /* 0x0000003e443e7220 */ /* 0x040fe20000400000 */
[----:B------:R-:W-:Y:S01]  /*8b40*/  F2FP.BF16.F32.PACK_AB R117, R47, R46 ;  /* 0x0000002e2f75723e */ /* 0x000fe200000010ff */
[----:B------:R-:W-:Y:S01]  /*8b50*/  FFMA R56, R71, R72, R56 ;  /* 0x0000004847387223 */ /* 0x000fe20000000038 */
[----:B------:R-:W-:Y:S01]  /*8b60*/  F2FP.BF16.F32.PACK_AB R118, R45, R44 ;  /* 0x0000002c2d76723e */ /* 0x000fe200000010ff */
[----:B------:R-:W-:Y:S01]  /*8b70*/  FFMA R57, R71, R74, R57 ;  /* 0x0000004a47397223 */ /* 0x000fe20000000039 */
[----:B------:R-:W-:Y:S01]  /*8b80*/  F2FP.BF16.F32.PACK_AB R119, R51, R50 ;  /* 0x000000323377723e */ /* 0x000fe200000010ff */
[----:B------:R-:W-:Y:S01]  /*8b90*/  FFMA R62, R71, R73, R62 ;  /* 0x00000049473e7223 */ /* 0x000fe2000000003e */
[----:B------:R-:W-:Y:S01]  /*8ba0*/  LOP3.LUT R72, R129, 0xffff0000, RZ, 0xc0, !PT ;  /* 0xffff000081487812 */ /* 0x000fe200078ec0ff */
[----:B------:R-:W-:Y:S01]  /*8bb0*/  FMUL R63, R68, R63 ;  /* 0x0000003f443f7220 */ /* 0x000fe20000400000 */
[----:B------:R-:W-:Y:S01]  /*8bc0*/  SHF.L.U32 R73, R130, 0x10, RZ ;  /* 0x0000001082497819 */ /* 0x000fe200000006ff */
[----:B------:R1:W-:Y:S01]  /*8bd0*/  STS.128 [R160+0x400], R116 ;  /* 0x00040074a0007388 */ /* 0x0003e20000000c00 */
[----:B------:R-:W-:Y:S01]  /*8be0*/  FMUL R60, R68, R64 ;  /* 0x00000040443c7220 */ /* 0x000fe20000400000 */
[----:B------:R-:W-:Y:S01]  /*8bf0*/  LOP3.LUT R74, R130, 0xffff0000, RZ, 0xc0, !PT ;  /* 0xffff0000824a7812 */ /* 0x000fe200078ec0ff */
[C---:B------:R-:W-:Y:S01]  /*8c00*/  FMUL R61, R68.reuse, R65 ;  /* 0x00000041443d7220 */ /* 0x040fe20000400000 */
[----:B------:R-:W-:Y:S01]  /*8c10*/  SHF.L.U32 R75, R131, 0x10, RZ ;  /* 0x00000010834b7819 */ /* 0x000fe200000006ff */
[C---:B------:R-:W-:Y:S01]  /*8c20*/  FMUL R66, R68.reuse, R66 ;  /* 0x0000004244427220 */ /* 0x040fe20000400000 */
[----:B------:R-:W-:Y:S01]  /*8c30*/  FFMA R63, R71, R72, R63 ;  /* 0x00000048473f7223 */ /* 0x000fe2000000003f */
[----:B------:R-:W-:Y:S01]  /*8c40*/  FMUL R67, R68, R67 ;  /* 0x0000004344437220 */ /* 0x000fe20000400000 */
[----:B------:R-:W-:Y:S01]  /*8c50*/  F2FP.BF16.F32.PACK_AB R124, R49, R48 ;  /* 0x00000030317c723e */ /* 0x000fe200000010ff */
[----:B------:R-:W-:Y:S01]  /*8c60*/  FFMA R60, R71, R73, R60 ;  /* 0x00000049473c7223 */ /* 0x000fe2000000003c */
[----:B------:R-:W-:Y:S01]  /*8c70*/  F2FP.BF16.F32.PACK_AB R125, R55, R54 ;  /* 0x00000036377d723e */ /* 0x000fe200000010ff */
[----:B------:R-:W-:Y:S01]  /*8c80*/  FFMA R61, R71, R74, R61 ;  /* 0x0000004a473d7223 */ /* 0x000fe2000000003d */
[----:B------:R-:W-:Y:S01]  /*8c90*/  F2FP.BF16.F32.PACK_AB R126, R53, R52 ;  /* 0x00000034357e723e */ /* 0x000fe200000010ff */
[----:B------:R-:W-:Y:S01]  /*8ca0*/  FFMA R66, R71, R75, R66 ;  /* 0x0000004b47427223 */ /* 0x000fe20000000042 */
[----:B------:R-:W-:Y:S01]  /*8cb0*/  F2FP.BF16.F32.PACK_AB R127, R59, R58 ;  /* 0x0000003a3b7f723e */ /* 0x000fe200000010ff */
[----:B------:R-:W-:Y:S01]  /*8cc0*/  FFMA R67, R71, R76, R67 ;  /* 0x0000004c47437223 */ /* 0x000fe20000000043 */
[----:B------:R-:W-:Y:S02]  /*8cd0*/  F2FP.BF16.F32.PACK_AB R56, R57, R56 ;  /* 0x000000383938723e */ /* 0x000fe400000010ff */
[----:B------:R-:W-:Y:S01]  /*8ce0*/  F2FP.BF16.F32.PACK_AB R57, R63, R62 ;  /* 0x0000003e3f39723e */ /* 0x000fe200000010ff */
[----:B------:R1:W-:Y:S01]  /*8cf0*/  STS.128 [R159+0x400], R124 ;  /* 0x0004007c9f007388 */ /* 0x0003e20000000c00 */
[----:B------:R-:W-:Y:S02]  /*8d00*/  F2FP.BF16.F32.PACK_AB R58, R61, R60 ;  /* 0x0000003c3d3a723e */ /* 0x000fe400000010ff */
[----:B------:R-:W-:Y:S05]  /*8d10*/  F2FP.BF16.F32.PACK_AB R59, R67, R66 ;  /* 0x00000042433b723e */ /* 0x000fea00000010ff */
[----:B------:R1:W-:Y:S01]  /*8d20*/  STS.128 [R158+0x400], R56 ;  /* 0x000400389e007388 */ /* 0x0003e20000000c00 */
[----:B------:R-:W-:Y:S01]  /*8d30*/  @!PT LDS RZ, [RZ] ;  /* 0x00000000fffff984 */ /* 0x000fe20000000800 */
[----:B------:R-:W-:Y:S01]  /*8d40*/  @!PT LDS RZ, [RZ] ;  /* 0x00000000fffff984 */ /* 0x000fe20000000800 */
[----:B------:R-:W-:Y:S01]  /*8d50*/  @!PT LDS RZ, [RZ] ;  /* 0x00000000fffff984 */ /* 0x000fe20000000800 */
[----:B------:R-:W-:Y:S01]  /*8d60*/  @!PT LDS RZ, [RZ] ;  /* 0x00000000fffff984 */ /* 0x000fe20000000800 */
[----:B------:R3:W-:Y:S07]  /*8d70*/  MEMBAR.ALL.CTA ;  /* 0x0000000000007992 */ /* 0x0007ee0000008000 */
[----:B---3--:R-:W3:Y:S02]  /*8d80*/  FENCE.VIEW.ASYNC.S ;  /* 0x00000000000073c6 */ /* 0x008ee40000000000 */
[----:B---3--:R-:W-:Y:S06]  /*8d90*/  BAR.SYNC.DEFER_BLOCKING 0x1, 0x80 ;  /* 0x0042000000007b1d */ /* 0x008fec0000010000 */
[----:B------:R-:W-:Y:S05]  /*8da0*/  @P0 BRA `(.L_x_116) ;  /* 0x0000000000300947 */ /* 0x000fea0003800000 */
[----:B------:R-:W3:Y:S01]  /*8db0*/  LDCU.64 UR6, c[0x0][0x348] ;  /* 0x00006900ff0677ac */ /* 0x000ee20008000a00 */
[----:B------:R-:W-:Y:S01]  /*8dc0*/  R2UR UR5, R70 ;  /* 0x00000000460572ca */ /* 0x000fe200000e0000 */
[----:B------:R-:W-:Y:S01]  /*8dd0*/  UIADD3 UR4, UPT, UPT, UR44, 0x400, URZ ;  /* 0x000004002c047890 */ /* 0x000fe2000fffe0ff */
[----:B------:R-:W-:Y:S05]  /*8de0*/  UMOV UR51, UR52 ;  /* 0x0000003400337c82 */ /* 0x000fea0008000000 */
[----:B------:R-:W-:Y:S06]  /*8df0*/  IMAD.U32 R144, RZ, RZ, UR4 ;  /* 0x00000004ff907e24 */ /* 0x000fec000f8e00ff */
[----:B------:R-:W-:Y:S01]  /*8e00*/  UIADD3 UR49, UPT, UPT, UR53, UR5, URZ ;  /* 0x0000000535317290 */ /* 0x000fe2000fffe0ff */
[----:B------:R-:W-:Y:S01]  /*8e10*/  R2UR UR48, R144 ;  /* 0x00000000903072ca */ /* 0x000fe200000e0000 */
[----:B---3--:R-:W-:Y:S04]  /*8e20*/  UIADD3 UR4, UP0, UPT, UR6, 0xa80, URZ ;  /* 0x00000a8006047890 */ /* 0x008fe8000ff1e0ff */
[----:B------:R-:W-:Y:S09]  /*8e30*/  UIADD3.X UR5, UPT, UPT, URZ, UR7, URZ, UP0, !UPT ;  /* 0x00000007ff057290 */ /* 0x000ff200087fe4ff */
[----:B------:R3:W-:Y:S01]  /*8e40*/  UTMASTG.3D [UR48], [UR4] ;  /* 0x00000030040073b5 */ /* 0x0007e20008010000 */
[----:B------:R0:W-:Y:S01]  /*8e50*/  UTMACMDFLUSH ;  /* 0x00000000000079b7 */ /* 0x0001e20000000000 */
[----:B---3--:R-:W-:Y:S04]  /*8e60*/  DEPBAR.LE SB0, 0x1 ;  /* 0x000080400000791a */ /* 0x008fe80000000000 */
.L_x_116:
[----:B------:R-:W-:Y:S05]  /*8e70*/  BSYNC.RECONVERGENT B0 ;  /* 0x0000000000007941 */ /* 0x000fea0003800200 */
.L_x_115:
[----:B------:R-:W-:Y:S01]  /*8e80*/  BAR.SYNC.DEFER_BLOCKING 0x1, 0x80 ;  /* 0x0042000000007b1d */ /* 0x000fe20000010000 */
[----:B------:R-:W-:Y:S01]  /*8e90*/  ISETP.NE.AND P1, PT, R157, RZ, PT ;  /* 0x000000ff9d00720c */ /* 0x000fe20003f25270 */
[----:B------:R-:W-:Y:S01]  /*8ea0*/  UISETP.NE.AND UP0, UPT, UR54, URZ, UPT ;  /* 0x000000ff3600728c */ /* 0x000fe2000bf05270 */
[----:B------:R-:W-:Y:S11]  /*8eb0*/  LEA R3, R77, UR44, 0x3 ;  /* 0x0000002c4d037c11 */ /* 0x000ff6000f8e18ff */
[----:B------:R-:W-:Y:S01]  /*8ec0*/  @P1 SHF.L.U32 R6, R149, 0x1f, RZ ;  /* 0x0000001f95061819 */ /* 0x000fe200000006ff */
[----:B------:R-:W-:Y:S06]  /*8ed0*/  BRA.U !UP0, `(.L_x_117) ;  /* 0x0000000108247547 */ /* 0x000fec000b800000 */
[----:B------:R-:W3:Y:S01]  /*8ee0*/  S2R R0, SR_CgaCtaId ;  /* 0x0000000000007919 */ /* 0x000ee20000008800 */
[----:B------:R-:W-:Y:S01]  /*8ef0*/  IMAD.U32 R4, RZ, RZ, UR47 ;  /* 0x0000002fff047e24 */ /* 0x000fe2000f8e00ff */
[----:B------:R-:W-:Y:S04]  /*8f00*/  UIADD3 UR4, UPT, UPT, UR47, 0x1, URZ ;  /* 0x000000012f047890 */ /* 0x000fe8000fffe0ff */
[----:B------:R-:W-:Y:S01]  /*8f10*/  @P1 LEA R4, R4, UR44, 0x3 ;  /* 0x0000002c04041c11 */ /* 0x000fe2000f8e18ff */
[----:B------:R-:W-:Y:S04]  /*8f20*/  UISETP.NE.AND UP0, UPT, UR4, 0x4, UPT ;  /* 0x000000040400788c */ /* 0x000fe8000bf05270 */
[----:B------:R-:W-:Y:S01]  /*8f30*/  @P1 VIADD R5, R4, 0x40 ;  /* 0x0000004004051836 */ /* 0x000fe20000000000 */
[----:B------:R-:W-:Y:S04]  /*8f40*/  USEL UR47, UR4, URZ, UP0 ;  /* 0x000000ff042f7287 */ /* 0x000fe80008000000 */
[----:B---3--:R-:W-:Y:S04]  /*8f50*/  @P1 PRMT R0, R0, 0x654, R5 ;  /* 0x0000065400001816 */ /* 0x008fe80000000005 */
[----:B------:R3:W-:Y:S04]  /*8f60*/  @P1 SYNCS.ARRIVE.TRANS64.RED.A1T0 RZ, [R0+URZ], RZ ;  /* 0x000000ff00ff19a7 */ /* 0x0007e800081004ff */
.L_x_117:
[----:B------:R-:W4:Y:S01]  /*8f70*/  @P1 SYNCS.PHASECHK.TRANS64.TRYWAIT P0, [R3+URZ+0x20], R6 ;  /* 0x00002006030015a7 */ /* 0x000f2200080011ff */
[----:B------:R-:W-:Y:S01]  /*8f80*/  UISETP.NE.AND UP0, UPT, UR38, URZ, UPT ;  /* 0x000000ff2600728c */ /* 0x000fe2000bf05270 */
[----:B------:R-:W-:Y:S01]  /*8f90*/  BSSY B1, `(.L_x_118) ;  /* 0x0000021000017945 */ /* 0x000fe20003800000 */
[----:B------:R-:W-:Y:S02]  /*8fa0*/  UMOV UR4, 0x80 ;  /* 0x0000008000047882 */ /* 0x000fe40000000000 */
[----:B------:R-:W-:Y:S01]  /*8fb0*/  USEL UR39, UR4, 0x40, !UP0 ;  /* 0x0000004004277887 */ /* 0x000fe2000c000000 */
[----:B----4-:R-:W-:Y:S01]  /*8fc0*/  @P1 SEL R79, RZ, 0x1, !P0 ;  /* 0x00000001ff4f1807 */ /* 0x010fe20004000000 */
[----:B------:R-:W-:Y:S10]  /*8fd0*/  @!P1 BRA `(.L_x_119) ;  /* 0x0000000000709947 */ /* 0x000ff40003800000 */
[----:B------:R-:W-:Y:S01]  /*8fe0*/  ISETP.NE.AND P1, PT, R93, RZ, PT ;  /* 0x000000ff5d00720c */ /* 0x000fe20003f25270 */
[----:B------:R-:W-:Y:S01]  /*8ff0*/  BSSY B0, `(.L_x_120) ;  /* 0x000000b000007945 */ /* 0x000fe20003800000 */
[----:B------:R-:W-:Y:S11]  /*9000*/  ISETP.NE.AND P0, PT, R79, RZ, PT ;  /* 0x000000ff4f00720c */ /* 0x000ff60003f05270 */
[----:B------:R-:W-:Y:S05]  /*9010*/  @P1 IMAD R6, R77, 0x4000, R164 ;  /* 0x000040004d061824 */ /* 0x000fea00078e02a4 */
[----:B------:R-:W-:Y:S04]  /*9020*/  @P1 IADD3 R9, PT, PT, R6, UR44, RZ ;  /* 0x0000002c06091c10 */ /* 0x000fe8000fffe0ff */
[----:B------:R-:W-:Y:S01]  /*9030*/  @P1 IADD3 R7, PT, PT, R92, R9, RZ ;  /* 0x000000095c071210 */ /* 0x000fe20007ffe0ff */
[--C-:B------:R-:W-:Y:S02]  /*9040*/  @P1 IMAD.IADD R5, R78, 0x1, R9.reuse ;  /* 0x000000014e051824 */ /* 0x100fe400078e0209 */
[----:B------:R-:W-:Y:S01]  /*9050*/  @P1 IMAD.IADD R4, R94, 0x1, R9 ;  /* 0x000000015e041824 */ /* 0x000fe200078e0209 */
[----:B------:R-:W-:Y:S06]  /*9060*/  @P0 BRA `(.L_x_121) ;  /* 0x00000000000c0947 */ /* 0x000fec0003800000 */
[----:B---3--:R-:W-:Y:S04]  /*9070*/  SHF.L.U32 R0, R149, 0x1f, RZ ;  /* 0x0000001f95007819 */ /* 0x008fe800000006ff */
[----:B------:R-:W3:Y:S02]  /*9080*/  SYNCS.PHASECHK.TRANS64.TRYWAIT P0, [R3+URZ+0x20], R0 ;  /* 0x00002000030075a7 */ /* 0x000ee400080011ff */
[----:B---3--:R-:W-:Y:S05]  /*9090*/  @!P0 BRA `(.L_x_122) ;  /* 0x0000004800588947 */ /* 0x008fea0003800000 */
.L_x_121:
[----:B------:R-:W-:Y:S05]  /*90a0*/  BSYNC B0 ;  /* 0x0000000000007941 */ /* 0x000fea0003800000 */
.L_x_120:
[----:B------:R-:W-:Y:S01]  /*90b0*/  ISETP.NE.AND P0, PT, R93, RZ, PT ;  /* 0x000000ff5d00720c */ /* 0x000fe20003f05270 */
[----:B------:R-:W-:Y:S11]  /*90c0*/  VIADD R77, R77, 0x1 ;  /* 0x000000014d4d7836 */ /* 0x000ff60000000000 */
[----:B------:R-:W-:Y:S01]  /*90d0*/  @!UPT UIADD3 URZ, UPT, UPT, URZ, URZ, URZ ;  /* 0x000000fffffff290 */ /* 0x000fe2000fffe0ff */
[----:B------:R4:W1:Y:S01]  /*90e0*/  @P0 LDS.128 R84, [R6+UR44+0x400] ;  /* 0x0004002c06540984 */ /* 0x0008620008000c00 */
[--C-:B---3--:R-:W-:Y:S01]  /*90f0*/  @P0 IMAD.IADD R3, R92, 0x1, R5.reuse ;  /* 0x000000015c030824 */ /* 0x108fe200078e0205 */
[C---:B------:R-:W-:Y:S01]  /*9100*/  @P0 IADD3 R0, PT, PT, R94.reuse, R7, RZ ;  /* 0x000000075e000210 */ /* 0x040fe20007ffe0ff */
[C---:B------:R-:W-:Y:S01]  /*9110*/  @P0 IMAD.IADD R8, R94.reuse, 0x1, R5 ;  /* 0x000000015e080824 */ /* 0x040fe200078e0205 */
[----:B------:R4:W3:Y:S02]  /*9120*/  @P0 LDS.128 R80, [R4+0x400] ;  /* 0x0004000004500984 */ /* 0x0008e40000000c00 */
[----:B------:R-:W-:Y:S02]  /*9130*/  @P0 IADD3 R9, PT, PT, R94, R3, RZ ;  /* 0x000000035e090210 */ /* 0x000fe40007ffe0ff */
[----:B------:R4:W1:Y:S04]  /*9140*/  @P0 LDS.128 R88, [R7+0x400] ;  /* 0x0004000007580984 */ /* 0x0008680000000c00 */
[----:B------:R4:W1:Y:S04]  /*9150*/  @P0 LDS.128 R96, [R0+0x400] ;  /* 0x0004000000600984 */ /* 0x0008680000000c00 */
[----:B------:R4:W1:Y:S04]  /*9160*/  @P0 LDS.128 R104, [R5+0x400] ;  /* 0x0004000005680984 */ /* 0x0008680000000c00 */
[----:B------:R4:W1:Y:S04]  /*9170*/  @P0 LDS.128 R112, [R8+0x400] ;  /* 0x0004000008700984 */ /* 0x0008680000000c00 */
[----:B------:R4:W1:Y:S04]  /*9180*/  @P0 LDS.128 R120, [R3+0x400] ;  /* 0x0004000003780984 */ /* 0x0008680000000c00 */
[----:B------:R4:W1:Y:S02]  /*9190*/  @P0 LDS.128 R128, [R9+0x400] ;  /* 0x0004000009800984 */ /* 0x0008640000000c00 */
.L_x_119:
[----:B------:R-:W-:Y:S05]  /*91a0*/  BSYNC B1 ;  /* 0x0000000000017941 */ /* 0x000fea0003800000 */
.L_x_118:
[----:B------:R-:W-:Y:S05]  /*91b0*/  VIADD R50, R69, UR39 ;  /* 0x0000002745327c36 */ /* 0x000fea0008000000 */
[----:B----4-:R-:W-:Y:S04]  /*91c0*/  SHF.R.U32.HI R3, RZ, 0x15, R50 ;  /* 0x00000015ff037819 */ /* 0x010fe80000011632 */
[----:B------:R-:W-:Y:S11]  /*91d0*/  LOP3.LUT P0, RZ, R3, 0x3, R140, 0x48, !PT ;  /* 0x0000000303ff7812 */ /* 0x000ff6000780488c */
[----:B------:R-:W-:Y:S02]  /*91e0*/  @!UPT UIADD3 URZ, UPT, UPT, URZ, URZ, URZ ;  /* 0x000000fffffff290 */ /* 0x000fe4000fffe0ff */
        /* <DEDUP_REMOVED lines=17> */
.L_x_123:
[----:B-1----:R-:W-:Y:S01]  /*9300*/  SHF.L.U32 R70, R84, 0x10, RZ ;  /* 0x0000001054467819 */ /* 0x002fe200000006ff */
[----:B------:R-:W-:Y:S05]  /*9310*/  WARPSYNC.ALL ;  /* 0x0000000000007948 */ /* 0x000fea0003800000 */
[----:B------:R-:W-:Y:S01]  /*9320*/  R2UR UR4, R50 ;  /* 0x00000000320472ca */ /* 0x000fe200000e0000 */
[----:B------:R-:W1:Y:S01]  /*9330*/  S2R R165, SR_CgaCtaId ;  /* 0x0000000000a57919 */ /* 0x000e620000008800 */
[----:B------:R-:W-:Y:S01]  /*9340*/  LOP3.LUT R72, R84, 0xffff0000, RZ, 0xc0, !PT ;  /* 0xffff000054487812 */ /* 0x000fe200078ec0ff */
[----:B------:R-:W-:Y:S01]  /*9350*/  BSSY.RECONVERGENT B0, `(.L_x_124) ;  /* 0x0000102000007945 */ /* 0x000fe20003800200 */
[----:B------:R-:W-:Y:S02]  /*9360*/  SHF.L.U32 R73, R85, 0x10, RZ ;  /* 0x0000001055497819 */ /* 0x000fe400000006ff */
[----:B------:R-:W-:Y:S02]  /*9370*/  LOP3.LUT R74, R87, 0xffff0000, RZ, 0xc0, !PT ;  /* 0xffff0000574a7812 */ /* 0x000fe400078ec0ff */
[----:B------:R-:W-:Y:S02]  /*9380*/  ISETP.NE.AND P6, PT, R157, RZ, PT ;  /* 0x000000ff9d00720c */ /* 0x000fe40003fc5270 */
[----:B------:R-:W-:Y:S02]  /*9390*/  ISETP.NE.AND P0, PT, R152, RZ, PT ;  /* 0x000000ff9800720c */ /* 0x000fe40003f05270 */
[----:B------:R-:W-:Y:S01]  /*93a0*/  LEA R95, R77, UR44, 0x3 ;  /* 0x0000002c4d5f7c11 */ /* 0x000fe2000f8e18ff */
[----:B------:R-:W3:Y:S02]  /*93b0*/  LDTM.x64 R4, tmem[UR4] ;  /* 0x00000004000479ee */ /* 0x000ee40008340000 */
[C---:B---3--:R-:W-:Y:S01]  /*93c0*/  FMUL R0, R68.reuse, R4 ;  /* 0x0000000444007220 */ /* 0x048fe20000400000 */
[C---:B------:R-:W-:Y:S01]  /*93d0*/  FMUL R3, R68.reuse, R5 ;  /* 0x0000000544037220 */ /* 0x040fe20000400000 */
[C---:B------:R-:W-:Y:S01]  /*93e0*/  FMUL R6, R68.reuse, R6 ;  /* 0x0000000644067220 */ /* 0x040fe20000400000 */
[----:B------:R-:W-:Y:S01]  /*93f0*/  FMUL R7, R68, R7 ;  /* 0x0000000744077220 */ /* 0x000fe20000400000 */
[----:B------:R-:W-:Y:S01]  /*9400*/  FFMA R0, R71, R70, R0 ;  /* 0x0000004647007223 */ /* 0x000fe20000000000 */
[----:B------:R-:W-:Y:S01]  /*9410*/  LOP3.LUT R70, R85, 0xffff0000, RZ, 0xc0, !PT ;  /* 0xffff000055467812 */ /* 0x000fe200078ec0ff */
[----:B------:R-:W-:Y:S01]  /*9420*/  FFMA R3, R71, R72, R3 ;  /* 0x0000004847037223 */ /* 0x000fe20000000003 */
[----:B------:R-:W-:Y:S01]  /*9430*/  SHF.L.U32 R72, R87, 0x10, RZ ;  /* 0x0000001057487819 */ /* 0x000fe200000006ff */
[C---:B------:R-:W-:Y:S01]  /*9440*/  FFMA R6, R71.reuse, R73, R6 ;  /* 0x0000004947067223 */ /* 0x040fe20000000006 */
[----:B------:R-:W-:Y:S01]  /*9450*/  SHF.L.U32 R73, R86, 0x10, RZ ;  /* 0x0000001056497819 */ /* 0x000fe200000006ff */
[----:B------:R-:W-:Y:S01]  /*9460*/  FFMA R7, R71, R70, R7 ;  /* 0x0000004647077223 */ /* 0x000fe20000000007 */
[----:B------:R-:W-:Y:S01]  /*9470*/  F2FP.BF16.F32.PACK_AB R100, R3, R0 ;  /* 0x000000000364723e */ /* 0x000fe200000010ff */
[----:B------:R-:W-:Y:S01]  /*9480*/  FMUL R4, R68, R8 ;  /* 0x0000000844047220 */ /* 0x000fe20000400000 */
[----:B------:R-:W-:Y:S01]  /*9490*/  LOP3.LUT R70, R86, 0xffff0000, RZ, 0xc0, !PT ;  /* 0xffff000056467812 */ /* 0x000fe200078ec0ff */
[C---:B------:R-:W-:Y:S01]  /*94a0*/  FMUL R0, R68.reuse, R9 ;  /* 0x0000000944007220 */ /* 0x040fe20000400000 */
[----:B------:R-:W-:Y:S01]  /*94b0*/  F2FP.BF16.F32.PACK_AB R101, R7, R6 ;  /* 0x000000060765723e */ /* 0x000fe200000010ff */
[----:B------:R-:W-:Y:S01]  /*94c0*/  FMUL R3, R68, R10 ;  /* 0x0000000a44037220 */ /* 0x000fe20000400000 */
[C---:B------:R-:W-:Y:S01]  /*94d0*/  FFMA R4, R71.reuse, R73, R4 ;  /* 0x0000004947047223 */ /* 0x040fe20000000004 */
[----:B------:R-:W-:Y:S01]  /*94e0*/  SHF.L.U32 R73, R82, 0x10, RZ ;  /* 0x0000001052497819 */ /* 0x000fe200000006ff */
[----:B------:R-:W-:Y:S01]  /*94f0*/  FMUL R5, R68, R11 ;  /* 0x0000000b44057220 */ /* 0x000fe20000400000 */
[C---:B------:R-:W-:Y:S01]  /*9500*/  FFMA R0, R71.reuse, R70, R0 ;  /* 0x0000004647007223 */ /* 0x040fe20000000000 */
[C---:B------:R-:W-:Y:S01]  /*9510*/  SHF.L.U32 R70, R80.reuse, 0x10, RZ ;  /* 0x0000001050467819 */ /* 0x040fe200000006ff */
[C---:B------:R-:W-:Y:S01]  /*9520*/  FFMA R3, R71.reuse, R72, R3 ;  /* 0x0000004847037223 */ /* 0x040fe20000000003 */
[----:B------:R-:W-:Y:S01]  /*9530*/  LOP3.LUT R72, R80, 0xffff0000, RZ, 0xc0, !PT ;  /* 0xffff000050487812 */ /* 0x000fe200078ec0ff */
[----:B------:R-:W-:Y:S01]  /*9540*/  FMUL R6, R68, R12 ;  /* 0x0000000c44067220 */ /* 0x000fe20000400000 */
[----:B------:R-:W-:Y:S01]  /*9550*/  F2FP.BF16.F32.PACK_AB R102, R0, R4 ;  /* 0x000000040066723e */ /* 0x000fe200000010ff */
[C---:B------:R-:W-:Y:S01]  /*9560*/  FFMA R5, R71.reuse, R74, R5 ;  /* 0x0000004a47057223 */ /* 0x040fe20000000005 */
[C---:B------:R-:W-:Y:S01]  /*9570*/  FMUL R7, R68.reuse, R13 ;  /* 0x0000000d44077220 */ /* 0x040fe20000400000 */
[----:B------:R-:W-:Y:S01]  /*9580*/  FFMA R6, R71, R70, R6 ;  /* 0x0000004647067223 */ /* 0x000fe20000000006 */
[----:B------:R-:W-:Y:S01]  /*9590*/  SHF.L.U32 R70, R81, 0x10, RZ ;  /* 0x0000001051467819 */ /* 0x000fe200000006ff */
[C---:B------:R-:W-:Y:S01]  /*95a0*/  FMUL R0, R68.reuse, R14 ;  /* 0x0000000e44007220 */ /* 0x040fe20000400000 */
[----:B------:R-:W-:Y:S01]  /*95b0*/  F2FP.BF16.F32.PACK_AB R103, R5, R3 ;  /* 0x000000030567723e */ /* 0x000fe200000010ff */
[----:B------:R-:W-:Y:S01]  /*95c0*/  FFMA R7, R71, R72, R7 ;  /* 0x0000004847077223 */ /* 0x000fe20000000007 */
[----:B------:R-:W-:Y:S01]  /*95d0*/  LOP3.LUT R72, R81, 0xffff0000, RZ, 0xc0, !PT ;  /* 0xffff000051487812 */ /* 0x000fe200078ec0ff */
[C---:B------:R-:W-:Y:S01]  /*95e0*/  FMUL R3, R68.reuse, R15 ;  /* 0x0000000f44037220 */ /* 0x040fe20000400000 */
[----:B------:R-:W-:Y:S01]  /*95f0*/  FMUL R4, R68, R16 ;  /* 0x0000001044047220 */ /* 0x000fe20000400000 */
[C---:B------:R-:W-:Y:S01]  /*9600*/  FFMA R0, R71.reuse, R70, R0 ;  /* 0x0000004647007223 */ /* 0x040fe20000000000 */
[----:B------:R-:W-:Y:S01]  /*9610*/  LOP3.LUT R70, R82, 0xffff0000, RZ, 0xc0, !PT ;  /* 0xffff000052467812 */ /* 0x000fe200078ec0ff */
[----:B------:R-:W-:Y:S01]  /*9620*/  FFMA R3, R71, R72, R3 ;  /* 0x0000004847037223 */ /* 0x000fe20000000003 */
[----:B------:R-:W-:Y:S01]  /*9630*/  F2FP.BF16.F32.PACK_AB R108, R7, R6 ;  /* 0x00000006076c723e */ /* 0x000fe200000010ff */
[----:B------:R-:W-:Y:S01]  /*9640*/  FFMA R4, R71, R73, R4 ;  /* 0x0000004947047223 */ /* 0x000fe20000000004 */
[C---:B------:R-:W-:Y:S01]  /*9650*/  SHF.L.U32 R73, R83.reuse, 0x10, RZ ;  /* 0x0000001053497819 */ /* 0x040fe200000006ff */
[C---:B------:R-:W-:Y:S01]  /*9660*/  FMUL R5, R68.reuse, R17 ;  /* 0x0000001144057220 */ /* 0x040fe20000400000 */
[----:B------:R-:W-:Y:S01]  /*9670*/  LOP3.LUT R72, R83, 0xffff0000, RZ, 0xc0, !PT ;  /* 0xffff000053487812 */ /* 0x000fe200078ec0ff */
[C---:B------:R-:W-:Y:S01]  /*9680*/  FMUL R6, R68.reuse, R18 ;  /* 0x0000001244067220 */ /* 0x040fe20000400000 */
[----:B------:R-:W-:Y:S01]  /*9690*/  F2FP.BF16.F32.PACK_AB R109, R3, R0 ;  /* 0x00000000036d723e */ /* 0x000fe200000010ff */
[----:B------:R-:W-:Y:S01]  /*96a0*/  FMUL R7, R68, R19 ;  /* 0x0000001344077220 */ /* 0x000fe20000400000 */
[C---:B------:R-:W-:Y:S01]  /*96b0*/  FFMA R5, R71.reuse, R70, R5 ;  /* 0x0000004647057223 */ /* 0x040fe20000000005 */
[C---:B------:R-:W-:Y:S01]  /*96c0*/  SHF.L.U32 R70, R88.reuse, 0x10, RZ ;  /* 0x0000001058467819 */ /* 0x040fe200000006ff */
[----:B------:R-:W-:Y:S01]  /*96d0*/  FFMA R6, R71, R73, R6 ;  /* 0x0000004947067223 */ /* 0x000fe20000000006 */
[----:B------:R-:W-:Y:S01]  /*96e0*/  SHF.L.U32 R73, R91, 0x10, RZ ;  /* 0x000000105b497819 */ /* 0x000fe200000006ff */
        /* <DEDUP_REMOVED lines=8> */
[----:B------:R-:W-:Y:S01]  /*9770*/  FFMA R3, R71, R72, R3 ;  /* 0x0000004847037223 */ /* 0x000fe20000000003 */
[----:B------:R-:W-:Y:S01]  /*9780*/  LOP3.LUT R72, R91, 0xffff0000, RZ, 0xc0, !PT ;  /* 0xffff00005b487812 */ /* 0x000fe200078ec0ff */
[C---:B------:R-:W-:Y:S01]  /*9790*/  FMUL R4, R68.reuse, R22 ;  /* 0x0000001644047220 */ /* 0x040fe20000400000 */
[----:B------:R3:W-:Y:S01]  /*97a0*/  STS.128 [R164+UR44+0x4400], R100 ;  /* 0x00440064a4007988 */ /* 0x0007e20008000c2c */
[C---:B------:R-:W-:Y:S01]  /*97b0*/  FMUL R5, R68.reuse, R23 ;  /* 0x0000001744057220 */ /* 0x040fe20000400000 */
[----:B------:R-:W-:Y:S01]  /*97c0*/  F2FP.BF16.F32.PACK_AB R116, R3, R0 ;  /* 0x000000000374723e */ /* 0x000fe200000010ff */
[----:B------:R-:W-:Y:S01]  /*97d0*/  FFMA R4, R71, R70, R4 ;  /* 0x0000004647047223 */ /* 0x000fe20000000004 */
[----:B------:R-:W-:Y:S01]  /*97e0*/  LOP3.LUT R0, R89, 0xffff0000, RZ, 0xc0, !PT ;  /* 0xffff000059007812 */ /* 0x000fe200078ec0ff */
[----:B------:R-:W-:Y:S01]  /*97f0*/  FMUL R6, R68, R24 ;  /* 0x0000001844067220 */ /* 0x000fe20000400000 */
[----:B------:R-:W-:Y:S01]  /*9800*/  SHF.L.U32 R3, R90, 0x10, RZ ;  /* 0x000000105a037819 */ /* 0x000fe200000006ff */
[----:B------:R-:W-:Y:S01]  /*9810*/  FMUL R7, R68, R25 ;  /* 0x0000001944077220 */ /* 0x000fe20000400000 */
[----:B------:R-:W-:Y:S01]  /*9820*/  LOP3.LUT R70, R90, 0xffff0000, RZ, 0xc0, !PT ;  /* 0xffff00005a467812 */ /* 0x000fe200078ec0ff */
        /* <DEDUP_REMOVED lines=21> */
[----:B------:R4:W-:Y:S01]  /*9980*/  STS.128 [R163+0x4400], R108 ;  /* 0x0044006ca3007388 */ /* 0x0009e20000000c00 */
[----:B------:R-:W-:Y:S01]  /*9990*/  FFMA R11, R71, R70, R11 ;  /* 0x00000046470b7223 */ /* 0x000fe2000000000b */
[----:B------:R-:W-:Y:S01]  /*99a0*/  LOP3.LUT R70, R99, 0xffff0000, RZ, 0xc0, !PT ;  /* 0xffff000063467812 */ /* 0x000fe200078ec0ff */
[C---:B------:R-:W-:Y:S01]  /*99b0*/  FFMA R12, R71.reuse, R3, R12 ;  /* 0x00000003470c7223 */ /* 0x040fe2000000000c */
[C---:B------:R-:W-:Y:S01]  /*99c0*/  SHF.L.U32 R3, R98.reuse, 0x10, RZ ;  /* 0x0000001062037819 */ /* 0x040fe200000006ff */
[----:B------:R-:W-:Y:S01]  /*99d0*/  FFMA R13, R71, R0, R13 ;  /* 0x00000000470d7223 */ /* 0x000fe2000000000d */
[----:B------:R-:W-:Y:S01]  /*99e0*/  LOP3.LUT R0, R98, 0xffff0000, RZ, 0xc0, !PT ;  /* 0xffff000062007812 */ /* 0x000fe200078ec0ff */
[C---:B------:R-:W-:Y:S01]  /*99f0*/  FMUL R14, R68.reuse, R32 ;  /* 0x00000020440e7220 */ /* 0x040fe20000400000 */
[----:B---3--:R-:W-:Y:S01]  /*9a00*/  F2FP.BF16.F32.PACK_AB R100, R11, R10 ;  /* 0x0000000a0b64723e */ /* 0x008fe200000010ff */
[C---:B------:R-:W-:Y:S01]  /*9a10*/  FMUL R15, R68.reuse, R33 ;  /* 0x00000021440f7220 */ /* 0x040fe20000400000 */
[----:B------:R-:W-:Y:S01]  /*9a20*/  F2FP.BF16.F32.PACK_AB R101, R13, R12 ;  /* 0x0000000c0d65723e */ /* 0x000fe200000010ff */
        /* <DEDUP_REMOVED lines=14> */
[----:B------:R-:W-:Y:S01]  /*9b10*/  FMUL R20, R68, R38 ;  /* 0x0000002644147220 */ /* 0x000fe20000400000 */
[----:B------:R-:W-:Y:S01]  /*9b20*/  FFMA R18, R71, R0, R18 ;  /* 0x0000000047127223 */ /* 0x000fe20000000012 */
[----:B------:R-:W-:Y:S01]  /*9b30*/  LOP3.LUT R0, R105, 0xffff0000, RZ, 0xc0, !PT ;  /* 0xffff000069007812 */ /* 0x000fe200078ec0ff */
[C---:B------:R-:W-:Y:S01]  /*9b40*/  FFMA R19, R71.reuse, R70, R19 ;  /* 0x0000004647137223 */ /* 0x040fe20000000013 */
[C---:B------:R-:W-:Y:S01]  /*9b50*/  LOP3.LUT R70, R106.reuse, 0xffff0000, RZ, 0xc0, !PT ;  /* 0xffff00006a467812 */ /* 0x040fe200078ec0ff */
[----:B------:R-:W-:Y:S01]  /*9b60*/  FFMA R20, R71, R3, R20 ;  /* 0x0000000347147223 */ /* 0x000fe20000000014 */
[----:B------:R-:W-:Y:S01]  /*9b70*/  SHF.L.U32 R3, R106, 0x10, RZ ;  /* 0x000000106a037819 */ /* 0x000fe200000006ff */
[C---:B------:R-:W-:Y:S01]  /*9b80*/  FMUL R21, R68.reuse, R39 ;  /* 0x0000002744157220 */ /* 0x040fe20000400000 */
[----:B----4-:R-:W-:Y:S01]  /*9b90*/  F2FP.BF16.F32.PACK_AB R108, R19, R18 ;  /* 0x00000012136c723e */ /* 0x010fe200000010ff */
[C---:B------:R-:W-:Y:S01]  /*9ba0*/  FMUL R22, R68.reuse, R40 ;  /* 0x0000002844167220 */ /* 0x040fe20000400000 */
[----:B------:R-:W-:Y:S01]  /*9bb0*/  STS.128 [R162+0x4400], R116 ;  /* 0x00440074a2007388 */ /* 0x000fe20000000c00 */
[C---:B------:R-:W-:Y:S01]  /*9bc0*/  FMUL R23, R68.reuse, R41 ;  /* 0x0000002944177220 */ /* 0x040fe20000400000 */
[----:B------:R-:W-:Y:S01]  /*9bd0*/  FMUL R24, R68, R42 ;  /* 0x0000002a44187220 */ /* 0x000fe20000400000 */
[C---:B------:R-:W-:Y:S01]  /*9be0*/  FFMA R21, R71.reuse, R0, R21 ;  /* 0x0000000047157223 */ /* 0x040fe20000000015 */
[----:B------:R-:W-:Y:S01]  /*9bf0*/  SHF.L.U32 R0, R112, 0x10, RZ ;  /* 0x0000001070007819 */ /* 0x000fe200000006ff */
[----:B------:R-:W-:Y:S01]  /*9c00*/  FMUL R25, R68, R43 ;  /* 0x0000002b44197220 */ /* 0x000fe20000400000 */
[----:B------:R-:W-:Y:S01]  /*9c10*/  FFMA R22, R71, R3, R22 ;  /* 0x0000000347167223 */ /* 0x000fe20000000016 */
[----:B------:R-:W-:Y:S01]  /*9c20*/  SHF.L.U32 R3, R113, 0x10, RZ ;  /* 0x0000001071037819 */ /* 0x000fe200000006ff */
[----:B------:R-:W-:Y:S01]  /*9c30*/  FFMA R23, R71, R70, R23 ;  /* 0x0000004647177223 */ /* 0x000fe20000000017 */
[----:B------:R-:W-:Y:S01]  /*9c40*/  LOP3.LUT R70, R112, 0xffff0000, RZ, 0xc0, !PT ;  /* 0xffff000070467812 */ /* 0x000fe200078ec0ff */
[C---:B------:R-:W-:Y:S01]  /*9c50*/  FMUL R26, R68.reuse, R44 ;  /* 0x0000002c441a7220 */ /* 0x040fe20000400000 */
[----:B------:R-:W-:Y:S01]  /*9c60*/  F2FP.BF16.F32.PACK_AB R109, R21, R20 ;  /* 0x00000014156d723e */ /* 0x000fe200000010ff */
[----:B------:R-:W-:Y:S01]  /*9c70*/  FFMA R24, R71, R73, R24 ;  /* 0x0000004947187223 */ /* 0x000fe20000000018 */
[----:B------:R-:W-:Y:S01]  /*9c80*/  F2FP.BF16.F32.PACK_AB R110, R23, R22 ;  /* 0x00000016176e723e */ /* 0x000fe200000010ff */
[----:B------:R-:W-:Y:S01]  /*9c90*/  FFMA R25, R71, R72, R25 ;  /* 0x0000004847197223 */ /* 0x000fe20000000019 */
[----:B------:R-:W-:Y:S01]  /*9ca0*/  SHF.L.U32 R73, R115, 0x10, RZ ;  /* 0x0000001073497819 */ /* 0x000fe200000006ff */
[C---:B------:R-:W-:Y:S01]  /*9cb0*/  FMUL R27, R68.reuse, R45 ;  /* 0x0000002d441b7220 */ /* 0x040fe20000400000 */
[----:B------:R-:W-:Y:S01]  /*9cc0*/  LOP3.LUT R72, R131, 0xffff0000, RZ, 0xc0, !PT ;  /* 0xffff000083487812 */ /* 0x000fe200078ec0ff */
[----:B------:R-:W-:Y:S01]  /*9cd0*/  FMUL R28, R68, R46 ;  /* 0x0000002e441c7220 */ /* 0x000fe20000400000 */
[----:B------:R-:W-:Y:S01]  /*9ce0*/  F2FP.BF16.F32.PACK_AB R111, R25, R24 ;  /* 0x00000018196f723e */ /* 0x000fe200000010ff */
[----:B------:R3:W-:Y:S01]  /*9cf0*/  STS.128 [R161+0x4400], R100 ;  /* 0x00440064a1007388 */ /* 0x0007e20000000c00 */
        /* <DEDUP_REMOVED lines=12> */
[----:B------:R4:W-:Y:S01]  /*9dc0*/  STS.128 [R147+0x4400], R108 ;  /* 0x0044006c93007388 */ /* 0x0009e20000000c00 */
[----:B------:R-:W-:Y:S01]  /*9dd0*/  FMUL R33, R68, R51 ;  /* 0x0000003344217220 */ /* 0x000fe20000400000 */
[C---:B------:R-:W-:Y:S01]  /*9de0*/  FFMA R30, R71.reuse, R3, R30 ;  /* 0x00000003471e7223 */ /* 0x040fe2000000001e */
[C---:B------:R-:W-:Y:S01]  /*9df0*/  SHF.L.U32 R3, R120.reuse, 0x10, RZ ;  /* 0x0000001078037819 */ /* 0x040fe200000006ff */
[C---:B------:R-:W-:Y:S01]  /*9e00*/  FFMA R31, R71.reuse, R70, R31 ;  /* 0x00000046471f7223 */ /* 0x040fe2000000001f */
[----:B------:R-:W-:Y:S01]  /*9e10*/  LOP3.LUT R70, R120, 0xffff0000, RZ, 0xc0, !PT ;  /* 0xffff000078467812 */ /* 0x000fe200078ec0ff */
[----:B------:R-:W-:Y:S01]  /*9e20*/  FFMA R32, R71, R73, R32 ;  /* 0x0000004947207223 */ /* 0x000fe20000000020 */
        /* <DEDUP_REMOVED lines=9> */
[----:B------:R-:W-:Y:S01]  /*9ec0*/  FFMA R35, R71, R70, R35 ;  /* 0x0000004647237223 */ /* 0x000fe20000000023 */
[----:B------:R-:W-:Y:S01]  /*9ed0*/  LOP3.LUT R70, R123, 0xffff0000, RZ, 0xc0, !PT ;  /* 0xffff00007b467812 */ /* 0x000fe200078ec0ff */
[----:B------:R-:W-:Y:S01]  /*9ee0*/  FFMA R36, R71, R73, R36 ;  /* 0x0000004947247223 */ /* 0x000fe20000000024 */
[----:B------:R-:W-:Y:S01]  /*9ef0*/  SHF.L.U32 R73, R123, 0x10, RZ ;  /* 0x000000107b497819 */ /* 0x000fe200000006ff */
[----:B------:R-:W-:Y:S01]  /*9f00*/  FFMA R37, R71, R0, R37 ;  /* 0x0000000047257223 */ /* 0x000fe20000000025 */
[----:B------:R-:W-:Y:S01]  /*9f10*/  LOP3.LUT R0, R122, 0xffff0000, RZ, 0xc0, !PT ;  /* 0xffff00007a007812 */ /* 0x000fe200078ec0ff */
[C---:B------:R-:W-:Y:S01]  /*9f20*/  FMUL R38, R68.reuse, R56 ;  /* 0x0000003844267220 */ /* 0x040fe20000400000 */
[----:B---3--:R-:W-:Y:S01]  /*9f30*/  F2FP.BF16.F32.PACK_AB R100, R27, R26 ;  /* 0x0000001a1b64723e */ /* 0x008fe200000010ff */
[C---:B------:R-:W-:Y:S01]  /*9f40*/  FMUL R39, R68.reuse, R57 ;  /* 0x0000003944277220 */ /* 0x040fe20000400000 */
[----:B------:R-:W-:Y:S01]  /*9f50*/  F2FP.BF16.F32.PACK_AB R101, R29, R28 ;  /* 0x0000001c1d65723e */ /* 0x000fe200000010ff */
[C---:B------:R-:W-:Y:S01]  /*9f60*/  FMUL R40, R68.reuse, R58 ;  /* 0x0000003a44287220 */ /* 0x040fe20000400000 */
[----:B------:R-:W-:Y:S01]  /*9f70*/  F2FP.BF16.F32.PACK_AB R102, R31, R30 ;  /* 0x0000001e1f66723e */ /* 0x000fe200000010ff */
[----:B------:R-:W-:Y:S01]  /*9f80*/  FMUL R41, R68, R59 ;  /* 0x0000003b44297220 */ /* 0x000fe20000400000 */
[----:B------:R-:W-:Y:S01]  /*9f90*/  F2FP.BF16.F32.PACK_AB R103, R33, R32 ;  /* 0x000000202167723e */ /* 0x000fe200000010ff */
[----:B------:R-:W-:Y:S01]  /*9fa0*/  FFMA R38, R71, R3, R38 ;  /* 0x0000000347267223 */ /* 0x000fe20000000026 */
[----:B------:R-:W-:Y:S01]  /*9fb0*/  SHF.L.U32 R3, R129, 0x10, RZ ;  /* 0x0000001081037819 */ /* 0x000fe200000006ff */
[----:B------:R-:W-:Y:S01]  /*9fc0*/  FFMA R39, R71, R0, R39 ;  /* 0x0000000047277223 */ /* 0x000fe20000000027 */
[C---:B------:R-:W-:Y:S01]  /*9fd0*/  SHF.L.U32 R0, R128.reuse, 0x10, RZ ;  /* 0x0000001080007819 */ /* 0x040fe200000006ff */
[----:B------:R3:W-:Y:S01]  /*9fe0*/  STS.128 [R160+0x4400], R100 ;  /* 0x00440064a0007388 */ /* 0x0007e20000000c00 */
[----:B----4-:R-:W-:Y:S01]  /*9ff0*/  F2FP.BF16.F32.PACK_AB R108, R35, R34 ;  /* 0x00000022236c723e */ /* 0x010fe200000010ff */
[----:B------:R-:W-:Y:S01]  /*a000*/  FFMA R40, R71, R73, R40 ;  /* 0x0000004947287223 */ /* 0x000fe20000000028 */
[----:B------:R-:W-:Y:S01]  /*a010*/  SHF.L.U32 R73, R131, 0x10, RZ ;  /* 0x0000001083497819 */ /* 0x000fe200000006ff */
[----:B------:R-:W-:Y:S01]  /*a020*/  FFMA R41, R71, R70, R41 ;  /* 0x0000004647297223 */ /* 0x000fe20000000029 */
[----:B------:R-:W-:Y:S01]  /*a030*/  LOP3.LUT R70, R128, 0xffff0000, RZ, 0xc0, !PT ;  /* 0xffff000080467812 */ /* 0x000fe200078ec0ff */
[C---:B------:R-:W-:Y:S01]  /*a040*/  FMUL R42, R68.reuse, R60 ;  /* 0x0000003c442a7220 */ /* 0x040fe20000400000 */
[----:B------:R-:W-:Y:S01]  /*a050*/  F2FP.BF16.F32.PACK_AB R109, R37, R36 ;  /* 0x00000024256d723e */ /* 0x000fe200000010ff */
[C---:B------:R-:W-:Y:S01]  /*a060*/  FMUL R43, R68.reuse, R61 ;  /* 0x0000003d442b7220 */ /* 0x040fe20000400000 */
[C---:B------:R-:W-:Y:S01]  /*a070*/  FMUL R44, R68.reuse, R62 ;  /* 0x0000003e442c7220 */ /* 0x040fe20000400000 */
[----:B------:R-:W-:Y:S01]  /*a080*/  FFMA R42, R71, R0, R42 ;  /* 0x00000000472a7223 */ /* 0x000fe2000000002a */
[----:B------:R-:W-:Y:S01]  /*a090*/  LOP3.LUT R0, R129, 0xffff0000, RZ, 0xc0, !PT ;  /* 0xffff000081007812 */ /* 0x000fe200078ec0ff */
[C---:B------:R-:W-:Y:S01]  /*a0a0*/  FFMA R43, R71.reuse, R70, R43 ;  /* 0x00000046472b7223 */ /* 0x040fe2000000002b */
[C---:B------:R-:W-:Y:S01]  /*a0b0*/  FFMA R44, R71.reuse, R3, R44 ;  /* 0x00000003472c7223 */ /* 0x040fe2000000002c */
[----:B------:R-:W-:Y:S01]  /*a0c0*/  FMUL R45, R68, R63 ;  /* 0x0000003f442d7220 */ /* 0x000fe20000400000 */
[----:B------:R-:W-:Y:S01]  /*a0d0*/  SHF.L.U32 R3, R130, 0x10, RZ ;  /* 0x0000001082037819 */ /* 0x000fe200000006ff */
[----:B------:R-:W-:Y:S01]  /*a0e0*/  FMUL R46, R68, R64 ;  /* 0x00000040442e7220 */ /* 0x000fe20000400000 */
[----:B------:R-:W-:Y:S01]  /*a0f0*/  LOP3.LUT R70, R130, 0xffff0000, RZ, 0xc0, !PT ;  /* 0xffff000082467812 */ /* 0x000fe200078ec0ff */
[C---:B------:R-:W-:Y:S01]  /*a100*/  FMUL R47, R68.reuse, R65 ;  /* 0x00000041442f7220 */ /* 0x040fe20000400000 */
[C---:B------:R-:W-:Y:S01]  /*a110*/  FMUL R48, R68.reuse, R66 ;  /* 0x0000004244307220 */ /* 0x040fe20000400000 */
[----:B------:R-:W-:Y:S01]  /*a120*/  FFMA R45, R71, R0, R45 ;  /* 0x00000000472d7223 */ /* 0x000fe2000000002d */
[----:B------:R-:W-:Y:S01]  /*a130*/  FMUL R49, R68, R67 ;  /* 0x0000004344317220 */ /* 0x000fe20000400000 */
[----:B------:R-:W-:Y:S01]  /*a140*/  F2FP.BF16.F32.PACK_AB R110, R39, R38 ;  /* 0x00000026276e723e */ /* 0x000fe200000010ff */
[----:B------:R-:W-:Y:S01]  /*a150*/  FFMA R46, R71, R3, R46 ;  /* 0x00000003472e7223 */ /* 0x000fe2000000002e */
[----:B------:R-:W-:Y:S01]  /*a160*/  F2FP.BF16.F32.PACK_AB R111, R41, R40 ;  /* 0x00000028296f723e */ /* 0x000fe200000010ff */
[C---:B------:R-:W-:Y:S01]  /*a170*/  FFMA R47, R71.reuse, R70, R47 ;  /* 0x00000046472f7223 */ /* 0x040fe2000000002f */
[C---:B------:R-:W-:Y:S01]  /*a180*/  FFMA R48, R71.reuse, R73, R48 ;  /* 0x0000004947307223 */ /* 0x040fe20000000030 */
[----:B------:R-:W-:Y:S01]  /*a190*/  FFMA R49, R71, R72, R49 ;  /* 0x0000004847317223 */ /* 0x000fe20000000031 */
[----:B------:R-:W-:Y:S01]  /*a1a0*/  F2FP.BF16.F32.PACK_AB R72, R43, R42 ;  /* 0x0000002a2b48723e */ /* 0x000fe200000010ff */
[----:B------:R3:W-:Y:S01]  /*a1b0*/  STS.128 [R159+0x4400], R108 ;  /* 0x0044006c9f007388 */ /* 0x0007e20000000c00 */
[----:B------:R-:W-:Y:S02]  /*a1c0*/  F2FP.BF16.F32.PACK_AB R73, R45, R44 ;  /* 0x0000002c2d49723e */ /* 0x000fe400000010ff */
[----:B------:R-:W-:Y:S02]  /*a1d0*/  F2FP.BF16.F32.PACK_AB R74, R47, R46 ;  /* 0x0000002e2f4a723e */ /* 0x000fe400000010ff */
[----:B------:R-:W-:Y:S02]  /*a1e0*/  F2FP.BF16.F32.PACK_AB R75, R49, R48 ;  /* 0x00000030314b723e */ /* 0x000fe400000010ff */
[----:B------:R-:W-:Y:S02]  /*a1f0*/  MOV R0, UR47 ;  /* 0x0000002f00007c02 */ /* 0x000fe40008000f00 */
[----:B------:R-:W-:Y:S01]  /*a200*/  @P6 SHF.L.U32 R70, R149, 0x1f, RZ ;  /* 0x0000001f95466819 */ /* 0x000fe200000006ff */
[----:B------:R3:W-:Y:S01]  /*a210*/  STS.128 [R158+0x4400], R72 ;  /* 0x004400489e007388 */ /* 0x0007e20000000c00 */
[----:B------:R-:W-:Y:S04]  /*a220*/  @P6 LEA R0, R0, UR44, 0x3 ;  /* 0x0000002c00006c11 */ /* 0x000fe8000f8e18ff */
[----:B------:R-:W-:Y:S01]  /*a230*/  @P6 IADD3 R0, PT, PT, R0, 0x40, RZ ;  /* 0x0000004000006810 */ /* 0x000fe20007ffe0ff */
[----:B------:R-:W-:Y:S01]  /*a240*/  @!PT LDS RZ, [RZ] ;  /* 0x00000000fffff984 */ /* 0x000fe20000000800 */
[----:B------:R-:W-:Y:S01]  /*a250*/  @!PT LDS RZ, [RZ] ;  /* 0x00000000fffff984 */ /* 0x000fe20000000800 */
[----:B------:R-:W-:Y:S01]  /*a260*/  @!PT LDS RZ, [RZ] ;  /* 0x00000000fffff984 */ /* 0x000fe20000000800 */
[----:B------:R-:W-:Y:S01]  /*a270*/  @!PT LDS RZ, [RZ] ;  /* 0x00000000fffff984 */ /* 0x000fe20000000800 */
[----:B------:R4:W-:Y:S06]  /*a280*/  MEMBAR.ALL.CTA ;  /* 0x0000000000007992 */ /* 0x0009ec0000008000 */
[----:B----4-:R-:W4:Y:S01]  /*a290*/  FENCE.VIEW.ASYNC.S ;  /* 0x00000000000073c6 */ /* 0x010f220000000000 */
[----:B-1----:R-:W-:Y:S01]  /*a2a0*/  @P6 PRMT R0, R165, 0x654, R0 ;  /* 0x00000654a5006816 */ /* 0x002fe20000000000 */
[----:B----4-:R-:W-:Y:S06]  /*a2b0*/  BAR.SYNC.DEFER_BLOCKING 0x1, 0x80 ;  /* 0x0042000000007b1d */ /* 0x010fec0000010000 */
[----:B------:R-:W-:Y:S05]  /*a2c0*/  @P0 BRA `(.L_x_125) ;  /* 0x0000000000280947 */ /* 0x000fea0003800000 */
[----:B------:R-:W1:Y:S01]  /*a2d0*/  LDCU.64 UR6, c[0x0][0x348] ;  /* 0x00006900ff0677ac */ /* 0x000e620008000a00 */
[----:B------:R-:W-:Y:S02]  /*a2e0*/  UIADD3 UR9, UPT, UPT, UR53, UR39, URZ ;  /* 0x0000002735097290 */ /* 0x000fe4000fffe0ff */
[----:B------:R-:W-:Y:S01]  /*a2f0*/  UIADD3 UR8, UPT, UPT, UR44, 0x4400, URZ ;  /* 0x000044002c087890 */ /* 0x000fe2000fffe0ff */
[----:B------:R-:W-:Y:S01]  /*a300*/  UMOV UR10, UR50 ;  /* 0x00000032000a7c82 */ /* 0x000fe20008000000 */
[----:B------:R-:W-:Y:S01]  /*a310*/  UMOV UR11, UR52 ;  /* 0x00000034000b7c82 */ /* 0x000fe20008000000 */
[----:B-1----:R-:W-:Y:S04]  /*a320*/  UIADD3 UR4, UP0, UPT, UR6, 0xa80, URZ ;  /* 0x00000a8006047890 */ /* 0x002fe8000ff1e0ff */
[----:B------:R-:W-:Y:S09]  /*a330*/  UIADD3.X UR5, UPT, UPT, URZ, UR7, URZ, UP0, !UPT ;  /* 0x00000007ff057290 */ /* 0x000ff200087fe4ff */
[----:B------:R1:W-:Y:S01]  /*a340*/  UTMASTG.3D [UR8], [UR4] ;  /* 0x00000008040073b5 */ /* 0x0003e20008010000 */
[----:B------:R0:W-:Y:S01]  /*a350*/  UTMACMDFLUSH ;  /* 0x00000000000079b7 */ /* 0x0001e20000000000 */
[----:B-1----:R-:W-:Y:S04]  /*a360*/  DEPBAR.LE SB0, 0x1 ;  /* 0x000080400000791a */ /* 0x002fe80000000000 */
.L_x_125:
[----:B------:R-:W-:Y:S05]  /*a370*/  BSYNC.RECONVERGENT B0 ;  /* 0x0000000000007941 */ /* 0x000fea0003800200 */
.L_x_124:
[----:B------:R-:W-:Y:S01]  /*a380*/  BAR.SYNC.DEFER_BLOCKING 0x1, 0x80 ;  /* 0x0042000000007b1d */ /* 0x000fe20000010000 */
[----:B------:R-:W-:Y:S02]  /*a390*/  UIADD3 UR5, UPT, UPT, UR47, 0x1, URZ ;  /* 0x000000012f057890 */ /* 0x000fe4000fffe0ff */
[----:B------:R-:W-:Y:S02]  /*a3a0*/  UISETP.NE.AND UP0, UPT, UR38, URZ, UPT ;  /* 0x000000ff2600728c */ /* 0x000fe4000bf05270 */
[----:B------:R-:W-:Y:S04]  /*a3b0*/  UISETP.NE.AND UP1, UPT, UR5, 0x4, UPT ;  /* 0x000000040500788c */ /* 0x000fe8000bf25270 */
[----:B------:R-:W-:Y:S01]  /*a3c0*/  USEL UR46, UR5, URZ, UP1 ;  /* 0x000000ff052e7287 */ /* 0x000fe20008800000 */
[----:B------:R1:W-:Y:S01]  /*a3d0*/  @P6 SYNCS.ARRIVE.TRANS64.RED.A1T0 RZ, [R0+URZ], RZ ;  /* 0x000000ff00ff69a7 */ /* 0x0003e200081004ff */
[----:B------:R-:W-:Y:S01]  /*a3e0*/  UMOV UR4, 0x40 ;  /* 0x0000004000047882 */ /* 0x000fe20000000000 */
[----:B------:R-:W-:Y:S01]  /*a3f0*/  BSSY B1, `(.L_x_126) ;  /* 0x0000021000017945 */ /* 0x000fe20003800000 */
[----:B------:R-:W-:Y:S01]  /*a400*/  USEL UR39, UR4, 0x80, !UP0 ;  /* 0x0000008004277887 */ /* 0x000fe2000c000000 */
[----:B------:R-:W4:Y:S02]  /*a410*/  @P6 SYNCS.PHASECHK.TRANS64.TRYWAIT P0, [R95+URZ+0x20], R70 ;  /* 0x000020465f0065a7 */ /* 0x000f2400080011ff */
[----:B----4-:R-:W-:Y:S01]  /*a420*/  @P6 SEL R79, RZ, 0x1, !P0 ;  /* 0x00000001ff4f6807 */ /* 0x010fe20004000000 */
[----:B-1----:R-:W-:Y:S08]  /*a430*/  @!P6 BRA `(.L_x_127) ;  /* 0x000000000070e947 */ /* 0x002ff00003800000 */
        /* <DEDUP_REMOVED lines=9> */
[----:B------:R-:W-:Y:S04]  /*a4d0*/  SHF.L.U32 R6, R149, 0x1f, RZ ;  /* 0x0000001f95067819 */ /* 0x000fe800000006ff */
[----:B------:R-:W1:Y:S02]  /*a4e0*/  SYNCS.PHASECHK.TRANS64.TRYWAIT P0, [R95+URZ+0x20], R6 ;  /* 0x000020065f0075a7 */ /* 0x000e6400080011ff */
[----:B-1----:R-:W-:Y:S05]  /*a4f0*/  @!P0 BRA `(.L_x_130) ;  /* 0x0000003400548947 */ /* 0x002fea0003800000 */
.L_x_129:
[----:B------:R-:W-:Y:S05]  /*a500*/  BSYNC B0 ;  /* 0x0000000000007941 */ /* 0x000fea0003800000 */
.L_x_128:
[----:B------:R-:W-:Y:S01]  /*a510*/  ISETP.NE.AND P0, PT, R93, RZ, PT ;  /* 0x000000ff5d00720c */ /* 0x000fe20003f05270 */
[----:B------:R-:W-:Y:S11]  /*a520*/  VIADD R77, R77, 0x1 ;  /* 0x000000014d4d7836 */ /* 0x000ff60000000000 */
[----:B------:R-:W-:Y:S01]  /*a530*/  @!UPT UIADD3 URZ, UPT, UPT, URZ, URZ, URZ ;  /* 0x000000fffffff290 */ /* 0x000fe2000fffe0ff */
[----:B------:R4:W2:Y:S01]  /*a540*/  @P0 LDS.128 R84, [R4+UR44+0x400] ;  /* 0x0004002c04540984 */ /* 0x0008a20008000c00 */
[--C-:B------:R-:W-:Y:S01]  /*a550*/  @P0 IMAD.IADD R7, R92, 0x1, R3.reuse ;  /* 0x000000015c070824 */ /* 0x100fe200078e0203 */
[C---:B-1----:R-:W-:Y:S01]  /*a560*/  @P0 IADD3 R6, PT, PT, R94.reuse, R5, RZ ;  /* 0x000000055e060210 */ /* 0x042fe20007ffe0ff */
[C---:B------:R-:W-:Y:S01]  /*a570*/  @P0 IMAD.IADD R8, R94.reuse, 0x1, R3 ;  /* 0x000000015e080824 */ /* 0x040fe200078e0203 */
[----:B------:R4:W1:Y:S02]  /*a580*/  @P0 LDS.128 R80, [R0+0x400] ;  /* 0x0004000000500984 */ /* 0x0008640000000c00 */
[----:B------:R-:W-:Y:S02]  /*a590*/  @P0 IADD3 R9, PT, PT, R94, R7, RZ ;  /* 0x000000075e090210 */ /* 0x000fe40007ffe0ff */
[----:B------:R4:W1:Y:S04]  /*a5a0*/  @P0 LDS.128 R88, [R5+0x400] ;  /* 0x0004000005580984 */ /* 0x0008680000000c00 */
[----:B------:R4:W1:Y:S04]  /*a5b0*/  @P0 LDS.128 R96, [R6+0x400] ;  /* 0x0004000006600984 */ /* 0x0008680000000c00 */
[----:B------:R4:W1:Y:S04]  /*a5c0*/  @P0 LDS.128 R104, [R3+0x400] ;  /* 0x0004000003680984 */ /* 0x0008680000000c00 */
[----:B------:R4:W1:Y:S04]  /*a5d0*/  @P0 LDS.128 R112, [R8+0x400] ;  /* 0x0004000008700984 */ /* 0x0008680000000c00 */
[----:B------:R4:W1:Y:S04]  /*a5e0*/  @P0 LDS.128 R120, [R7+0x400] ;  /* 0x0004000007780984 */ /* 0x0008680000000c00 */
[----:B------:R4:W1:Y:S02]  /*a5f0*/  @P0 LDS.128 R128, [R9+0x400] ;  /* 0x0004000009800984 */ /* 0x0008640000000c00 */
.L_x_127:
[----:B------:R-:W-:Y:S05]  /*a600*/  BSYNC B1 ;  /* 0x0000000000017941 */ /* 0x000fea0003800000 */
.L_x_126:
        /* <DEDUP_REMOVED lines=21> */
.L_x_131:
[----:B--2---:R-:W-:Y:S01]  /*a760*/  SHF.L.U32 R70, R84, 0x10, RZ ;  /* 0x0000001054467819 */ /* 0x004fe200000006ff */
[----:B------:R-:W-:Y:S05]  /*a770*/  WARPSYNC.ALL ;  /* 0x0000000000007948 */ /* 0x000fea0003800000 */
[----:B------:R-:W-:Y:S01]  /*a780*/  R2UR UR4, R16 ;  /* 0x00000000100472ca */ /* 0x000fe200000e0000 */
[----:B------:R-:W-:Y:S01]  /*a790*/  BSSY.RECONVERGENT B0, `(.L_x_132) ;  /* 0x0000103000007945 */ /* 0x000fe20003800200 */
[----:B---3--:R-:W-:Y:S02]  /*a7a0*/  LOP3.LUT R72, R87, 0xffff0000, RZ, 0xc0, !PT ;  /* 0xffff000057487812 */ /* 0x008fe400078ec0ff */
[----:B------:R-:W-:Y:S02]  /*a7b0*/  ISETP.NE.AND P6, PT, R157, RZ, PT ;  /* 0x000000ff9d00720c */ /* 0x000fe40003fc5270 */
[----:B------:R-:W-:Y:S07]  /*a7c0*/  ISETP.NE.AND P0, PT, R152, RZ, PT ;  /* 0x000000ff9800720c */ /* 0x000fee0003f05270 */
[----:B------:R-:W2:Y:S02]  /*a7d0*/  LDTM.x64 R4, tmem[UR4] ;  /* 0x00000004000479ee */ /* 0x000ea40008340000 */
[----:B--2---:R-:W-:Y:S01]  /*a7e0*/  FMUL R0, R68, R4 ;  /* 0x0000000444007220 */ /* 0x004fe20000400000 */
[----:B------:R-:W-:Y:S01]  /*a7f0*/  LOP3.LUT R4, R84, 0xffff0000, RZ, 0xc0, !PT ;  /* 0xffff000054047812 */ /* 0x000fe200078ec0ff */
[C---:B------:R-:W-:Y:S01]  /*a800*/  FMUL R3, R68.reuse, R5 ;  /* 0x0000000544037220 */ /* 0x040fe20000400000 */
[----:B------:R-:W-:Y:S01]  /*a810*/  SHF.L.U32 R5, R85, 0x10, RZ ;  /* 0x0000001055057819 */ /* 0x000fe200000006ff */
[----:B------:R-:W-:Y:S01]  /*a820*/  FFMA R0, R71, R70, R0 ;  /* 0x0000004647007223 */ /* 0x000fe20000000000 */
[----:B------:R-:W-:Y:S01]  /*a830*/  LOP3.LUT R70, R85, 0xffff0000, RZ, 0xc0, !PT ;  /* 0xffff000055467812 */ /* 0x000fe200078ec0ff */
[C---:B------:R-:W-:Y:S01]  /*a840*/  FMUL R6, R68.reuse, R6 ;  /* 0x0000000644067220 */ /* 0x040fe20000400000 */
[C---:B------:R-:W-:Y:S01]  /*a850*/  FFMA R3, R71.reuse, R4, R3 ;  /* 0x0000000447037223 */ /* 0x040fe20000000003 */
[C---:B------:R-:W-:Y:S01]  /*a860*/  FMUL R7, R68.reuse, R7 ;  /* 0x0000000744077220 */ /* 0x040fe20000400000 */
[----:B------:R-:W-:Y:S01]  /*a870*/  FMUL R4, R68, R8 ;  /* 0x0000000844047220 */ /* 0x000fe20000400000 */
[C---:B------:R-:W-:Y:S01]  /*a880*/  LOP3.LUT R8, R86.reuse, 0xffff0000, RZ, 0xc0, !PT ;  /* 0xffff000056087812 */ /* 0x040fe200078ec0ff */
[C---:B------:R-:W-:Y:S01]  /*a890*/  FFMA R6, R71.reuse, R5, R6 ;  /* 0x0000000547067223 */ /* 0x040fe20000000006 */
[----:B------:R-:W-:Y:S01]  /*a8a0*/  SHF.L.U32 R5, R86, 0x10, RZ ;  /* 0x0000001056057819 */ /* 0x000fe200000006ff */
[----:B------:R-:W-:Y:S01]  /*a8b0*/  FFMA R7, R71, R70, R7 ;  /* 0x0000004647077223 */ /* 0x000fe20000000007 */
[----:B------:R-:W-:Y:S01]  /*a8c0*/  F2FP.BF16.F32.PACK_AB R100, R3, R0 ;  /* 0x000000000364723e */ /* 0x000fe200000010ff */
[----:B------:R-:W-:Y:S01]  /*a8d0*/  FMUL R0, R68, R9 ;  /* 0x0000000944007220 */ /* 0x000fe20000400000 */
[----:B------:R-:W-:Y:S01]  /*a8e0*/  SHF.L.U32 R70, R87, 0x10, RZ ;  /* 0x0000001057467819 */ /* 0x000fe200000006ff */
[----:B------:R-:W-:Y:S01]  /*a8f0*/  FFMA R4, R71, R5, R4 ;  /* 0x0000000547047223 */ /* 0x000fe20000000004 */
[----:B------:R-:W-:Y:S01]  /*a900*/  F2FP.BF16.F32.PACK_AB R101, R7, R6 ;  /* 0x000000060765723e */ /* 0x000fe200000010ff */
[C---:B------:R-:W-:Y:S01]  /*a910*/  FFMA R0, R71.reuse, R8, R0 ;  /* 0x0000000847007223 */ /* 0x040fe20000000000 */
[----:B-1----:R-:W-:Y:S01]  /*a920*/  SHF.L.U32 R8, R80, 0x10, RZ ;  /* 0x0000001050087819 */ /* 0x002fe200000006ff */
[----:B------:R-:W-:Y:S01]  /*a930*/  FMUL R3, R68, R10 ;  /* 0x0000000a44037220 */ /* 0x000fe20000400000 */
[----:B------:R-:W-:Y:S01]  /*a940*/  LOP3.LUT R10, R80, 0xffff0000, RZ, 0xc0, !PT ;  /* 0xffff0000500a7812 */ /* 0x000fe200078ec0ff */
[----:B------:R-:W-:Y:S01]  /*a950*/  FMUL R5, R68, R11 ;  /* 0x0000000b44057220 */ /* 0x000fe20000400000 */
[----:B------:R-:W-:Y:S01]  /*a960*/  F2FP.BF16.F32.PACK_AB R102, R0, R4 ;  /* 0x000000040066723e */ /* 0x000fe200000010ff */
[C---:B------:R-:W-:Y:S01]  /*a970*/  FMUL R6, R68.reuse, R12 ;  /* 0x0000000c44067220 */ /* 0x040fe20000400000 */
[C---:B------:R-:W-:Y:S01]  /*a980*/  FMUL R7, R68.reuse, R13 ;  /* 0x0000000d44077220 */ /* 0x040fe20000400000 */
[----:B------:R-:W-:Y:S01]  /*a990*/  FFMA R3, R71, R70, R3 ;  /* 0x0000004647037223 */ /* 0x000fe20000000003 */
[----:B------:R-:W-:Y:S01]  /*a9a0*/  SHF.L.U32 R70, R81, 0x10, RZ ;  /* 0x0000001051467819 */ /* 0x000fe200000006ff */
[C---:B------:R-:W-:Y:S01]  /*a9b0*/  FFMA R5, R71.reuse, R72, R5 ;  /* 0x0000004847057223 */ /* 0x040fe20000000005 */
[C---:B------:R-:W-:Y:S01]  /*a9c0*/  FFMA R6, R71.reuse, R8, R6 ;  /* 0x0000000847067223 */ /* 0x040fe20000000006 */
[C---:B------:R-:W-:Y:S01]  /*a9d0*/  FMUL R0, R68.reuse, R14 ;  /* 0x0000000e44007220 */ /* 0x040fe20000400000 */
[----:B------:R-:W-:Y:S01]  /*a9e0*/  FFMA R7, R71, R10, R7 ;  /* 0x0000000a47077223 */ /* 0x000fe20000000007 */
[C---:B------:R-:W-:Y:S01]  /*a9f0*/  FMUL R14, R68.reuse, R24 ;  /* 0x00000018440e7220 */ /* 0x040fe20000400000 */
[----:B------:R-:W-:Y:S01]  /*aa00*/  F2FP.BF16.F32.PACK_AB R103, R5, R3 ;  /* 0x000000030567723e */ /* 0x000fe200000010ff */
[C---:B------:R-:W-:Y:S01]  /*aa10*/  FMUL R24, R68.reuse, R34 ;  /* 0x0000002244187220 */ /* 0x040fe20000400000 */
[C---:B------:R-:W-:Y:S01]  /*aa20*/  FMUL R34, R68.reuse, R44 ;  /* 0x0000002c44227220 */ /* 0x040fe20000400000 */
[C---:B------:R-:W-:Y:S01]  /*aa30*/  FMUL R44, R68.reuse, R54 ;  /* 0x00000036442c7220 */ /* 0x040fe20000400000 */
[C---:B------:R-:W-:Y:S01]  /*aa40*/  FMUL R54, R68.reuse, R64 ;  /* 0x0000004044367220 */ /* 0x040fe20000400000 */
[----:B------:R-:W-:Y:S01]  /*aa50*/  F2FP.BF16.F32.PACK_AB R64, R7, R6 ;  /* 0x000000060740723e */ /* 0x000fe200000010ff */
[----:B------:R-:W-:Y:S01]  /*aa60*/  STS.128 [R164+UR44+0x8400], R100 ;  /* 0x00840064a4007988 */ /* 0x000fe20008000c2c */
[----:B------:R-:W-:Y:S01]  /*aa70*/  LOP3.LUT R6, R81, 0xffff0000, RZ, 0xc0, !PT ;  /* 0xffff000051067812 */ /* 0x000fe200078ec0ff */
[----:B------:R-:W-:Y:S01]  /*aa80*/  FMUL R3, R68, R15 ;  /* 0x0000000f44037220 */ /* 0x000fe20000400000 */
[----:B------:R-:W-:Y:S01]  /*aa90*/  SHF.L.U32 R7, R82, 0x10, RZ ;  /* 0x0000001052077819 */ /* 0x000fe200000006ff */
[C---:B------:R-:W-:Y:S01]  /*aaa0*/  FMUL R8, R68.reuse, R18 ;  /* 0x0000001244087220 */ /* 0x040fe20000400000 */
[C---:B------:R-:W-:Y:S01]  /*aab0*/  FFMA R0, R71.reuse, R70, R0 ;  /* 0x0000004647007223 */ /* 0x040fe20000000000 */
[C---:B------:R-:W-:Y:S01]  /*aac0*/  FMUL R9, R68.reuse, R19 ;  /* 0x0000001344097220 */ /* 0x040fe20000400000 */
[----:B------:R-:W-:Y:S01]  /*aad0*/  FMUL R18, R68, R28 ;  /* 0x0000001c44127220 */ /* 0x000fe20000400000 */
[----:B------:R-:W-:Y:S01]  /*aae0*/  FFMA R3, R71, R6, R3 ;  /* 0x0000000647037223 */ /* 0x000fe20000000003 */
[----:B------:R-:W-:Y:S01]  /*aaf0*/  LOP3.LUT R6, R88, 0xffff0000, RZ, 0xc0, !PT ;  /* 0xffff000058067812 */ /* 0x000fe200078ec0ff */
[C---:B------:R-:W-:Y:S01]  /*ab00*/  FMUL R10, R68.reuse, R20 ;  /* 0x00000014440a7220 */ /* 0x040fe20000400000 */
        /* <DEDUP_REMOVED lines=10> */
[----:B------:R-:W-:Y:S01]  /*abb0*/  FMUL R48, R68, R58 ;  /* 0x0000003a44307220 */ /* 0x000fe20000400000 */
[----:B------:R-:W-:Y:S01]  /*abc0*/  LOP3.LUT R58, R82, 0xffff0000, RZ, 0xc0, !PT ;  /* 0xffff0000523a7812 */ /* 0x000fe200078ec0ff */
[C---:B------:R-:W-:Y:S01]  /*abd0*/  FMUL R4, R68.reuse, R16 ;  /* 0x0000001044047220 */ /* 0x040fe20000400000 */
[C---:B------:R-:W-:Y:S01]  /*abe0*/  FMUL R40, R68.reuse, R50 ;  /* 0x0000003244287220 */ /* 0x040fe20000400000 */
[C---:B------:R-:W-:Y:S01]  /*abf0*/  FMUL R45, R68.reuse, R55 ;  /* 0x00000037442d7220 */ /* 0x040fe20000400000 */
[C---:B------:R-:W-:Y:S01]  /*ac00*/  FMUL R49, R68.reuse, R59 ;  /* 0x0000003b44317220 */ /* 0x040fe20000400000 */
[----:B------:R-:W-:Y:S01]  /*ac10*/  SHF.L.U32 R59, R83, 0x10, RZ ;  /* 0x00000010533b7819 */ /* 0x000fe200000006ff */
[C---:B------:R-:W-:Y:S01]  /*ac20*/  FMUL R55, R68.reuse, R65 ;  /* 0x0000004144377220 */ /* 0x040fe20000400000 */
[----:B------:R-:W-:Y:S01]  /*ac30*/  F2FP.BF16.F32.PACK_AB R65, R3, R0 ;  /* 0x000000000341723e */ /* 0x000fe200000010ff */
[----:B------:R-:W-:Y:S01]  /*ac40*/  FMUL R5, R68, R17 ;  /* 0x0000001144057220 */ /* 0x000fe20000400000 */
[----:B------:R-:W-:Y:S01]  /*ac50*/  SHF.L.U32 R0, R88, 0x10, RZ ;  /* 0x0000001058007819 */ /* 0x000fe200000006ff */
[C---:B------:R-:W-:Y:S01]  /*ac60*/  FMUL R50, R68.reuse, R60 ;  /* 0x0000003c44327220 */ /* 0x040fe20000400000 */
[----:B------:R-:W-:Y:S01]  /*ac70*/  LOP3.LUT R60, R83, 0xffff0000, RZ, 0xc0, !PT ;  /* 0xffff0000533c7812 */ /* 0x000fe200078ec0ff */
[----:B------:R-:W-:Y:S01]  /*ac80*/  FFMA R4, R71, R7, R4 ;  /* 0x0000000747047223 */ /* 0x000fe20000000004 */
[----:B------:R-:W-:Y:S01]  /*ac90*/  SHF.L.U32 R3, R89, 0x10, RZ ;  /* 0x0000001059037819 */ /* 0x000fe200000006ff */
[C---:B------:R-:W-:Y:S01]  /*aca0*/  FFMA R5, R71.reuse, R58, R5 ;  /* 0x0000003a47057223 */ /* 0x040fe20000000005 */
[C---:B------:R-:W-:Y:S01]  /*acb0*/  FFMA R8, R71.reuse, R59, R8 ;  /* 0x0000003b47087223 */ /* 0x040fe20000000008 */
[C---:B------:R-:W-:Y:S01]  /*acc0*/  FFMA R9, R71.reuse, R60, R9 ;  /* 0x0000003c47097223 */ /* 0x040fe20000000009 */
[----:B------:R-:W-:Y:S01]  /*acd0*/  FFMA R10, R71, R0, R10 ;  /* 0x00000000470a7223 */ /* 0x000fe2000000000a */
[----:B------:R-:W-:Y:S01]  /*ace0*/  LOP3.LUT R0, R89, 0xffff0000, RZ, 0xc0, !PT ;  /* 0xffff000059007812 */ /* 0x000fe200078ec0ff */
[C---:B------:R-:W-:Y:S01]  /*acf0*/  FMUL R11, R68.reuse, R21 ;  /* 0x00000015440b7220 */ /* 0x040fe20000400000 */
[C---:B------:R-:W-:Y:S01]  /*ad00*/  FMUL R12, R68.reuse, R22 ;  /* 0x00000016440c7220 */ /* 0x040fe20000400000 */
[C---:B------:R-:W-:Y:S01]  /*ad10*/  FMUL R13, R68.reuse, R23 ;  /* 0x00000017440d7220 */ /* 0x040fe20000400000 */
[C---:B------:R-:W-:Y:S01]  /*ad20*/  FMUL R16, R68.reuse, R26 ;  /* 0x0000001a44107220 */ /* 0x040fe20000400000 */
[C---:B------:R-:W-:Y:S01]  /*ad30*/  FMUL R26, R68.reuse, R36 ;  /* 0x00000024441a7220 */ /* 0x040fe20000400000 */
[----:B------:R-:W-:Y:S01]  /*ad40*/  FFMA R11, R71, R6, R11 ;  /* 0x00000006470b7223 */ /* 0x000fe2000000000b */
[----:B------:R-:W-:Y:S01]  /*ad50*/  LOP3.LUT R6, R99, 0xffff0000, RZ, 0xc0, !PT ;  /* 0xffff000063067812 */ /* 0x000fe200078ec0ff */
[----:B------:R-:W-:Y:S01]  /*ad60*/  FMUL R36, R68, R46 ;  /* 0x0000002e44247220 */ /* 0x000fe20000400000 */
[----:B------:R-:W-:Y:S01]  /*ad70*/  FFMA R12, R71, R3, R12 ;  /* 0x00000003470c7223 */ /* 0x000fe2000000000c */
[----:B------:R-:W-:Y:S01]  /*ad80*/  SHF.L.U32 R3, R90, 0x10, RZ ;  /* 0x000000105a037819 */ /* 0x000fe200000006ff */
[C---:B------:R-:W-:Y:S01]  /*ad90*/  FMUL R46, R68.reuse, R56 ;  /* 0x00000038442e7220 */ /* 0x040fe20000400000 */
[----:B------:R-:W-:Y:S01]  /*ada0*/  FMUL R56, R68, R66 ;  /* 0x0000004244387220 */ /* 0x000fe20000400000 */
[----:B------:R-:W-:Y:S01]  /*adb0*/  F2FP.BF16.F32.PACK_AB R66, R5, R4 ;  /* 0x000000040542723e */ /* 0x000fe200000010ff */
[C---:B------:R-:W-:Y:S01]  /*adc0*/  FFMA R13, R71.reuse, R0, R13 ;  /* 0x00000000470d7223 */ /* 0x040fe2000000000d */
[----:B------:R-:W-:Y:S01]  /*add0*/  LOP3.LUT R0, R90, 0xffff0000, RZ, 0xc0, !PT ;  /* 0xffff00005a007812 */ /* 0x000fe200078ec0ff */
[----:B------:R-:W-:Y:S01]  /*ade0*/  FFMA R14, R71, R3, R14 ;  /* 0x00000003470e7223 */ /* 0x000fe2000000000e */
[C---:B------:R-:W-:Y:S01]  /*adf0*/  SHF.L.U32 R5, R91.reuse, 0x10, RZ ;  /* 0x000000105b057819 */ /* 0x040fe200000006ff */
[----:B------:R-:W-:Y:S01]  /*ae00*/  FMUL R17, R68, R27 ;  /* 0x0000001b44117220 */ /* 0x000fe20000400000 */
[----:B------:R-:W-:Y:S01]  /*ae10*/  LOP3.LUT R4, R91, 0xffff0000, RZ, 0xc0, !PT ;  /* 0xffff00005b047812 */ /* 0x000fe200078ec0ff */
[C---:B------:R-:W-:Y:S01]  /*ae20*/  FFMA R15, R71.reuse, R0, R15 ;  /* 0x00000000470f7223 */ /* 0x040fe2000000000f */
[C---:B------:R-:W-:Y:S01]  /*ae30*/  SHF.L.U32 R0, R96.reuse, 0x10, RZ ;  /* 0x0000001060007819 */ /* 0x040fe200000006ff */
[----:B------:R-:W-:Y:S01]  /*ae40*/  FFMA R16, R71, R5, R16 ;  /* 0x0000000547107223 */ /* 0x000fe20000000010 */
[----:B------:R-:W-:Y:S01]  /*ae50*/  SHF.L.U32 R3, R97, 0x10, RZ ;  /* 0x0000001061037819 */ /* 0x000fe200000006ff */
[----:B------:R-:W-:Y:S01]  /*ae60*/  FFMA R17, R71, R4, R17 ;  /* 0x0000000447117223 */ /* 0x000fe20000000011 */
[----:B------:R-:W-:Y:S01]  /*ae70*/  LOP3.LUT R4, R96, 0xffff0000, RZ, 0xc0, !PT ;  /* 0xffff000060047812 */ /* 0x000fe200078ec0ff */
[C---:B------:R-:W-:Y:S01]  /*ae80*/  FMUL R27, R68.reuse, R37 ;  /* 0x00000025441b7220 */ /* 0x040fe20000400000 */
[----:B------:R-:W-:Y:S01]  /*ae90*/  SHF.L.U32 R5, R99, 0x10, RZ ;  /* 0x0000001063057819 */ /* 0x000fe200000006ff */
[C---:B------:R-:W-:Y:S01]  /*aea0*/  FMUL R37, R68.reuse, R47 ;  /* 0x0000002f44257220 */ /* 0x040fe20000400000 */
[C---:B------:R-:W-:Y:S01]  /*aeb0*/  FMUL R47, R68.reuse, R57 ;  /* 0x00000039442f7220 */ /* 0x040fe20000400000 */
[----:B------:R-:W-:Y:S01]  /*aec0*/  FMUL R57, R68, R67 ;  /* 0x0000004344397220 */ /* 0x000fe20000400000 */
[----:B------:R-:W-:Y:S01]  /*aed0*/  F2FP.BF16.F32.PACK_AB R67, R9, R8 ;  /* 0x000000080943723e */ /* 0x000fe200000010ff */
[----:B------:R-:W-:Y:S01]  /*aee0*/  FFMA R18, R71, R0, R18 ;  /* 0x0000000047127223 */ /* 0x000fe20000000012 */
[----:B------:R-:W-:Y:S01]  /*aef0*/  LOP3.LUT R0, R97, 0xffff0000, RZ, 0xc0, !PT ;  /* 0xffff000061007812 */ /* 0x000fe200078ec0ff */
[C---:B------:R-:W-:Y:S01]  /*af00*/  FFMA R19, R71.reuse, R4, R19 ;  /* 0x0000000447137223 */ /* 0x040fe20000000013 */
[C---:B------:R-:W-:Y:S01]  /*af10*/  LOP3.LUT R4, R98.reuse, 0xffff0000, RZ, 0xc0, !PT ;  /* 0xffff000062047812 */ /* 0x040fe200078ec0ff */
[----:B------:R-:W-:Y:S01]  /*af20*/  FFMA R20, R71, R3, R20 ;  /* 0x0000000347147223 */ /* 0x000fe20000000014 */
[----:B------:R-:W-:Y:S01]  /*af30*/  SHF.L.U32 R3, R98, 0x10, RZ ;  /* 0x0000001062037819 */ /* 0x000fe200000006ff */
[C---:B------:R-:W-:Y:S01]  /*af40*/  FMUL R21, R68.reuse, R31 ;  /* 0x0000001f44157220 */ /* 0x040fe20000400000 */
[----:B------:R-:W-:Y:S01]  /*af50*/  F2FP.BF16.F32.PACK_AB R8, R11, R10 ;  /* 0x0000000a0b08723e */ /* 0x000fe200000010ff */
[C---:B------:R-:W-:Y:S01]  /*af60*/  FMUL R22, R68.reuse, R32 ;  /* 0x0000002044167220 */ /* 0x040fe20000400000 */
[----:B------:R-:W-:Y:S01]  /*af70*/  F2FP.BF16.F32.PACK_AB R9, R13, R12 ;  /* 0x0000000c0d09723e */ /* 0x000fe200000010ff */
[----:B------:R-:W-:Y:S01]  /*af80*/  STS.128 [R163+0x8400], R64 ;  /* 0x00840040a3007388 */ /* 0x000fe20000000c00 */
[----:B------:R-:W-:Y:S01]  /*af90*/  F2FP.BF16.F32.PACK_AB R10, R15, R14 ;  /* 0x0000000e0f0a723e */ /* 0x000fe200000010ff */
[----:B------:R-:W-:Y:S01]  /*afa0*/  FMUL R23, R68, R33 ;  /* 0x0000002144177220 */ /* 0x000fe20000400000 */
[----:B------:R-:W-:Y:S01]  /*afb0*/  F2FP.BF16.F32.PACK_AB R11, R17, R16 ;  /* 0x00000010110b723e */ /* 0x000fe200000010ff */
[----:B------:R-:W-:Y:S01]  /*afc0*/  FFMA R21, R71, R0, R21 ;  /* 0x0000000047157223 */ /* 0x000fe20000000015 */
[----:B------:R-:W-:Y:S01]  /*afd0*/  F2FP.BF16.F32.PACK_AB R12, R19, R18 ;  /* 0x00000012130c723e */ /* 0x000fe200000010ff */
[C---:B------:R-:W-:Y:S01]  /*afe0*/  FFMA R22, R71.reuse, R3, R22 ;  /* 0x0000000347167223 */ /* 0x040fe20000000016 */
[C---:B------:R-:W-:Y:S01]  /*aff0*/  SHF.L.U32 R0, R104.reuse, 0x10, RZ ;  /* 0x0000001068007819 */ /* 0x040fe200000006ff */
[----:B------:R-:W-:Y:S01]  /*b000*/  FFMA R23, R71, R4, R23 ;  /* 0x0000000447177223 */ /* 0x000fe20000000017 */
[----:B------:R-:W-:Y:S01]  /*b010*/  F2FP.BF16.F32.PACK_AB R13, R21, R20 ;  /* 0x00000014150d723e */ /* 0x000fe200000010ff */
[C---:B------:R-:W-:Y:S01]  /*b020*/  FFMA R24, R71.reuse, R5, R24 ;  /* 0x0000000547187223 */ /* 0x040fe20000000018 */
[----:B------:R-:W-:Y:S01]  /*b030*/  LOP3.LUT R4, R104, 0xffff0000, RZ, 0xc0, !PT ;  /* 0xffff000068047812 */ /* 0x000fe200078ec0ff */
[----:B------:R-:W-:Y:S01]  /*b040*/  FFMA R25, R71, R6, R25 ;  /* 0x0000000647197223 */ /* 0x000fe20000000019 */
[----:B------:R-:W-:Y:S01]  /*b050*/  F2FP.BF16.F32.PACK_AB R14, R23, R22 ;  /* 0x00000016170e723e */ /* 0x000fe200000010ff */
[----:B------:R1:W-:Y:S01]  /*b060*/  STS.128 [R162+0x8400], R8 ;  /* 0x00840008a2007388 */ /* 0x0003e20000000c00 */
[----:B------:R-:W-:Y:S01]  /*b070*/  SHF.L.U32 R3, R105, 0x10, RZ ;  /* 0x0000001069037819 */ /* 0x000fe200000006ff */
[----:B------:R-:W-:Y:S01]  /*b080*/  FFMA R26, R71, R0, R26 ;  /* 0x00000000471a7223 */ /* 0x000fe2000000001a */
[----:B------:R-:W-:Y:S01]  /*b090*/  F2FP.BF16.F32.PACK_AB R15, R25, R24 ;  /* 0x00000018190f723e */ /* 0x000fe200000010ff */
[----:B------:R-:W-:Y:S01]  /*b0a0*/  FFMA R27, R71, R4, R27 ;  /* 0x00000004471b7223 */ /* 0x000fe2000000001b */
[----:B------:R-:W-:Y:S01]  /*b0b0*/  LOP3.LUT R0, R105, 0xffff0000, RZ, 0xc0, !PT ;  /* 0xffff000069007812 */ /* 0x000fe200078ec0ff */
[C---:B------:R-:W-:Y:S01]  /*b0c0*/  FFMA R28, R71.reuse, R3, R28 ;  /* 0x00000003471c7223 */ /* 0x040fe2000000001c */
[C---:B------:R-:W-:Y:S01]  /*b0d0*/  SHF.L.U32 R3, R106.reuse, 0x10, RZ ;  /* 0x000000106a037819 */ /* 0x040fe200000006ff */
[----:B------:R2:W-:Y:S01]  /*b0e0*/  STS.128 [R161+0x8400], R12 ;  /* 0x0084000ca1007388 */ /* 0x0005e20000000c00 */
[----:B------:R-:W-:Y:S01]  /*b0f0*/  LOP3.LUT R4, R106, 0xffff0000, RZ, 0xc0, !PT ;  /* 0xffff00006a047812 */ /* 0x000fe200078ec0ff */
[----:B------:R-:W-:Y:S01]  /*b100*/  FFMA R29, R71, R0, R29 ;  /* 0x00000000471d7223 */ /* 0x000fe2000000001d */
[C---:B------:R-:W-:Y:S01]  /*b110*/  SHF.L.U32 R5, R107.reuse, 0x10, RZ ;  /* 0x000000106b057819 */ /* 0x040fe200000006ff */
[C---:B------:R-:W-:Y:S01]  /*b120*/  FMUL R31, R68.reuse, R41 ;  /* 0x00000029441f7220 */ /* 0x040fe20000400000 */
[----:B------:R-:W-:Y:S01]  /*b130*/  LOP3.LUT R6, R107, 0xffff0000, RZ, 0xc0, !PT ;  /* 0xffff00006b067812 */ /* 0x000fe200078ec0ff */
[----:B------:R-:W-:Y:S01]  /*b140*/  FMUL R32, R68, R42 ;  /* 0x0000002a44207220 */ /* 0x000fe20000400000 */
[----:B------:R-:W-:Y:S01]  /*b150*/  SHF.L.U32 R0, R112, 0x10, RZ ;  /* 0x0000001070007819 */ /* 0x000fe200000006ff */
[----:B------:R-:W-:Y:S01]  /*b160*/  FMUL R33, R68, R43 ;  /* 0x0000002b44217220 */ /* 0x000fe20000400000 */
[----:B------:R-:W-:Y:S01]  /*b170*/  LEA R16, R77, UR44, 0x3 ;  /* 0x0000002c4d107c11 */ /* 0x000fe2000f8e18ff */
[----:B------:R-:W-:Y:S01]  /*b180*/  FFMA R30, R71, R3, R30 ;  /* 0x00000003471e7223 */ /* 0x000fe2000000001e */
[----:B------:R-:W-:Y:S01]  /*b190*/  SHF.L.U32 R3, R113, 0x10, RZ ;  /* 0x0000001071037819 */ /* 0x000fe200000006ff */
[C---:B------:R-:W-:Y:S01]  /*b1a0*/  FFMA R31, R71.reuse, R4, R31 ;  /* 0x00000004471f7223 */ /* 0x040fe2000000001f */
[----:B------:R-:W-:Y:S01]  /*b1b0*/  LOP3.LUT R4, R112, 0xffff0000, RZ, 0xc0, !PT ;  /* 0xffff000070047812 */ /* 0x000fe200078ec0ff */
[----:B------:R-:W-:Y:S01]  /*b1c0*/  FFMA R32, R71, R5, R32 ;  /* 0x0000000547207223 */ /* 0x000fe20000000020 */
[----:B------:R-:W-:Y:S01]  /*b1d0*/  SHF.L.U32 R5, R115, 0x10, RZ ;  /* 0x0000001073057819 */ /* 0x000fe200000006ff */
[----:B------:R-:W-:Y:S01]  /*b1e0*/  FFMA R33, R71, R6, R33 ;  /* 0x0000000647217223 */ /* 0x000fe20000000021 */
[----:B------:R-:W-:Y:S01]  /*b1f0*/  LOP3.LUT R6, R131, 0xffff0000, RZ, 0xc0, !PT ;  /* 0xffff000083067812 */ /* 0x000fe200078ec0ff */
[----:B------:R-:W-:Y:S01]  /*b200*/  FFMA R34, R71, R0, R34 ;  /* 0x0000000047227223 */ /* 0x000fe20000000022 */
[----:B------:R-:W-:Y:S01]  /*b210*/  LOP3.LUT R0, R113, 0xffff0000, RZ, 0xc0, !PT ;  /* 0xffff000071007812 */ /* 0x000fe200078ec0ff */
[C---:B------:R-:W-:Y:S01]  /*b220*/  FFMA R35, R71.reuse, R4, R35 ;  /* 0x0000000447237223 */ /* 0x040fe20000000023 */
[----:B------:R-:W-:Y:S01]  /*b230*/  LOP3.LUT R4, R120, 0xffff0000, RZ, 0xc0, !PT ;  /* 0xffff000078047812 */ /* 0x000fe200078ec0ff */
[C---:B------:R-:W-:Y:S01]  /*b240*/  FFMA R36, R71.reuse, R3, R36 ;  /* 0x0000000347247223 */ /* 0x040fe20000000024 */
[C---:B------:R-:W-:Y:S01]  /*b250*/  SHF.L.U32 R3, R114.reuse, 0x10, RZ ;  /* 0x0000001072037819 */ /* 0x040fe200000006ff */
[----:B------:R-:W-:Y:S01]  /*b260*/  FFMA R37, R71, R0, R37 ;  /* 0x0000000047257223 */ /* 0x000fe20000000025 */
[----:B------:R-:W-:Y:S01]  /*b270*/  LOP3.LUT R0, R114, 0xffff0000, RZ, 0xc0, !PT ;  /* 0xffff000072007812 */ /* 0x000fe200078ec0ff */
[----:B------:R-:W-:Y:S01]  /*b280*/  FMUL R41, R68, R51 ;  /* 0x0000003344297220 */ /* 0x000fe20000400000 */
[----:B-1----:R-:W-:Y:S01]  /*b290*/  F2FP.BF16.F32.PACK_AB R8, R35, R34 ;  /* 0x000000222308723e */ /* 0x002fe200000010ff */
[C---:B------:R-:W-:Y:S01]  /*b2a0*/  FFMA R38, R71.reuse, R3, R38 ;  /* 0x0000000347267223 */ /* 0x040fe20000000026 */
[----:B------:R-:W-:Y:S01]  /*b2b0*/  SHF.L.U32 R3, R120, 0x10, RZ ;  /* 0x0000001078037819 */ /* 0x000fe200000006ff */
[----:B------:R-:W-:Y:S01]  /*b2c0*/  FFMA R39, R71, R0, R39 ;  /* 0x0000000047277223 */ /* 0x000fe20000000027 */
[----:B--2---:R-:W-:Y:S01]  /*b2d0*/  F2FP.BF16.F32.PACK_AB R12, R27, R26 ;  /* 0x0000001a1b0c723e */ /* 0x004fe200000010ff */
[----:B------:R-:W-:Y:S01]  /*b2e0*/  FFMA R40, R71, R5, R40 ;  /* 0x0000000547287223 */ /* 0x000fe20000000028 */
[----:B------:R-:W-:Y:S01]  /*b2f0*/  F2FP.BF16.F32.PACK_AB R13, R29, R28 ;  /* 0x0000001c1d0d723e */ /* 0x000fe200000010ff */
[C---:B------:R-:W-:Y:S01]  /*b300*/  FMUL R42, R68.reuse, R52 ;  /* 0x00000034442a7220 */ /* 0x040fe20000400000 */
[----:B------:R-:W-:Y:S01]  /*b310*/  F2FP.BF16.F32.PACK_AB R14, R31, R30 ;  /* 0x0000001e1f0e723e */ /* 0x000fe200000010ff */
[C---:B------:R-:W-:Y:S01]  /*b320*/  FMUL R43, R68.reuse, R53 ;  /* 0x00000035442b7220 */ /* 0x040fe20000400000 */
[----:B------:R-:W-:Y:S01]  /*b330*/  F2FP.BF16.F32.PACK_AB R15, R33, R32 ;  /* 0x00000020210f723e */ /* 0x000fe200000010ff */
[C---:B------:R-:W-:Y:S01]  /*b340*/  FMUL R51, R68.reuse, R61 ;  /* 0x0000003d44337220 */ /* 0x040fe20000400000 */
[----:B------:R-:W-:Y:S01]  /*b350*/  LOP3.LUT R0, R115, 0xffff0000, RZ, 0xc0, !PT ;  /* 0xffff000073007812 */ /* 0x000fe200078ec0ff */
[----:B------:R-:W-:Y:S01]  /*b360*/  FMUL R52, R68, R62 ;  /* 0x0000003e44347220 */ /* 0x000fe20000400000 */
[----:B------:R-:W-:Y:S01]  /*b370*/  SHF.L.U32 R5, R121, 0x10, RZ ;  /* 0x0000001079057819 */ /* 0x000fe200000006ff */
[----:B------:R1:W-:Y:S01]  /*b380*/  STS.128 [R147+0x8400], R12 ;  /* 0x0084000c93007388 */ /* 0x0003e20000000c00 */
[----:B------:R-:W-:Y:S01]  /*b390*/  F2FP.BF16.F32.PACK_AB R9, R37, R36 ;  /* 0x000000242509723e */ /* 0x000fe200000010ff */
[----:B------:R-:W-:Y:S01]  /*b3a0*/  FFMA R41, R71, R0, R41 ;  /* 0x0000000047297223 */ /* 0x000fe20000000029 */
[----:B------:R-:W-:Y:S01]  /*b3b0*/  LOP3.LUT R0, R121, 0xffff0000, RZ, 0xc0, !PT ;  /* 0xffff000079007812 */ /* 0x000fe200078ec0ff */
[C---:B------:R-:W-:Y:S01]  /*b3c0*/  FFMA R42, R71.reuse, R3, R42 ;  /* 0x00000003472a7223 */ /* 0x040fe2000000002a */
[C---:B------:R-:W-:Y:S01]  /*b3d0*/  SHF.L.U32 R3, R122.reuse, 0x10, RZ ;  /* 0x000000107a037819 */ /* 0x040fe200000006ff */
[----:B------:R-:W-:Y:S01]  /*b3e0*/  FFMA R43, R71, R4, R43 ;  /* 0x00000004472b7223 */ /* 0x000fe2000000002b */
[----:B------:R-:W-:Y:S01]  /*b3f0*/  LOP3.LUT R4, R123, 0xffff0000, RZ, 0xc0, !PT ;  /* 0xffff00007b047812 */ /* 0x000fe200078ec0ff */
[----:B------:R-:W-:Y:S01]  /*b400*/  FFMA R44, R71, R5, R44 ;  /* 0x00000005472c7223 */ /* 0x000fe2000000002c */
[----:B------:R-:W-:Y:S01]  /*b410*/  SHF.L.U32 R5, R123, 0x10, RZ ;  /* 0x000000107b057819 */ /* 0x000fe200000006ff */
[C---:B------:R-:W-:Y:S01]  /*b420*/  FFMA R45, R71.reuse, R0, R45 ;  /* 0x00000000472d7223 */ /* 0x040fe2000000002d */
[----:B------:R-:W-:Y:S01]  /*b430*/  LOP3.LUT R0, R122, 0xffff0000, RZ, 0xc0, !PT ;  /* 0xffff00007a007812 */ /* 0x000fe200078ec0ff */
[----:B------:R-:W-:Y:S01]  /*b440*/  FFMA R46, R71, R3, R46 ;  /* 0x00000003472e7223 */ /* 0x000fe2000000002e */
[----:B------:R-:W-:Y:S01]  /*b450*/  SHF.L.U32 R3, R129, 0x10, RZ ;  /* 0x0000001081037819 */ /* 0x000fe200000006ff */
[----:B------:R-:W-:Y:S01]  /*b460*/  FMUL R53, R68, R63 ;  /* 0x0000003f44357220 */ /* 0x000fe20000400000 */
        /* <DEDUP_REMOVED lines=8> */
[----:B------:R-:W-:Y:S01]  /*b4f0*/  LOP3.LUT R0, R129, 0xffff0000, RZ, 0xc0, !PT ;  /* 0xffff000081007812 */ /* 0x000fe200078ec0ff */
[----:B------:R2:W-:Y:S01]  /*b500*/  STS.128 [R160+0x8400], R8 ;  /* 0x00840008a0007388 */ /* 0x0005e20000000c00 */
[----:B------:R-:W-:Y:S01]  /*b510*/  SHF.L.U32 R5, R131, 0x10, RZ ;  /* 0x0000001083057819 */ /* 0x000fe200000006ff */
[C---:B------:R-:W-:Y:S01]  /*b520*/  FFMA R51, R71.reuse, R4, R51 ;  /* 0x0000000447337223 */ /* 0x040fe20000000033 */
[C---:B------:R-:W-:Y:S01]  /*b530*/  LOP3.LUT R4, R130.reuse, 0xffff0000, RZ, 0xc0, !PT ;  /* 0xffff000082047812 */ /* 0x040fe200078ec0ff */
[C---:B------:R-:W-:Y:S01]  /*b540*/  FFMA R52, R71.reuse, R3, R52 ;  /* 0x0000000347347223 */ /* 0x040fe20000000034 */
[----:B------:R-:W-:Y:S01]  /*b550*/  SHF.L.U32 R3, R130, 0x10, RZ ;  /* 0x0000001082037819 */ /* 0x000fe200000006ff */
[----:B------:R-:W-:Y:S01]  /*b560*/  FFMA R53, R71, R0, R53 ;  /* 0x0000000047357223 */ /* 0x000fe20000000035 */
[----:B-1----:R-:W-:Y:S02]  /*b570*/  F2FP.BF16.F32.PACK_AB R12, R43, R42 ;  /* 0x0000002a2b0c723e */ /* 0x002fe400000010ff */
[----:B------:R-:W-:Y:S01]  /*b580*/  F2FP.BF16.F32.PACK_AB R13, R45, R44 ;  /* 0x0000002c2d0d723e */ /* 0x000fe200000010ff */
[----:B------:R-:W-:Y:S01]  /*b590*/  FFMA R54, R71, R3, R54 ;  /* 0x0000000347367223 */ /* 0x000fe20000000036 */
[----:B------:R-:W-:Y:S01]  /*b5a0*/  F2FP.BF16.F32.PACK_AB R14, R47, R46 ;  /* 0x0000002e2f0e723e */ /* 0x000fe200000010ff */
[----:B------:R-:W-:Y:S01]  /*b5b0*/  FFMA R55, R71, R4, R55 ;  /* 0x0000000447377223 */ /* 0x000fe20000000037 */
[----:B------:R-:W-:Y:S01]  /*b5c0*/  F2FP.BF16.F32.PACK_AB R15, R49, R48 ;  /* 0x00000030310f723e */ /* 0x000fe200000010ff */
[C---:B------:R-:W-:Y:S01]  /*b5d0*/  FFMA R56, R71.reuse, R5, R56 ;  /* 0x0000000547387223 */ /* 0x040fe20000000038 */
[----:B------:R-:W-:Y:S01]  /*b5e0*/  FFMA R57, R71, R6, R57 ;  /* 0x0000000647397223 */ /* 0x000fe20000000039 */
[----:B------:R-:W-:Y:S02]  /*b5f0*/  F2FP.BF16.F32.PACK_AB R4, R51, R50 ;  /* 0x000000323304723e */ /* 0x000fe400000010ff */
        /* <DEDUP_REMOVED lines=14> */
[----:B-1----:R-:W1:Y:S01]  /*b6e0*/  FENCE.VIEW.ASYNC.S ;  /* 0x00000000000073c6 */ /* 0x002e620000000000 */
[----:B------:R-:W-:Y:S01]  /*b6f0*/  @P6 PRMT R0, R165, 0x654, R0 ;  /* 0x00000654a5006816 */ /* 0x000fe20000000000 */
[----:B-1----:R-:W-:Y:S06]  /*b700*/  BAR.SYNC.DEFER_BLOCKING 0x1, 0x80 ;  /* 0x0042000000007b1d */ /* 0x002fec0000010000 */
        /* <DEDUP_REMOVED lines=11> */
.L_x_133:
[----:B------:R-:W-:Y:S05]  /*b7c0*/  BSYNC.RECONVERGENT B0 ;  /* 0x0000000000007941 */ /* 0x000fea0003800200 */
.L_x_132:
[----:B------:R-:W-:Y:S01]  /*b7d0*/  BAR.SYNC.DEFER_BLOCKING 0x1, 0x80 ;  /* 0x0042000000007b1d */ /* 0x000fe20000010000 */
[----:B------:R-:W-:Y:S02]  /*b7e0*/  UIADD3 UR4, UPT, UPT, UR46, 0x1, URZ ;  /* 0x000000012e047890 */ /* 0x000fe4000fffe0ff */
[----:B------:R-:W-:Y:S02]  /*b7f0*/  UISETP.NE.AND UP0, UPT, UR38, URZ, UPT ;  /* 0x000000ff2600728c */ /* 0x000fe4000bf05270 */
[----:B------:R-:W-:Y:S02]  /*b800*/  UISETP.NE.AND UP1, UPT, UR4, 0x4, UPT ;  /* 0x000000040400788c */ /* 0x000fe4000bf25270 */
[----:B------:R-:W-:Y:S02]  /*b810*/  USEL UR39, URZ, 0xc0, !UP0 ;  /* 0x000000c0ff277887 */ /* 0x000fe4000c000000 */
[----:B------:R-:W-:Y:S01]  /*b820*/  USEL UR47, UR4, URZ, UP1 ;  /* 0x000000ff042f7287 */ /* 0x000fe20008800000 */
[----:B------:R1:W-:Y:S01]  /*b830*/  @P6 SYNCS.ARRIVE.TRANS64.RED.A1T0 RZ, [R0+URZ], RZ ;  /* 0x000000ff00ff69a7 */ /* 0x0003e200081004ff */
[----:B------:R-:W-:Y:S01]  /*b840*/  BSSY B1, `(.L_x_134) ;  /* 0x000001f000017945 */ /* 0x000fe20003800000 */
[----:B------:R-:W3:Y:S02]  /*b850*/  @P6 SYNCS.PHASECHK.TRANS64.TRYWAIT P0, [R16+URZ+0x20], R3 ;  /* 0x00002003100065a7 */ /* 0x000ee400080011ff */
[----:B---3--:R-:W-:Y:S01]  /*b860*/  @P6 SEL R79, RZ, 0x1, !P0 ;  /* 0x00000001ff4f6807 */ /* 0x008fe20004000000 */
[----:B-1----:R-:W-:Y:S06]  /*b870*/  @!P6 BRA `(.L_x_135) ;  /* 0x00000000006ce947 */ /* 0x002fec0003800000 */
[----:B------:R-:W-:Y:S01]  /*b880*/  ISETP.NE.AND P1, PT, R93, RZ, PT ;  /* 0x000000ff5d00720c */ /* 0x000fe20003f25270 */
[----:B------:R-:W-:Y:S01]  /*b890*/  BSSY B0, `(.L_x_136) ;  /* 0x000000b000007945 */ /* 0x000fe20003800000 */
[----:B------:R-:W-:Y:S11]  /*b8a0*/  ISETP.NE.AND P0, PT, R79, RZ, PT ;  /* 0x000000ff4f00720c */ /* 0x000ff60003f05270 */
[----:B------:R-:W-:Y:S05]  /*b8b0*/  @P1 IMAD R77, R77, 0x4000, R164 ;  /* 0x000040004d4d1824 */ /* 0x000fea00078e02a4 */
[----:B------:R-:W-:Y:S04]  /*b8c0*/  @P1 IADD3 R3, PT, PT, R77, UR44, RZ ;  /* 0x0000002c4d031c10 */ /* 0x000fe8000fffe0ff */
[----:B--2---:R-:W-:Y:S01]  /*b8d0*/  @P1 IADD3 R7, PT, PT, R92, R3, RZ ;  /* 0x000000035c071210 */ /* 0x004fe20007ffe0ff */
[--C-:B------:R-:W-:Y:S02]  /*b8e0*/  @P1 IMAD.IADD R5, R78, 0x1, R3.reuse ;  /* 0x000000014e051824 */ /* 0x100fe400078e0203 */
[----:B------:R-:W-:Y:S01]  /*b8f0*/  @P1 IMAD.IADD R0, R94, 0x1, R3 ;  /* 0x000000015e001824 */ /* 0x000fe200078e0203 */
[----:B------:R-:W-:Y:S06]  /*b900*/  @P0 BRA `(.L_x_137) ;  /* 0x00000000000c0947 */ /* 0x000fec0003800000 */
[----:B------:R-:W-:Y:S04]  /*b910*/  SHF.L.U32 R3, R149, 0x1f, RZ ;  /* 0x0000001f95037819 */ /* 0x000fe800000006ff */
[----:B------:R-:W1:Y:S02]  /*b920*/  SYNCS.PHASECHK.TRANS64.TRYWAIT P0, [R16+URZ+0x20], R3 ;  /* 0x00002003100075a7 */ /* 0x000e6400080011ff */
[----:B-1----:R-:W-:Y:S05]  /*b930*/  @!P0 BRA `(.L_x_138) ;  /* 0x0000002000588947 */ /* 0x002fea0003800000 */
.L_x_137:
[----:B------:R-:W-:Y:S05]  /*b940*/  BSYNC B0 ;  /* 0x0000000000007941 */ /* 0x000fea0003800000 */
.L_x_136:
[----:B------:R-:W-:Y:S11]  /*b950*/  ISETP.NE.AND P0, PT, R93, RZ, PT ;  /* 0x000000ff5d00720c */ /* 0x000ff60003f05270 */
[----:B------:R-:W-:Y:S02]  /*b960*/  @!UPT UIADD3 URZ, UPT, UPT, URZ, URZ, URZ ;  /* 0x000000fffffff290 */ /* 0x000fe4000fffe0ff */
[----:B------:R3:W4:Y:S01]  /*b970*/  @P0 LDS.128 R84, [R77+UR44+0x400] ;  /* 0x0004002c4d540984 */ /* 0x0007220008000c00 */
[----:B-1----:R-:W-:Y:S01]  /*b980*/  @P0 IMAD.IADD R3, R92, 0x1, R5 ;  /* 0x000000015c030824 */ /* 0x002fe200078e0205 */
[C---:B------:R-:W-:Y:S01]  /*b990*/  @P0 IADD3 R6, PT, PT, R94.reuse, R5, RZ ;  /* 0x000000055e060210 */ /* 0x040fe20007ffe0ff */
[C---:B------:R-:W-:Y:S01]  /*b9a0*/  @P0 IMAD.IADD R4, R94.reuse, 0x1, R7 ;  /* 0x000000015e040824 */ /* 0x040fe200078e0207 */
[----:B------:R3:W1:Y:S02]  /*b9b0*/  @P0 LDS.128 R80, [R0+0x400] ;  /* 0x0004000000500984 */ /* 0x0006640000000c00 */
[----:B------:R-:W-:Y:S02]  /*b9c0*/  @P0 IADD3 R94, PT, PT, R94, R3, RZ ;  /* 0x000000035e5e0210 */ /* 0x000fe40007ffe0ff */
[----:B------:R3:W2:Y:S04]  /*b9d0*/  @P0 LDS.128 R88, [R7+0x400] ;  /* 0x0004000007580984 */ /* 0x0006a80000000c00 */
[----:B------:R3:W1:Y:S04]  /*b9e0*/  @P0 LDS.128 R96, [R4+0x400] ;  /* 0x0004000004600984 */ /* 0x0006680000000c00 */
[----:B------:R3:W1:Y:S04]  /*b9f0*/  @P0 LDS.128 R104, [R5+0x400] ;  /* 0x0004000005680984 */ /* 0x0006680000000c00 */
[----:B------:R3:W1:Y:S04]  /*ba00*/  @P0 LDS.128 R112, [R6+0x400] ;  /* 0x0004000006700984 */ /* 0x0006680000000c00 */
[----:B------:R3:W1:Y:S04]  /*ba10*/  @P0 LDS.128 R120, [R3+0x400] ;  /* 0x0004000003780984 */ /* 0x0006680000000c00 */
[----:B------:R3:W1:Y:S02]  /*ba20*/  @P0 LDS.128 R128, [R94+0x400] ;  /* 0x000400005e800984 */ /* 0x0006640000000c00 */
.L_x_135:
[----:B------:R-:W-:Y:S05]  /*ba30*/  BSYNC B1 ;  /* 0x0000000000017941 */ /* 0x000fea0003800000 */
.L_x_134:
[----:B------:R-:W-:Y:S01]  /*ba40*/  VIADD R16, R69, UR39 ;  /* 0x0000002745107c36 */ /* 0x000fe20008000000 */
[----:B------:R-:W-:Y:S04]  /*ba50*/  BSSY.RECONVERGENT B6, `(.L_x_139) ;  /* 0x0000015000067945 */ /* 0x000fe80003800200 */
[----:B---3--:R-:W-:Y:S04]  /*ba60*/  SHF.R.U32.HI R3, RZ, 0x15, R16 ;  /* 0x00000015ff037819 */ /* 0x008fe80000011610 */
[----:B------:R-:W-:Y:S11]  /*ba70*/  LOP3.LUT P0, RZ, R3, 0x3, R140, 0x48, !PT ;  /* 0x0000000303ff7812 */ /* 0x000ff6000780488c */
[----:B------:R-:W-:Y:S02]  /*ba80*/  @!UPT UIADD3 URZ, UPT, UPT, URZ, URZ, URZ ;  /* 0x000000fffffff290 */ /* 0x000fe4000fffe0ff */
[----:B------:R-:W-:Y:S05]  /*ba90*/  @!P0 BRA `(.L_x_140) ;  /* 0x0000000000408947 */ /* 0x000fea0003800000 */
[----:B------:R-:W3:Y:S01]  /*baa0*/  LDCU.64 UR8, c[0x4][0x70] ;  /* 0x01000e00ff0877ac */ /* 0x000ee20008000a00 */
[----:B--2---:R-:W-:Y:S01]  /*bab0*/  MOV R15, 0x0 ;  /* 0x00000000000f7802 */ /* 0x004fe20000000f00 */
[----:B------:R-:W-:Y:S02]  /*bac0*/  HFMA2 R12, -RZ, RZ, 0, 5.9604644775390625e-08 ;  /* 0x00000001ff0c7431 */ /* 0x000fe400000001ff */
[----:B------:R-:W-:Y:S02]  /*bad0*/  IMAD.MOV.U32 R8, RZ, RZ, 0x192 ;  /* 0x00000192ff087424 */ /* 0x000fe400078e00ff */
[----:B------:R-:W-:Y:S01]  /*bae0*/  IMAD.MOV.U32 R13, RZ, RZ, RZ ;  /* 0x000000ffff0d7224 */ /* 0x000fe200078e00ff */
[----:B------:R-:W2:Y:S01]  /*baf0*/  LDCU.64 UR6, c[0x4][0x78] ;  /* 0x01000f00ff0677ac */ /* 0x000ea20008000a00 */
[----:B------:R-:W1:Y:S01]  /*bb00*/  LDC.64 R14, c[0x4][R15] ;  /* 0x010000000f0e7b82 */ /* 0x000e620000000a00 */
[----:B------:R-:W5:Y:S01]  /*bb10*/  LDCU.64 UR4, c[0x4][0x10] ;  /* 0x01000200ff0477ac */ /* 0x000f620008000a00 */
[----:B---3--:R-:W-:Y:S01]  /*bb20*/  MOV R5, UR9 ;  /* 0x0000000900057c02 */ /* 0x008fe20008000f00 */
[----:B------:R-:W-:Y:S01]  /*bb30*/  IMAD.U32 R4, RZ, RZ, UR8 ;  /* 0x00000008ff047e24 */ /* 0x000fe2000f8e00ff */
[----:B--2---:R-:W-:Y:S01]  /*bb40*/  MOV R7, UR7 ;  /* 0x0000000700077c02 */ /* 0x004fe20008000f00 */
[----:B------:R-:W-:Y:S01]  /*bb50*/  IMAD.U32 R6, RZ, RZ, UR6 ;  /* 0x00000006ff067e24 */ /* 0x000fe2000f8e00ff */
[----:B-----5:R-:W-:Y:S01]  /*bb60*/  MOV R11, UR5 ;  /* 0x00000005000b7c02 */ /* 0x020fe20008000f00 */
[----:B------:R-:W-:Y:S02]  /*bb70*/  IMAD.U32 R10, RZ, RZ, UR4 ;  /* 0x00000004ff0a7e24 */ /* 0x000fe4000f8e00ff */
[----:B------:R-:W-:Y:S07]  /*bb80*/  LEPC R20, `(.L_x_140) ;  /* 0x000000001014794e */ /* 0x000fee0000000000 */
[----:B-1--4-:R-:W-:Y:S05]  /*bb90*/  CALL.ABS.NOINC R14 ;  /* 0x000000000e007343 */ /* 0x012fea0003c00000 */
.L_x_140:
[----:B------:R-:W-:Y:S05]  /*bba0*/  BSYNC.RECONVERGENT B6 ;  /* 0x0000000000067941 */ /* 0x000fea0003800200 */
.L_x_139:
[----:B----4-:R-:W-:Y:S01]  /*bbb0*/  SHF.L.U32 R69, R84, 0x10, RZ ;  /* 0x0000001054457819 */ /* 0x010fe200000006ff */
[----:B------:R-:W-:Y:S05]  /*bbc0*/  WARPSYNC.ALL ;  /* 0x0000000000007948 */ /* 0x000fea0003800000 */
[----:B------:R-:W-:Y:S01]  /*bbd0*/  R2UR UR4, R16 ;  /* 0x00000000100472ca */ /* 0x000fe200000e0000 */
[----:B------:R-:W-:Y:S01]  /*bbe0*/  BSSY.RECONVERGENT B0, `(.L_x_141) ;  /* 0x00000fc000007945 */ /* 0x000fe20003800200 */
[----:B------:R-:W-:Y:S02]  /*bbf0*/  LOP3.LUT R0, R84, 0xffff0000, RZ, 0xc0, !PT ;  /* 0xffff000054007812 */ /* 0x000fe400078ec0ff */
[C---:B------:R-:W-:Y:S02]  /*bc00*/  SHF.L.U32 R3, R85.reuse, 0x10, RZ ;  /* 0x0000001055037819 */ /* 0x040fe400000006ff */
[----:B------:R-:W-:Y:S02]  /*bc10*/  LOP3.LUT R70, R85, 0xffff0000, RZ, 0xc0, !PT ;  /* 0xffff000055467812 */ /* 0x000fe400078ec0ff */
[C---:B------:R-:W-:Y:S02]  /*bc20*/  SHF.L.U32 R72, R86.reuse, 0x10, RZ ;  /* 0x0000001056487819 */ /* 0x040fe400000006ff */
[----:B------:R-:W-:Y:S02]  /*bc30*/  LOP3.LUT R74, R86, 0xffff0000, RZ, 0xc0, !PT ;  /* 0xffff0000564a7812 */ /* 0x000fe400078ec0ff */
[C---:B------:R-:W-:Y:S01]  /*bc40*/  SHF.L.U32 R73, R87.reuse, 0x10, RZ ;  /* 0x0000001057497819 */ /* 0x040fe200000006ff */
[----:B--2---:R-:W2:Y:S01]  /*bc50*/  LDTM.x64 R4, tmem[UR4] ;  /* 0x00000004000479ee */ /* 0x004ea20008340000 */
[----:B------:R-:W-:Y:S02]  /*bc60*/  LOP3.LUT R76, R87, 0xffff0000, RZ, 0xc0, !PT ;  /* 0xffff0000574c7812 */ /* 0x000fe400078ec0ff */
[C---:B-1----:R-:W-:Y:S02]  /*bc70*/  SHF.L.U32 R75, R80.reuse, 0x10, RZ ;  /* 0x00000010504b7819 */ /* 0x042fe400000006ff */
[----:B------:R-:W-:Y:S02]  /*bc80*/  LOP3.LUT R78, R80, 0xffff0000, RZ, 0xc0, !PT ;  /* 0xffff0000504e7812 */ /* 0x000fe400078ec0ff */
[C---:B------:R-:W-:Y:S02]  /*bc90*/  SHF.L.U32 R77, R81.reuse, 0x10, RZ ;  /* 0x00000010514d7819 */ /* 0x040fe400000006ff */
[----:B------:R-:W-:Y:S02]  /*bca0*/  LOP3.LUT R80, R81, 0xffff0000, RZ, 0xc0, !PT ;  /* 0xffff000051507812 */ /* 0x000fe400078ec0ff */
[C---:B------:R-:W-:Y:S02]  /*bcb0*/  SHF.L.U32 R79, R82.reuse, 0x10, RZ ;  /* 0x00000010524f7819 */ /* 0x040fe400000006ff */
[----:B------:R-:W-:Y:S02]  /*bcc0*/  LOP3.LUT R82, R82, 0xffff0000, RZ, 0xc0, !PT ;  /* 0xffff000052527812 */ /* 0x000fe400078ec0ff */
[C---:B------:R-:W-:Y:S02]  /*bcd0*/  SHF.L.U32 R81, R83.reuse, 0x10, RZ ;  /* 0x0000001053517819 */ /* 0x040fe400000006ff */
[----:B------:R-:W-:Y:S02]  /*bce0*/  LOP3.LUT R84, R83, 0xffff0000, RZ, 0xc0, !PT ;  /* 0xffff000053547812 */ /* 0x000fe400078ec0ff */
[C---:B------:R-:W-:Y:S02]  /*bcf0*/  SHF.L.U32 R83, R88.reuse, 0x10, RZ ;  /* 0x0000001058537819 */ /* 0x040fe400000006ff */
[----:B------:R-:W-:Y:S02]  /*bd00*/  LOP3.LUT R86, R88, 0xffff0000, RZ, 0xc0, !PT ;  /* 0xffff000058567812 */ /* 0x000fe400078ec0ff */
[C---:B------:R-:W-:Y:S01]  /*bd10*/  SHF.L.U32 R85, R89.reuse, 0x10, RZ ;  /* 0x0000001059557819 */ /* 0x040fe200000006ff */
[C---:B--2---:R-:W-:Y:S01]  /*bd20*/  FMUL R4, R68.reuse, R4 ;  /* 0x0000000444047220 */ /* 0x044fe20000400000 */
[----:B------:R-:W-:Y:S01]  /*bd30*/  LOP3.LUT R88, R89, 0xffff0000, RZ, 0xc0, !PT ;  /* 0xffff000059587812 */ /* 0x000fe200078ec0ff */
[----:B------:R-:W-:Y:S01]  /*bd40*/  FMUL R5, R68, R5 ;  /* 0x0000000544057220 */ /* 0x000fe20000400000 */
[C---:B------:R-:W-:Y:S01]  /*bd50*/  SHF.L.U32 R87, R90.reuse, 0x10, RZ ;  /* 0x000000105a577819 */ /* 0x040fe200000006ff */
[C---:B------:R-:W-:Y:S01]  /*bd60*/  FFMA R4, R71.reuse, R69, R4 ;  /* 0x0000004547047223 */ /* 0x040fe20000000004 */
[----:B------:R-:W-:Y:S01]  /*bd70*/  LOP3.LUT R90, R90, 0xffff0000, RZ, 0xc0, !PT ;  /* 0xffff00005a5a7812 */ /* 0x000fe200078ec0ff */
[----:B------:R-:W-:Y:S01]  /*bd80*/  FFMA R5, R71, R0, R5 ;  /* 0x0000000047057223 */ /* 0x000fe20000000005 */
[C---:B------:R-:W-:Y:S01]  /*bd90*/  SHF.L.U32 R89, R91.reuse, 0x10, RZ ;  /* 0x000000105b597819 */ /* 0x040fe200000006ff */
[C---:B------:R-:W-:Y:S01]  /*bda0*/  FMUL R6, R68.reuse, R6 ;  /* 0x0000000644067220 */ /* 0x040fe20000400000 */
[----:B------:R-:W-:Y:S01]  /*bdb0*/  LOP3.LUT R92, R91, 0xffff0000, RZ, 0xc0, !PT ;  /* 0xffff00005b5c7812 */ /* 0x000fe200078ec0ff */
[----:B------:R-:W-:Y:S01]  /*bdc0*/  FMUL R7, R68, R7 ;  /* 0x0000000744077220 */ /* 0x000fe20000400000 */
[----:B------:R-:W-:Y:S01]  /*bdd0*/  F2FP.BF16.F32.PACK_AB R4, R5, R4 ;  /* 0x000000040504723e */ /* 0x000fe200000010ff */
[C---:B------:R-:W-:Y:S01]  /*bde0*/  FFMA R6, R71.reuse, R3, R6 ;  /* 0x0000000347067223 */ /* 0x040fe20000000006 */
[C---:B------:R-:W-:Y:S01]  /*bdf0*/  SHF.L.U32 R91, R96.reuse, 0x10, RZ ;  /* 0x00000010605b7819 */ /* 0x040fe200000006ff */
[----:B------:R-:W-:Y:S01]  /*be00*/  FFMA R7, R71, R70, R7 ;  /* 0x0000004647077223 */ /* 0x000fe20000000007 */
[----:B------:R-:W-:Y:S01]  /*be10*/  LOP3.LUT R94, R96, 0xffff0000, RZ, 0xc0, !PT ;  /* 0xffff0000605e7812 */ /* 0x000fe200078ec0ff */
[C---:B------:R-:W-:Y:S01]  /*be20*/  FMUL R8, R68.reuse, R8 ;  /* 0x0000000844087220 */ /* 0x040fe20000400000 */
[----:B------:R-:W-:Y:S01]  /*be30*/  SHF.L.U32 R93, R97, 0x10, RZ ;  /* 0x00000010615d7819 */ /* 0x000fe200000006ff */
[----:B------:R-:W-:Y:S01]  /*be40*/  FMUL R9, R68, R9 ;  /* 0x0000000944097220 */ /* 0x000fe20000400000 */
[----:B------:R-:W-:Y:S01]  /*be50*/  F2FP.BF16.F32.PACK_AB R5, R7, R6 ;  /* 0x000000060705723e */ /* 0x000fe200000010ff */
[----:B------:R-:W-:Y:S01]  /*be60*/  FFMA R8, R71, R72, R8 ;  /* 0x0000004847087223 */ /* 0x000fe20000000008 */
[----:B------:R-:W-:Y:S01]  /*be70*/  LOP3.LUT R96, R97, 0xffff0000, RZ, 0xc0, !PT ;  /* 0xffff000061607812 */ /* 0x000fe200078ec0ff */
[----:B------:R-:W-:Y:S01]  /*be80*/  FFMA R9, R71, R74, R9 ;  /* 0x0000004a47097223 */ /* 0x000fe20000000009 */
[----:B------:R-:W-:Y:S01]  /*be90*/  SHF.L.U32 R95, R98, 0x10, RZ ;  /* 0x00000010625f7819 */ /* 0x000fe200000006ff */
[----:B------:R-:W-:Y:S01]  /*bea0*/  FMUL R10, R68, R10 ;  /* 0x0000000a440a7220 */ /* 0x000fe20000400000 */
[----:B------:R-:W-:Y:S01]  /*beb0*/  LOP3.LUT R98, R98, 0xffff0000, RZ, 0xc0, !PT ;  /* 0xffff000062627812 */ /* 0x000fe200078ec0ff */
[C---:B------:R-:W-:Y:S01]  /*bec0*/  FMUL R11, R68.reuse, R11 ;  /* 0x0000000b440b7220 */ /* 0x040fe20000400000 */
[----:B------:R-:W-:Y:S01]  /*bed0*/  F2FP.BF16.F32.PACK_AB R6, R9, R8 ;  /* 0x000000080906723e */ /* 0x000fe200000010ff */
[----:B------:R-:W-:Y:S01]  /*bee0*/  FFMA R10, R71, R73, R10 ;  /* 0x00000049470a7223 */ /* 0x000fe2000000000a */
[----:B------:R-:W-:Y:S01]  /*bef0*/  SHF.L.U32 R97, R99, 0x10, RZ ;  /* 0x0000001063617819 */ /* 0x000fe200000006ff */
[----:B------:R-:W-:Y:S01]  /*bf00*/  FFMA R11, R71, R76, R11 ;  /* 0x0000004c470b7223 */ /* 0x000fe2000000000b */
[----:B------:R-:W-:Y:S01]  /*bf10*/  LOP3.LUT R100, R99, 0xffff0000, RZ, 0xc0, !PT ;  /* 0xffff000063647812 */ /* 0x000fe200078ec0ff */
[----:B------:R-:W-:Y:S01]  /*bf20*/  FMUL R0, R68, R12 ;  /* 0x0000000c44007220 */ /* 0x000fe20000400000 */
[----:B------:R-:W-:Y:S01]  /*bf30*/  SHF.L.U32 R99, R104, 0x10, RZ ;  /* 0x0000001068637819 */ /* 0x000fe200000006ff */
[C---:B------:R-:W-:Y:S01]  /*bf40*/  FMUL R3, R68.reuse, R13 ;  /* 0x0000000d44037220 */ /* 0x040fe20000400000 */
[----:B------:R-:W-:Y:S01]  /*bf50*/  F2FP.BF16.F32.PACK_AB R7, R11, R10 ;  /* 0x0000000a0b07723e */ /* 0x000fe200000010ff */
[----:B------:R-:W-:Y:S01]  /*bf60*/  FMUL R14, R68, R14 ;  /* 0x0000000e440e7220 */ /* 0x000fe20000400000 */
[----:B------:R-:W-:Y:S01]  /*bf70*/  LOP3.LUT R102, R104, 0xffff0000, RZ, 0xc0, !PT ;  /* 0xffff000068667812 */ /* 0x000fe200078ec0ff */
[C---:B------:R-:W-:Y:S01]  /*bf80*/  FMUL R15, R68.reuse, R15 ;  /* 0x0000000f440f7220 */ /* 0x040fe20000400000 */
[----:B------:R-:W-:Y:S01]  /*bf90*/  SHF.L.U32 R101, R105, 0x10, RZ ;  /* 0x0000001069657819 */ /* 0x000fe200000006ff */
[----:B------:R-:W-:Y:S01]  /*bfa0*/  FFMA R0, R71, R75, R0 ;  /* 0x0000004b47007223 */ /* 0x000fe20000000000 */
[----:B------:R-:W-:Y:S01]  /*bfb0*/  LOP3.LUT R104, R105, 0xffff0000, RZ, 0xc0, !PT ;  /* 0xffff000069687812 */ /* 0x000fe200078ec0ff */
[----:B------:R-:W-:Y:S01]  /*bfc0*/  FMUL R12, R68, R16 ;  /* 0x00000010440c7220 */ /* 0x000fe20000400000 */
[C---:B------:R-:W-:Y:S01]  /*bfd0*/  SHF.L.U32 R103, R106.reuse, 0x10, RZ ;  /* 0x000000106a677819 */ /* 0x040fe200000006ff */
[----:B------:R-:W-:Y:S01]  /*bfe0*/  FFMA R3, R71, R78, R3 ;  /* 0x0000004e47037223 */ /* 0x000fe20000000003 */
[----:B------:R-:W-:Y:S01]  /*bff0*/  LOP3.LUT R106, R106, 0xffff0000, RZ, 0xc0, !PT ;  /* 0xffff00006a6a7812 */ /* 0x000fe200078ec0ff */
[C---:B------:R-:W-:Y:S01]  /*c000*/  FMUL R13, R68.reuse, R17 ;  /* 0x00000011440d7220 */ /* 0x040fe20000400000 */
[----:B------:R-:W-:Y:S01]  /*c010*/  SHF.L.U32 R105, R107, 0x10, RZ ;  /* 0x000000106b697819 */ /* 0x000fe200000006ff */
[----:B------:R-:W-:Y:S01]  /*c020*/  FFMA R14, R71, R77, R14 ;  /* 0x0000004d470e7223 */ /* 0x000fe2000000000e */
[----:B------:R-:W-:Y:S01]  /*c030*/  F2FP.BF16.F32.PACK_AB R8, R3, R0 ;  /* 0x000000000308723e */ /* 0x000fe200000010ff */
[----:B------:R-:W-:Y:S01]  /*c040*/  FMUL R18, R68, R18 ;  /* 0x0000001244127220 */ /* 0x000fe20000400000 */
[----:B------:R-:W-:Y:S01]  /*c050*/  LOP3.LUT R108, R107, 0xffff0000, RZ, 0xc0, !PT ;  /* 0xffff00006b6c7812 */ /* 0x000fe200078ec0ff */
[----:B------:R-:W-:Y:S01]  /*c060*/  FFMA R15, R71, R80, R15 ;  /* 0x00000050470f7223 */ /* 0x000fe2000000000f */
[----:B------:R-:W-:Y:S01]  /*c070*/  SHF.L.U32 R107, R112, 0x10, RZ ;  /* 0x00000010706b7819 */ /* 0x000fe200000006ff */
[----:B------:R-:W-:Y:S01]  /*c080*/  FMUL R19, R68, R19 ;  /* 0x0000001344137220 */ /* 0x000fe20000400000 */
[----:B------:R-:W-:Y:S01]  /*c090*/  LOP3.LUT R110, R112, 0xffff0000, RZ, 0xc0, !PT ;  /* 0xffff0000706e7812 */ /* 0x000fe200078ec0ff */
[----:B------:R1:W-:Y:S01]  /*c0a0*/  STS.128 [R164+UR44+0xc400], R4 ;  /* 0x00c40004a4007988 */ /* 0x0003e20008000c2c */
[----:B------:R-:W-:Y:S01]  /*c0b0*/  F2FP.BF16.F32.PACK_AB R9, R15, R14 ;  /* 0x0000000e0f09723e */ /* 0x000fe200000010ff */
[C---:B------:R-:W-:Y:S01]  /*c0c0*/  FFMA R12, R71.reuse, R79, R12 ;  /* 0x0000004f470c7223 */ /* 0x040fe2000000000c */
[C---:B------:R-:W-:Y:S01]  /*c0d0*/  FFMA R13, R71.reuse, R82, R13 ;  /* 0x00000052470d7223 */ /* 0x040fe2000000000d */
[----:B------:R-:W-:Y:S01]  /*c0e0*/  FFMA R18, R71, R81, R18 ;  /* 0x0000005147127223 */ /* 0x000fe20000000012 */
[----:B------:R-:W-:Y:S01]  /*c0f0*/  SHF.L.U32 R109, R113, 0x10, RZ ;  /* 0x00000010716d7819 */ /* 0x000fe200000006ff */
[----:B------:R-:W-:Y:S01]  /*c100*/  FFMA R19, R71, R84, R19 ;  /* 0x0000005447137223 */ /* 0x000fe20000000013 */
[C---:B------:R-:W-:Y:S01]  /*c110*/  FMUL R16, R68.reuse, R20 ;  /* 0x0000001444107220 */ /* 0x040fe20000400000 */
[----:B------:R-:W-:Y:S01]  /*c120*/  F2FP.BF16.F32.PACK_AB R10, R13, R12 ;  /* 0x0000000c0d0a723e */ /* 0x000fe200000010ff */
[C---:B------:R-:W-:Y:S01]  /*c130*/  FMUL R17, R68.reuse, R21 ;  /* 0x0000001544117220 */ /* 0x040fe20000400000 */
[C---:B------:R-:W-:Y:S01]  /*c140*/  FMUL R22, R68.reuse, R22 ;  /* 0x0000001644167220 */ /* 0x040fe20000400000 */
[----:B------:R-:W-:Y:S01]  /*c150*/  F2FP.BF16.F32.PACK_AB R11, R19, R18 ;  /* 0x00000012130b723e */ /* 0x000fe200000010ff */
[C---:B------:R-:W-:Y:S01]  /*c160*/  FFMA R16, R71.reuse, R83, R16 ;  /* 0x0000005347107223 */ /* 0x040fe20000000010 */
[----:B------:R-:W-:Y:S01]  /*c170*/  FFMA R17, R71, R86, R17 ;  /* 0x0000005647117223 */ /* 0x000fe20000000011 */
[----:B------:R-:W-:Y:S01]  /*c180*/  LOP3.LUT R112, R113, 0xffff0000, RZ, 0xc0, !PT ;  /* 0xffff000071707812 */ /* 0x000fe200078ec0ff */
[----:B------:R-:W-:Y:S01]  /*c190*/  FFMA R22, R71, R85, R22 ;  /* 0x0000005547167223 */ /* 0x000fe20000000016 */
[----:B------:R1:W-:Y:S01]  /*c1a0*/  STS.128 [R163+0xc400], R8 ;  /* 0x00c40008a3007388 */ /* 0x0003e20000000c00 */
[C---:B------:R-:W-:Y:S01]  /*c1b0*/  FMUL R23, R68.reuse, R23 ;  /* 0x0000001744177220 */ /* 0x040fe20000400000 */
[----:B------:R-:W-:Y:S01]  /*c1c0*/  F2FP.BF16.F32.PACK_AB R16, R17, R16 ;  /* 0x000000101110723e */ /* 0x000fe200000010ff */
[C---:B------:R-:W-:Y:S01]  /*c1d0*/  FMUL R20, R68.reuse, R24 ;  /* 0x0000001844147220 */ /* 0x040fe20000400000 */
[----:B------:R-:W-:Y:S01]  /*c1e0*/  FMUL R21, R68, R25 ;  /* 0x0000001944157220 */ /* 0x000fe20000400000 */
[C---:B------:R-:W-:Y:S01]  /*c1f0*/  SHF.L.U32 R111, R114.reuse, 0x10, RZ ;  /* 0x00000010726f7819 */ /* 0x040fe200000006ff */
[C---:B------:R-:W-:Y:S01]  /*c200*/  FFMA R23, R71.reuse, R88, R23 ;  /* 0x0000005847177223 */ /* 0x040fe20000000017 */
[C---:B------:R-:W-:Y:S01]  /*c210*/  FFMA R20, R71.reuse, R87, R20 ;  /* 0x0000005747147223 */ /* 0x040fe20000000014 */
[----:B------:R-:W-:Y:S01]  /*c220*/  LOP3.LUT R114, R114, 0xffff0000, RZ, 0xc0, !PT ;  /* 0xffff000072727812 */ /* 0x000fe200078ec0ff */
        /* <DEDUP_REMOVED lines=8> */
[----:B------:R-:W-:Y:S01]  /*c2b0*/  SHF.L.U32 R113, R115, 0x10, RZ ;  /* 0x0000001073717819 */ /* 0x000fe200000006ff */
[----:B------:R-:W-:Y:S01]  /*c2c0*/  FFMA R24, R71, R91, R24 ;  /* 0x0000005b47187223 */ /* 0x000fe20000000018 */
[C---:B------:R-:W-:Y:S01]  /*c2d0*/  FMUL R25, R68.reuse, R29 ;  /* 0x0000001d44197220 */ /* 0x040fe20000400000 */
[----:B------:R-:W-:Y:S01]  /*c2e0*/  LOP3.LUT R116, R115, 0xffff0000, RZ, 0xc0, !PT ;  /* 0xffff000073747812 */ /* 0x000fe200078ec0ff */
[C---:B------:R-:W-:Y:S01]  /*c2f0*/  FMUL R30, R68.reuse, R30 ;  /* 0x0000001e441e7220 */ /* 0x040fe20000400000 */
[----:B------:R-:W-:Y:S01]  /*c300*/  F2FP.BF16.F32.PACK_AB R19, R27, R26 ;  /* 0x0000001a1b13723e */ /* 0x000fe200000010ff */
[C---:B------:R-:W-:Y:S01]  /*c310*/  FFMA R25, R71.reuse, R94, R25 ;  /* 0x0000005e47197223 */ /* 0x040fe20000000019 */
[----:B------:R-:W-:Y:S01]  /*c320*/  FMUL R31, R68, R31 ;  /* 0x0000001f441f7220 */ /* 0x000fe20000400000 */
[----:B------:R-:W-:Y:S01]  /*c330*/  FFMA R30, R71, R93, R30 ;  /* 0x0000005d471e7223 */ /* 0x000fe2000000001e */
[----:B------:R-:W-:Y:S01]  /*c340*/  SHF.L.U32 R115, R120, 0x10, RZ ;  /* 0x0000001078737819 */ /* 0x000fe200000006ff */
[----:B------:R1:W-:Y:S01]  /*c350*/  STS.128 [R162+0xc400], R16 ;  /* 0x00c40010a2007388 */ /* 0x0003e20000000c00 */
[----:B------:R-:W-:Y:S01]  /*c360*/  F2FP.BF16.F32.PACK_AB R24, R25, R24 ;  /* 0x000000181918723e */ /* 0x000fe200000010ff */
[C---:B------:R-:W-:Y:S01]  /*c370*/  FFMA R31, R71.reuse, R96, R31 ;  /* 0x00000060471f7223 */ /* 0x040fe2000000001f */
[C---:B------:R-:W-:Y:S01]  /*c380*/  FMUL R28, R68.reuse, R32 ;  /* 0x00000020441c7220 */ /* 0x040fe20000400000 */
[C---:B------:R-:W-:Y:S01]  /*c390*/  FMUL R29, R68.reuse, R33 ;  /* 0x00000021441d7220 */ /* 0x040fe20000400000 */
[----:B------:R-:W-:Y:S01]  /*c3a0*/  FMUL R34, R68, R34 ;  /* 0x0000002244227220 */ /* 0x000fe20000400000 */
[----:B------:R-:W-:Y:S01]  /*c3b0*/  LOP3.LUT R118, R120, 0xffff0000, RZ, 0xc0, !PT ;  /* 0xffff000078767812 */ /* 0x000fe200078ec0ff */
[----:B------:R-:W-:Y:S01]  /*c3c0*/  FFMA R28, R71, R95, R28 ;  /* 0x0000005f471c7223 */ /* 0x000fe2000000001c */
[----:B------:R-:W-:Y:S01]  /*c3d0*/  F2FP.BF16.F32.PACK_AB R25, R31, R30 ;  /* 0x0000001e1f19723e */ /* 0x000fe200000010ff */
[C---:B------:R-:W-:Y:S01]  /*c3e0*/  FFMA R29, R71.reuse, R98, R29 ;  /* 0x00000062471d7223 */ /* 0x040fe2000000001d */
[----:B------:R-:W-:Y:S01]  /*c3f0*/  FFMA R34, R71, R97, R34 ;  /* 0x0000006147227223 */ /* 0x000fe20000000022 */
[C---:B------:R-:W-:Y:S01]  /*c400*/  FMUL R35, R68.reuse, R35 ;  /* 0x0000002344237220 */ /* 0x040fe20000400000 */
[----:B------:R-:W-:Y:S01]  /*c410*/  SHF.L.U32 R117, R121, 0x10, RZ ;  /* 0x0000001079757819 */ /* 0x000fe200000006ff */
[C---:B------:R-:W-:Y:S01]  /*c420*/  FMUL R32, R68.reuse, R36 ;  /* 0x0000002444207220 */ /* 0x040fe20000400000 */
[----:B------:R-:W-:Y:S01]  /*c430*/  F2FP.BF16.F32.PACK_AB R26, R29, R28 ;  /* 0x0000001c1d1a723e */ /* 0x000fe200000010ff */
[C---:B------:R-:W-:Y:S01]  /*c440*/  FFMA R35, R71.reuse, R100, R35 ;  /* 0x0000006447237223 */ /* 0x040fe20000000023 */
[C---:B------:R-:W-:Y:S01]  /*c450*/  FMUL R33, R68.reuse, R37 ;  /* 0x0000002544217220 */ /* 0x040fe20000400000 */
[----:B------:R-:W-:Y:S01]  /*c460*/  FFMA R32, R71, R99, R32 ;  /* 0x0000006347207223 */ /* 0x000fe20000000020 */
        /* <DEDUP_REMOVED lines=29> */
[C---:B------:R-:W-:Y:S01]  /*c640*/  FMUL R47, R68.reuse, R47 ;  /* 0x0000002f442f7220 */ /* 0x040fe20000400000 */
[C---:B------:R-:W-:Y:S01]  /*c650*/  FMUL R44, R68.reuse, R48 ;  /* 0x00000030442c7220 */ /* 0x040fe20000400000 */
[----:B------:R-:W-:Y:S01]  /*c660*/  FMUL R45, R68, R49 ;  /* 0x00000031442d7220 */ /* 0x000fe20000400000 */
[----:B------:R1:W-:Y:S01]  /*c670*/  STS.128 [R147+0xc400], R32 ;  /* 0x00c4002093007388 */ /* 0x0003e20000000c00 */
[C---:B------:R-:W-:Y:S01]  /*c680*/  SHF.L.U32 R123, R128.reuse, 0x10, RZ ;  /* 0x00000010807b7819 */ /* 0x040fe200000006ff */
[----:B------:R-:W-:Y:S01]  /*c690*/  FFMA R46, R71, R109, R46 ;  /* 0x0000006d472e7223 */ /* 0x000fe2000000002e */
[----:B------:R-:W-:Y:S01]  /*c6a0*/  F2FP.BF16.F32.PACK_AB R40, R41, R40 ;  /* 0x000000282928723e */ /* 0x000fe200000010ff */
[C---:B------:R-:W-:Y:S01]  /*c6b0*/  FFMA R47, R71.reuse, R112, R47 ;  /* 0x00000070472f7223 */ /* 0x040fe2000000002f */
[C---:B------:R-:W-:Y:S01]  /*c6c0*/  FFMA R44, R71.reuse, R111, R44 ;  /* 0x0000006f472c7223 */ /* 0x040fe2000000002c */
[----:B------:R-:W-:Y:S01]  /*c6d0*/  LOP3.LUT R126, R128, 0xffff0000, RZ, 0xc0, !PT ;  /* 0xffff0000807e7812 */ /* 0x000fe200078ec0ff */
[C---:B------:R-:W-:Y:S01]  /*c6e0*/  FFMA R45, R71.reuse, R114, R45 ;  /* 0x00000072472d7223 */ /* 0x040fe2000000002d */
[C---:B------:R-:W-:Y:S01]  /*c6f0*/  FMUL R50, R68.reuse, R50 ;  /* 0x0000003244327220 */ /* 0x040fe20000400000 */
[C---:B------:R-:W-:Y:S01]  /*c700*/  FMUL R51, R68.reuse, R51 ;  /* 0x0000003344337220 */ /* 0x040fe20000400000 */
[C---:B------:R-:W-:Y:S01]  /*c710*/  FMUL R48, R68.reuse, R52 ;  /* 0x0000003444307220 */ /* 0x040fe20000400000 */
[C---:B------:R-:W-:Y:S01]  /*c720*/  FMUL R49, R68.reuse, R53 ;  /* 0x0000003544317220 */ /* 0x040fe20000400000 */
[C---:B------:R-:W-:Y:S01]  /*c730*/  FFMA R50, R71.reuse, R113, R50 ;  /* 0x0000007147327223 */ /* 0x040fe20000000032 */
        /* <DEDUP_REMOVED lines=9> */
[----:B------:R-:W-:Y:S01]  /*c7d0*/  FFMA R55, R71, R120, R55 ;  /* 0x0000007847377223 */ /* 0x000fe20000000037 */
[C---:B------:R-:W-:Y:S01]  /*c7e0*/  FMUL R59, R68.reuse, R59 ;  /* 0x0000003b443b7220 */ /* 0x040fe20000400000 */
[----:B------:R-:W-:Y:S01]  /*c7f0*/  F2FP.BF16.F32.PACK_AB R41, R47, R46 ;  /* 0x0000002e2f29723e */ /* 0x000fe200000010ff */
[----:B------:R-:W-:Y:S01]  /*c800*/  FFMA R52, R71, R119, R52 ;  /* 0x0000007747347223 */ /* 0x000fe20000000034 */
[----:B------:R-:W-:Y:S01]  /*c810*/  F2FP.BF16.F32.PACK_AB R42, R45, R44 ;  /* 0x0000002c2d2a723e */ /* 0x000fe200000010ff */
[C---:B------:R-:W-:Y:S01]  /*c820*/  FMUL R56, R68.reuse, R60 ;  /* 0x0000003c44387220 */ /* 0x040fe20000400000 */
[----:B------:R-:W-:Y:S01]  /*c830*/  F2FP.BF16.F32.PACK_AB R43, R51, R50 ;  /* 0x00000032332b723e */ /* 0x000fe200000010ff */
[----:B------:R-:W-:Y:S01]  /*c840*/  FFMA R53, R71, R122, R53 ;  /* 0x0000007a47357223 */ /* 0x000fe20000000035 */
[----:B------:R-:W-:Y:S01]  /*c850*/  SHF.L.U32 R125, R129, 0x10, RZ ;  /* 0x00000010817d7819 */ /* 0x000fe200000006ff */
[C---:B------:R-:W-:Y:S01]  /*c860*/  FMUL R57, R68.reuse, R61 ;  /* 0x0000003d44397220 */ /* 0x040fe20000400000 */
[----:B------:R-:W-:Y:S01]  /*c870*/  FFMA R58, R71, R121, R58 ;  /* 0x00000079473a7223 */ /* 0x000fe2000000003a */
[----:B------:R1:W-:Y:S01]  /*c880*/  STS.128 [R160+0xc400], R40 ;  /* 0x00c40028a0007388 */ /* 0x0003e20000000c00 */
[----:B------:R-:W-:Y:S01]  /*c890*/  LOP3.LUT R128, R129, 0xffff0000, RZ, 0xc0, !PT ;  /* 0xffff000081807812 */ /* 0x000fe200078ec0ff */
[----:B------:R-:W-:Y:S01]  /*c8a0*/  FMUL R62, R68, R62 ;  /* 0x0000003e443e7220 */ /* 0x000fe20000400000 */
[C---:B------:R-:W-:Y:S01]  /*c8b0*/  FFMA R59, R71.reuse, R124, R59 ;  /* 0x0000007c473b7223 */ /* 0x040fe2000000003b */
[----:B------:R-:W-:Y:S01]  /*c8c0*/  SHF.L.U32 R127, R130, 0x10, RZ ;  /* 0x00000010827f7819 */ /* 0x000fe200000006ff */
[----:B------:R-:W-:Y:S01]  /*c8d0*/  FMUL R63, R68, R63 ;  /* 0x0000003f443f7220 */ /* 0x000fe20000400000 */
[C---:B------:R-:W-:Y:S01]  /*c8e0*/  FFMA R56, R71.reuse, R123, R56 ;  /* 0x0000007b47387223 */ /* 0x040fe20000000038 */
[----:B------:R-:W-:Y:S01]  /*c8f0*/  LOP3.LUT R130, R130, 0xffff0000, RZ, 0xc0, !PT ;  /* 0xffff000082827812 */ /* 0x000fe200078ec0ff */
[C---:B------:R-:W-:Y:S01]  /*c900*/  FMUL R60, R68.reuse, R64 ;  /* 0x00000040443c7220 */ /* 0x040fe20000400000 */
[----:B------:R-:W-:Y:S01]  /*c910*/  FFMA R57, R71, R126, R57 ;  /* 0x0000007e47397223 */ /* 0x000fe20000000039 */
[----:B------:R-:W-:Y:S01]  /*c920*/  SHF.L.U32 R129, R131, 0x10, RZ ;  /* 0x0000001083817819 */ /* 0x000fe200000006ff */
[C---:B------:R-:W-:Y:S01]  /*c930*/  FMUL R61, R68.reuse, R65 ;  /* 0x00000041443d7220 */ /* 0x040fe20000400000 */
[----:B------:R-:W-:Y:S01]  /*c940*/  FFMA R62, R71, R125, R62 ;  /* 0x0000007d473e7223 */ /* 0x000fe2000000003e */
[----:B------:R-:W-:Y:S01]  /*c950*/  LOP3.LUT R132, R131, 0xffff0000, RZ, 0xc0, !PT ;  /* 0xffff000083847812 */ /* 0x000fe200078ec0ff */
[C---:B------:R-:W-:Y:S01]  /*c960*/  FMUL R66, R68.reuse, R66 ;  /* 0x0000004244427220 */ /* 0x040fe20000400000 */
[----:B------:R-:W-:Y:S01]  /*c970*/  F2FP.BF16.F32.PACK_AB R48, R49, R48 ;  /* 0x000000303130723e */ /* 0x000fe200000010ff */
[----:B------:R-:W-:Y:S01]  /*c980*/  FFMA R63, R71, R128, R63 ;  /* 0x00000080473f7223 */ /* 0x000fe2000000003f */
[----:B------:R-:W-:Y:S01]  /*c990*/  FMUL R67, R68, R67 ;  /* 0x0000004344437220 */ /* 0x000fe20000400000 */
        /* <DEDUP_REMOVED lines=12> */
[----:B------:R-:W-:Y:S03]  /*ca60*/  ISETP.NE.AND P0, PT, R152, RZ, PT ;  /* 0x000000ff9800720c */ /* 0x000fe60003f05270 */
[----:B------:R1:W-:Y:S01]  /*ca70*/  STS.128 [R158+0xc400], R56 ;  /* 0x00c400389e007388 */ /* 0x0003e20000000c00 */
[----:B------:R-:W-:Y:S01]  /*ca80*/  @!PT LDS RZ, [RZ] ;  /* 0x00000000fffff984 */ /* 0x000fe20000000800 */
[----:B------:R-:W-:Y:S01]  /*ca90*/  @!PT LDS RZ, [RZ] ;  /* 0x00000000fffff984 */ /* 0x000fe20000000800 */
[----:B------:R-:W-:Y:S01]  /*caa0*/  @!PT LDS RZ, [RZ] ;  /* 0x00000000fffff984 */ /* 0x000fe20000000800 */
[----:B------:R-:W-:Y:S01]  /*cab0*/  @!PT LDS RZ, [RZ] ;  /* 0x00000000fffff984 */ /* 0x000fe20000000800 */
[----:B------:R2:W-:Y:S07]  /*cac0*/  MEMBAR.ALL.CTA ;  /* 0x0000000000007992 */ /* 0x0005ee0000008000 */
[----:B--2---:R-:W2:Y:S02]  /*cad0*/  FENCE.VIEW.ASYNC.S ;  /* 0x00000000000073c6 */ /* 0x004ea40000000000 */
[----:B--2---:R-:W-:Y:S06]  /*cae0*/  BAR.SYNC.DEFER_BLOCKING 0x1, 0x80 ;  /* 0x0042000000007b1d */ /* 0x004fec0000010000 */
[----:B------:R-:W-:Y:S05]  /*caf0*/  @P0 BRA `(.L_x_142) ;  /* 0x0000000000280947 */ /* 0x000fea0003800000 */
[----:B------:R-:W2:Y:S01]  /*cb00*/  LDCU.64 UR6, c[0x0][0x348] ;  /* 0x00006900ff0677ac */ /* 0x000ea20008000a00 */
[----:B------:R-:W-:Y:S02]  /*cb10*/  UIADD3 UR9, UPT, UPT, UR53, UR39, URZ ;  /* 0x0000002735097290 */ /* 0x000fe4000fffe0ff */
[----:B------:R-:W-:Y:S01]  /*cb20*/  UIADD3 UR8, UPT, UPT, UR44, 0xc400, URZ ;  /* 0x0000c4002c087890 */ /* 0x000fe2000fffe0ff */
[----:B------:R-:W-:Y:S01]  /*cb30*/  UMOV UR10, UR50 ;  /* 0x00000032000a7c82 */ /* 0x000fe20008000000 */
[----:B------:R-:W-:Y:S01]  /*cb40*/  UMOV UR11, UR52 ;  /* 0x00000034000b7c82 */ /* 0x000fe20008000000 */
[----:B--2---:R-:W-:Y:S04]  /*cb50*/  UIADD3 UR4, UP0, UPT, UR6, 0xa80, URZ ;  /* 0x00000a8006047890 */ /* 0x004fe8000ff1e0ff */
[----:B------:R-:W-:Y:S09]  /*cb60*/  UIADD3.X UR5, UPT, UPT, URZ, UR7, URZ, UP0, !UPT ;  /* 0x00000007ff057290 */ /* 0x000ff200087fe4ff */
[----:B------:R2:W-:Y:S01]  /*cb70*/  UTMASTG.3D [UR8], [UR4] ;  /* 0x00000008040073b5 */ /* 0x0005e20008010000 */
[----:B------:R0:W-:Y:S01]  /*cb80*/  UTMACMDFLUSH ;  /* 0x00000000000079b7 */ /* 0x0001e20000000000 */
[----:B--2---:R-:W-:Y:S04]  /*cb90*/  DEPBAR.LE SB0, 0x1 ;  /* 0x000080400000791a */ /* 0x004fe80000000000 */
.L_x_142:
[----:B------:R-:W-:Y:S05]  /*cba0*/  BSYNC.RECONVERGENT B0 ;  /* 0x0000000000007941 */ /* 0x000fea0003800200 */
.L_x_141:
[----:B------:R-:W-:Y:S01]  /*cbb0*/  BAR.SYNC.DEFER_BLOCKING 0x1, 0x80 ;  /* 0x0042000000007b1d */ /* 0x000fe20000010000 */
[----:B------:R-:W-:Y:S09]  /*cbc0*/  UISETP.NE.AND UP0, UPT, UR54, -0x4, UPT ;  /* 0xfffffffc3600788c */ /* 0x000ff2000bf05270 */
[----:B------:R-:W-:Y:S05]  /*cbd0*/  BRA.U !UP0, `(.L_x_143) ;  /* 0x0000000108247547 */ /* 0x000fea000b800000 */
[----:B------:R-:W-:Y:S01]  /*cbe0*/  ISETP.NE.AND P0, PT, R157, RZ, PT ;  /* 0x000000ff9d00720c */ /* 0x000fe20003f05270 */
[----:B------:R-:W-:Y:S01]  /*cbf0*/  IMAD.U32 R0, RZ, RZ, UR47 ;  /* 0x0000002fff007e24 */ /* 0x000fe2000f8e00ff */
[----:B------:R-:W-:Y:S04]  /*cc00*/  UIADD3 UR4, UPT, UPT, UR47, 0x1, URZ ;  /* 0x000000012f047890 */ /* 0x000fe8000fffe0ff */
[----:B------:R-:W-:Y:S04]  /*cc10*/  UISETP.NE.AND UP0, UPT, UR4, 0x4, UPT ;  /* 0x000000040400788c */ /* 0x000fe8000bf05270 */
[----:B------:R-:W-:Y:S03]  /*cc20*/  USEL UR47, UR4, URZ, UP0 ;  /* 0x000000ff042f7287 */ /* 0x000fe60008000000 */
[----:B------:R-:W-:Y:S05]  /*cc30*/  @P0 LEA R0, R0, UR44, 0x3 ;  /* 0x0000002c00000c11 */ /* 0x000fea000f8e18ff */
[----:B------:R-:W-:Y:S05]  /*cc40*/  @P0 VIADD R0, R0, 0x40 ;  /* 0x0000004000000836 */ /* 0x000fea0000000000 */
[----:B------:R-:W-:Y:S04]  /*cc50*/  @P0 PRMT R0, R165, 0x654, R0 ;  /* 0x00000654a5000816 */ /* 0x000fe80000000000 */
[----:B------:R2:W-:Y:S03]  /*cc60*/  @P0 SYNCS.ARRIVE.TRANS64.RED.A1T0 RZ, [R0+URZ], RZ ;  /* 0x000000ff00ff09a7 */ /* 0x0005e600081004ff */
.L_x_143:
[----:B------:R-:W-:Y:S01]  /*cc70*/  R2UR UR6, R156 ;  /* 0x000000009c0672ca */ /* 0x000fe200000e0000 */
[----:B------:R-:W-:Y:S01]  /*cc80*/  UIADD3 UR54, UPT, UPT, UR54, 0x4, URZ ;  /* 0x0000000436367890 */ /* 0x000fe2000fffe0ff */
[----:B------:R-:W-:Y:S01]  /*cc90*/  R2UR UR5, R141 ;  /* 0x000000008d0572ca */ /* 0x000fe200000e0000 */
[----:B------:R-:W-:Y:S01]  /*cca0*/  ULOP3.LUT UR38, UR38, 0x1, URZ, 0x3c, !UPT ;  /* 0x0000000126267892 */ /* 0x000fe2000f8e3cff */
[----:B------:R-:W-:Y:S01]  /*ccb0*/  R2UR UR4, R142 ;  /* 0x000000008e0472ca */ /* 0x000fe200000e0000 */
[----:B------:R-:W-:Y:S01]  /*ccc0*/  UMOV UR52, UR63 ;  /* 0x0000003f00347c82 */ /* 0x000fe20008000000 */
[C---:B------:R-:W-:Y:S04]  /*ccd0*/  ISETP.NE.AND P0, PT, R146.reuse, 0x2, PT ;  /* 0x000000029200780c */ /* 0x040fe80003f05270 */
[----:B------:R-:W-:Y:S02]  /*cce0*/  SEL R3, RZ, 0x1, P0 ;  /* 0x00000001ff037807 */ /* 0x000fe40000000000 */
[----:B------:R-:W-:Y:S01]  /*ccf0*/  SEL R146, R146, RZ, P0 ;  /* 0x000000ff92927207 */ /* 0x000fe20000000000 */
[----:B------:R-:W-:Y:S01]  /*cd00*/  UISETP.NE.AND UP0, UPT, UR6, URZ, UPT ;  /* 0x000000ff0600728c */ /* 0x000fe2000bf05270 */
[----:B------:R-:W-:Y:S01]  /*cd10*/  LOP3.LUT R148, R148, R3, RZ, 0x3c, !PT ;  /* 0x0000000394947212 */ /* 0x000fe200078e3cff */
[----:B------:R-:W-:Y:S02]  /*cd20*/  UIADD3 UR16, UPT, UPT, UR36, UR5, URZ ;  /* 0x0000000524107290 */ /* 0x000fe4000fffe0ff */
[----:B------:R-:W-:Y:S05]  /*cd30*/  UIADD3 UR20, UPT, UPT, UR37, UR4, URZ ;  /* 0x0000000425147290 */ /* 0x000fea000fffe0ff */
[----:B------:R-:W-:Y:S07]  /*cd40*/  BRA.U UP0, `(.L_x_144) ;  /* 0xffffff9d00887547 */ /* 0x000fee000b83ffff */
[----:B------:R-:W3:Y:S01]  /*cd50*/  S2UR UR4, SR_CgaCtaId ;  /* 0x00000000000479c3 */ /* 0x000ee20000008800 */
[----:B------:R-:W-:-:S13]  /*cd60*/  R2UR UR5, R143 ;  /* 0x000000008f0572ca */ /* 0x000fda00000e0000 */
[----:B------:R-:W-:Y:S02]  /*cd70*/  UISETP.NE.AND UP0, UPT, UR5, URZ, UPT ;  /* 0x000000ff0500728c */ /* 0x000fe4000bf05270 */
[----:B---3--:R-:W-:Y:S02]  /*cd80*/  ULOP3.LUT UR5, UR4, 0x1, URZ, 0x3c, !UPT ;  /* 0x0000000104057892 */ /* 0x008fe4000f8e3cff */
[----:B------:R-:W-:-:S04]  /*cd90*/  UIADD3 UR4, UPT, UPT, UR44, 0xc0, URZ ;  /* 0x000000c02c047890 */ /* 0x000fc8000fffe0ff */
[----:B------:R-:W-:-:S09]  /*cda0*/  UPRMT UR4, UR5, 0x654, UR4 ;  /* 0x0000065405047896 */ /* 0x000fd20008000004 */
[----:B------:R-:W-:Y:S01]  /*cdb0*/  SYNCS.ARRIVE.TRANS64.RED.A1T0 RZ, [UR4], RZ ;  /* 0x000000ffffff79a7 */ /* 0x000fe20008100404 */
[----:B------:R-:W-:Y:S01]  /*cdc0*/  SYNCS.ARRIVE.TRANS64.A1T0 RZ, [UR44+0xc0], RZ ;  /* 0x0000c0ffffff79a7 */ /* 0x000fe2000810002c */
[----:B------:R-:W-:Y:S05]  /*cdd0*/  BRA.U !UP0, `(.L_x_145) ;  /* 0x0000000108487547 */ /* 0x000fea000b800000 */
[----:B------:R-:W3:Y:S02]  /*cde0*/  LDCU.64 UR4, c[0x0][0xc90] ;  /* 0x00019200ff0477ac */ /* 0x000ee40008000a00 */
[----:B---3--:R-:W-:-:S04]  /*cdf0*/  UISETP.NE.U32.AND UP0, UPT, UR4, URZ, UPT ;  /* 0x000000ff0400728c */ /* 0x008fc8000bf05070 */
[----:B------:R-:W-:-:S09]  /*ce00*/  UISETP.NE.AND.EX UP0, UPT, UR5, URZ, UPT, UP0 ;  /* 0x000000ff0500728c */ /* 0x000fd2000bf05300 */
[----:B------:R-:W-:Y:S05]  /*ce10*/  BRA.U UP0, `(.L_x_146) ;  /* 0x00000001000c7547 */ /* 0x000fea000b800000 */
[----:B------:R-:W-:-:S13]  /*ce20*/  FSETP.NEU.AND P0, PT, R71, RZ, PT ;  /* 0x000000ff4700720b */ /* 0x000fda0003f0d000 */
[----:B------:R-:W-:Y:S05]  /*ce30*/  @!P0 EXIT ;  /* 0x000000000000894d */ /* 0x000fea0003800000 */
[----:B------:R-:W-:Y:S05]  /*ce40*/  BRA `(.L_x_145) ;  /* 0x00000000002c7947 */ /* 0x000fea0003800000 */
.L_x_146:
[----:B------:R-:W-:Y:S01]  /*ce50*/  ISETP.NE.AND P0, PT, R145, RZ, PT ;  /* 0x000000ff9100720c */ /* 0x000fe20003f05270 */
[----:B------:R-:W-:-:S12]  /*ce60*/  BSSY.RECONVERGENT B0, `(.L_x_145) ;  /* 0x0000009000007945 */ /* 0x000fd80003800200 */
[----:B------:R-:W-:Y:S05]  /*ce70*/  @P0 BRA `(.L_x_147) ;  /* 0x0000000000140947 */ /* 0x000fea0003800000 */
[----:B------:R-:W3:Y:S02]  /*ce80*/  LDCU.64 UR4, c[0x0][0xc88] ;  /* 0x00019100ff0477ac */ /* 0x000ee40008000a00 */
[----:B---3--:R-:W-:-:S04]  /*ce90*/  ISETP.NE.U32.AND P0, PT, RZ, UR4, PT ;  /* 0x00000004ff007c0c */ /* 0x008fc8000bf05070 */
[----:B------:R-:W-:-:S13]  /*cea0*/  ISETP.NE.AND.EX P0, PT, RZ, UR5, PT, P0 ;  /* 0x00000005ff007c0c */ /* 0x000fda000bf05300 */
[----:B------:R-:W-:Y:S05]  /*ceb0*/  @!P0 EXIT ;  /* 0x000000000000894d */ /* 0x000fea0003800000 */
[----:B------:R-:W-:Y:S05]  /*cec0*/  BRA `(.L_x_148) ;  /* 0x0000000000087947 */ /* 0x000fea0003800000 */
.L_x_147:
[----:B------:R-:W-:-:S13]  /*ced0*/  FSETP.NEU.AND P0, PT, R71, RZ, PT ;  /* 0x000000ff4700720b */ /* 0x000fda0003f0d000 */
[----:B------:R-:W-:Y:S05]  /*cee0*/  @!P0 EXIT ;  /* 0x000000000000894d */ /* 0x000fea0003800000 */
.L_x_148:
[----:B------:R-:W-:Y:S05]  /*cef0*/  BSYNC.RECONVERGENT B0 ;  /* 0x0000000000007941 */ /* 0x000fea0003800200 */
.L_x_145:
[----:B------:R-:W3:Y:S01]  /*cf00*/  S2UR UR5, SR_CgaCtaId ;  /* 0x00000000000579c3 */ /* 0x000ee20000008800 */
[----:B------:R-:W-:Y:S01]  /*cf10*/  ULEA UR4, UR47, UR44, 0x3 ;  /* 0x0000002c2f047291 */ /* 0x000fe2000f8e18ff */
[----:B------:R-:W-:-:S04]  /*cf20*/  DEPBAR.LE SB0, 0x0 ;  /* 0x000080000000791a */ /* 0x000fc80000000000 */
[----:B------:R-:W-:-:S04]  /*cf30*/  UIADD3 UR4, UPT, UPT, UR4, 0x40, URZ ;  /* 0x0000004004047890 */ /* 0x000fc8000fffe0ff */
[----:B---3--:R-:W-:-:S09]  /*cf40*/  UPRMT UR4, UR5, 0x654, UR4 ;  /* 0x0000065405047896 */ /* 0x008fd20008000004 */
[----:B------:R-:W-:Y:S01]  /*cf50*/  SYNCS.ARRIVE.TRANS64.RED.A1T0 RZ, [UR4], RZ ;  /* 0x000000ffffff79a7 */ /* 0x000fe20008100404 */
[----:B------:R-:W-:Y:S05]  /*cf60*/  EXIT ;  /* 0x000000000000794d */ /* 0x000fea0003800000 */
.L_x_24:
[----:B-1----:R1:W2:Y:S02]  /*cf70*/  SYNCS.PHASECHK.TRANS64.TRYWAIT P0, [R0+URZ+0xb0], R3 ;  /* 0x0000b003000075a7 */ /* 0x0022a400080011ff */
[----:B--2---:R-:W-:Y:S05]  /*cf80*/  @!P0 NANOSLEEP.SYNCS 0x989680 ;  /* 0x009896800000895d */ /* 0x004fea0003900000 */
[----:B------:R-:W2:Y:S02]  /*cf90*/  @!P0 SYNCS.PHASECHK.TRANS64 P0, [R0+URZ+0xb0], R3 ;  /* 0x0000b003000085a7 */ /* 0x000ea400080010ff */
[----:B--2---:R-:W-:Y:S05]  /*cfa0*/  @!P0 BRA `(.L_x_24) ;  /* 0xfffffffc00f08947 */ /* 0x004fea000383ffff */
[----:B------:R-:W-:Y:S05]  /*cfb0*/  BRA `(.L_x_149) ;  /* 0xffffff4800ec7947 */ /* 0x000fea000383ffff */
.L_x_27:
[----:B--2---:R-:W-:-:S07]  /*cfc0*/  MOV R0, UR6 ;  /* 0x0000000600007c02 */ /* 0x004fce0008000f00 */
.L_x_150:
[----:B-1----:R1:W2:Y:S02]  /*cfd0*/  SYNCS.PHASECHK.TRANS64.TRYWAIT P0, [R0+URZ+0x10], R3 ;  /* 0x00001003000075a7 */ /* 0x0022a400080011ff */
[----:B--2---:R-:W-:Y:S05]  /*cfe0*/  @!P0 NANOSLEEP.SYNCS 0x989680 ;  /* 0x009896800000895d */ /* 0x004fea0003900000 */
[----:B------:R-:W2:Y:S02]  /*cff0*/  @!P0 SYNCS.PHASECHK.TRANS64 P0, [R0+URZ+0x10], R3 ;  /* 0x00001003000085a7 */ /* 0x000ea400080010ff */
[----:B--2---:R-:W-:Y:S05]  /*d000*/  @!P0 BRA `(.L_x_150) ;  /* 0xfffffffc00f08947 */ /* 0x004fea000383ffff */
[----:B------:R-:W-:Y:S05]  /*d010*/  BRA `(.L_x_26) ;  /* 0xffffff4c00547947 */ /* 0x000fea000383ffff */
.L_x_36:
[----:B-1----:R-:W-:-:S07]  /*d020*/  MOV R0, UR7 ;  /* 0x0000000700007c02 */ /* 0x002fce0008000f00 */
.L_x_151:
[----:B-1----:R1:W2:Y:S02]  /*d030*/  SYNCS.PHASECHK.TRANS64.TRYWAIT P0, [R0+URZ+0x10], R3 ;  /* 0x00001003000075a7 */ /* 0x0022a400080011ff */
[----:B--2---:R-:W-:Y:S05]  /*d040*/  @!P0 NANOSLEEP.SYNCS 0x989680 ;  /* 0x009896800000895d */ /* 0x004fea0003900000 */
[----:B------:R-:W2:Y:S02]  /*d050*/  @!P0 SYNCS.PHASECHK.TRANS64 P0, [R0+URZ+0x10], R3 ;  /* 0x00001003000085a7 */ /* 0x000ea400080010ff */
[----:B--2---:R-:W-:Y:S05]  /*d060*/  @!P0 BRA `(.L_x_151) ;  /* 0xfffffffc00f08947 */ /* 0x004fea000383ffff */
[----:B------:R-:W-:Y:S05]  /*d070*/  BRA `(.L_x_35) ;  /* 0xffffff5000ac7947 */ /* 0x000fea000383ffff */
.L_x_43:
[----:B-1----:R1:W4:Y:S02]  /*d080*/  SYNCS.PHASECHK.TRANS64.TRYWAIT P0, [R3+URZ+0x70], R0 ;  /* 0x00007000030075a7 */ /* 0x00232400080011ff */
[----:B----4-:R-:W-:Y:S05]  /*d090*/  @!P0 NANOSLEEP.SYNCS 0x989680 ;  /* 0x009896800000895d */ /* 0x010fea0003900000 */
[----:B------:R-:W4:Y:S02]  /*d0a0*/  @!P0 SYNCS.PHASECHK.TRANS64 P0, [R3+URZ+0x70], R0 ;  /* 0x00007000030085a7 */ /* 0x000f2400080010ff */
[----:B----4-:R-:W-:Y:S05]  /*d0b0*/  @!P0 BRA `(.L_x_43) ;  /* 0xfffffffc00f08947 */ /* 0x010fea000383ffff */
[----:B------:R-:W-:Y:S05]  /*d0c0*/  BRA `(.L_x_152) ;  /* 0xffffff5400e07947 */ /* 0x000fea000383ffff */
.L_x_47:
[----:B-1----:R-:W-:-:S07]  /*d0d0*/  MOV R0, UR4 ;  /* 0x0000000400007c02 */ /* 0x002fce0008000f00 */
.L_x_153:
[----:B-1----:R1:W2:Y:S02]  /*d0e0*/  SYNCS.PHASECHK.TRANS64.TRYWAIT P0, [R0+URZ], R3 ;  /* 0x00000003000075a7 */ /* 0x0022a400080011ff */
[----:B--2---:R-:W-:Y:S05]  /*d0f0*/  @!P0 NANOSLEEP.SYNCS 0x989680 ;  /* 0x009896800000895d */ /* 0x004fea0003900000 */
[----:B------:R-:W2:Y:S02]  /*d100*/  @!P0 SYNCS.PHASECHK.TRANS64 P0, [R0+URZ], R3 ;  /* 0x00000003000085a7 */ /* 0x000ea400080010ff */
[----:B--2---:R-:W-:Y:S05]  /*d110*/  @!P0 BRA `(.L_x_153) ;  /* 0xfffffffc00f08947 */ /* 0x004fea000383ffff */
[----:B------:R-:W-:Y:S05]  /*d120*/  BRA `(.L_x_154) ;  /* 0xffffff5c008c7947 */ /* 0x000fea000383ffff */
.L_x_50:
[----:B-1----:R1:W2:Y:S02]  /*d130*/  SYNCS.PHASECHK.TRANS64.TRYWAIT P0, [R0+URZ+0xa0], R5 ;  /* 0x0000a005000075a7 */ /* 0x0022a400080011ff */
[----:B--2---:R-:W-:Y:S05]  /*d140*/  @!P0 NANOSLEEP.SYNCS 0x989680 ;  /* 0x009896800000895d */ /* 0x004fea0003900000 */
[----:B------:R-:W2:Y:S02]  /*d150*/  @!P0 SYNCS.PHASECHK.TRANS64 P0, [R0+URZ+0xa0], R5 ;  /* 0x0000a005000085a7 */ /* 0x000ea400080010ff */
[----:B--2---:R-:W-:Y:S05]  /*d160*/  @!P0 BRA `(.L_x_50) ;  /* 0xfffffffc00f08947 */ /* 0x004fea000383ffff */
[----:B------:R-:W-:Y:S05]  /*d170*/  BRA `(.L_x_155) ;  /* 0xffffff5c00f07947 */ /* 0x000fea000383ffff */
.L_x_51:
[----:B------:R-:W-:-:S07]  /*d180*/  MOV R0, UR4 ;  /* 0x0000000400007c02 */ /* 0x000fce0008000f00 */
.L_x_156:
[----:B-1----:R1:W2:Y:S02]  /*d190*/  SYNCS.PHASECHK.TRANS64.TRYWAIT P0, [R0+URZ+0x80], R7 ;  /* 0x00008007000075a7 */ /* 0x0022a400080011ff */
[----:B--2---:R-:W-:Y:S05]  /*d1a0*/  @!P0 NANOSLEEP.SYNCS 0x989680 ;  /* 0x009896800000895d */ /* 0x004fea0003900000 */
[----:B------:R-:W2:Y:S02]  /*d1b0*/  @!P0 SYNCS.PHASECHK.TRANS64 P0, [R0+URZ+0x80], R7 ;  /* 0x00008007000085a7 */ /* 0x000ea400080010ff */
[----:B--2---:R-:W-:Y:S05]  /*d1c0*/  @!P0 BRA `(.L_x_156) ;  /* 0xfffffffc00f08947 */ /* 0x004fea000383ffff */
[----:B------:R-:W-:Y:S05]  /*d1d0*/  BRA `(.L_x_157) ;  /* 0xffffff6000007947 */ /* 0x000fea000383ffff */
.L_x_52:
[----:B-1----:R1:W2:Y:S02]  /*d1e0*/  SYNCS.PHASECHK.TRANS64.TRYWAIT P1, [R0+URZ+0x70], R5 ;  /* 0x00007005000075a7 */ /* 0x0022a400080211ff */
[----:B--2---:R-:W-:Y:S05]  /*d1f0*/  @!P1 NANOSLEEP.SYNCS 0x989680 ;  /* 0x009896800000995d */ /* 0x004fea0003900000 */
[----:B------:R-:W2:Y:S02]  /*d200*/  @!P1 SYNCS.PHASECHK.TRANS64 P1, [R0+URZ+0x70], R5 ;  /* 0x00007005000095a7 */ /* 0x000ea400080210ff */
[----:B--2---:R-:W-:Y:S05]  /*d210*/  @!P1 BRA `(.L_x_52) ;  /* 0xfffffffc00f09947 */ /* 0x004fea000383ffff */
[----:B------:R-:W-:Y:S05]  /*d220*/  BRA `(.L_x_158) ;  /* 0xffffff6000307947 */ /* 0x000fea000383ffff */
.L_x_55:
[----:B------:R-:W-:-:S07]  /*d230*/  MOV R0, UR4 ;  /* 0x0000000400007c02 */ /* 0x000fce0008000f00 */
.L_x_159:
[----:B-1----:R1:W2:Y:S02]  /*d240*/  SYNCS.PHASECHK.TRANS64.TRYWAIT P0, [R0+URZ+0x80], R3 ;  /* 0x00008003000075a7 */ /* 0x0022a400080011ff */
[----:B--2---:R-:W-:Y:S05]  /*d250*/  @!P0 NANOSLEEP.SYNCS 0x989680 ;  /* 0x009896800000895d */ /* 0x004fea0003900000 */
[----:B------:R-:W2:Y:S02]  /*d260*/  @!P0 SYNCS.PHASECHK.TRANS64 P0, [R0+URZ+0x80], R3 ;  /* 0x00008003000085a7 */ /* 0x000ea400080010ff */
[----:B--2---:R-:W-:Y:S05]  /*d270*/  @!P0 BRA `(.L_x_159) ;  /* 0xfffffffc00f08947 */ /* 0x004fea000383ffff */
[----:B------:R-:W-:Y:S05]  /*d280*/  BRA `(.L_x_54) ;  /* 0xffffff6000847947 */ /* 0x000fea000383ffff */
.L_x_64:
[----:B-1----:R-:W-:-:S04]  /*d290*/  MOV R5, UR5 ;  /* 0x0000000500057c02 */ /* 0x002fc80008000f00 */
[----:B------:R1:W2:Y:S03]  /*d2a0*/  SYNCS.PHASECHK.TRANS64.TRYWAIT P0, [R5+URZ+0x8], R6 ;  /* 0x00000806050075a7 */ /* 0x0002a600080011ff */
[----:B--2---:R-:W-:Y:S05]  /*d2b0*/  @!P0 NANOSLEEP.SYNCS 0x989680 ;  /* 0x009896800000895d */ /* 0x004fea0003900000 */
[----:B------:R-:W2:Y:S02]  /*d2c0*/  @!P0 SYNCS.PHASECHK.TRANS64 P0, [R5+URZ+0x8], R6 ;  /* 0x00000806050085a7 */ /* 0x000ea400080010ff */
[----:B--2---:R-:W-:Y:S05]  /*d2d0*/  @!P0 BRA `(.L_x_64) ;  /* 0xfffffffc00ec8947 */ /* 0x004fea000383ffff */
[----:B------:R-:W-:Y:S05]  /*d2e0*/  BRA `(.L_x_63) ;  /* 0xffffff6400447947 */ /* 0x000fea000383ffff */
.L_x_66:
[----:B------:R-:W-:Y:S01]  /*d2f0*/  BSSY B0, `(.L_x_160) ;  /* 0x0000006000007945 */ /* 0x000fe20003800000 */
[----:B------:R-:W-:-:S07]  /*d300*/  MOV R15, 0xffffffff ;  /* 0xffffffff000f7802 */ /* 0x000fce0000000f00 */
[----:B-1---5:R-:W-:Y:S05]  /*d310*/  WARPSYNC.COLLECTIVE R15, `(.L_x_161) ;  /* 0x000000000f0c7348 */ /* 0x022fea0003c00000 */
[----:B------:R-:W-:Y:S02]  /*d320*/  ELECT P6, UR79, PT ;  /* 0x00000000004f782f */ /* 0x000fe400038c0000 */
[----:B------:R-:W-:Y:S01]  /*d330*/  MOV R14, UR79 ;  /* 0x0000004f000e7c02 */ /* 0x000fe20008000f00 */
[----:B-1---5:R-:W-:Y:S10]  /*d340*/  ENDCOLLECTIVE ;  /* 0x000000000000791b */ /* 0x022ff40003800000 */
.L_x_161:
[----:B------:R-:W-:Y:S05]  /*d350*/  BSYNC B0 ;  /* 0x0000000000007941 */ /* 0x000fea0003800000 */
.L_x_160:
[----:B------:R-:W-:Y:S05]  /*d360*/  BRA `(.L_x_162) ;  /* 0xffffff6400747947 */ /* 0x000fea000383ffff */
.L_x_68:
[----:B-1----:R-:W-:-:S04]  /*d370*/  MOV R3, UR5 ;  /* 0x0000000500037c02 */ /* 0x002fc80008000f00 */
[----:B------:R1:W2:Y:S03]  /*d380*/  SYNCS.PHASECHK.TRANS64.TRYWAIT P0, [R3+URZ+0x8], R4 ;  /* 0x00000804030075a7 */ /* 0x0002a600080011ff */
[----:B--2---:R-:W-:Y:S05]  /*d390*/  @!P0 NANOSLEEP.SYNCS 0x989680 ;  /* 0x009896800000895d */ /* 0x004fea0003900000 */
[----:B------:R-:W2:Y:S02]  /*d3a0*/  @!P0 SYNCS.PHASECHK.TRANS64 P0, [R3+URZ+0x8], R4 ;  /* 0x00000804030085a7 */ /* 0x000ea400080010ff */
[----:B--2---:R-:W-:Y:S05]  /*d3b0*/  @!P0 BRA `(.L_x_68) ;  /* 0xfffffffc00ec8947 */ /* 0x004fea000383ffff */
[----:B------:R-:W-:Y:S05]  /*d3c0*/  BRA `(.L_x_67) ;  /* 0xffffff6400787947 */ /* 0x000fea000383ffff */
.L_x_69:
[----:B-1----:R1:W2:Y:S02]  /*d3d0*/  SYNCS.PHASECHK.TRANS64.TRYWAIT P0, [R2+URZ+0x70], R5 ;  /* 0x00007005020075a7 */ /* 0x0022a400080011ff */
[----:B--2---:R-:W-:Y:S05]  /*d3e0*/  @!P0 NANOSLEEP.SYNCS 0x989680 ;  /* 0x009896800000895d */ /* 0x004fea0003900000 */
[----:B------:R-:W2:Y:S02]  /*d3f0*/  @!P0 SYNCS.PHASECHK.TRANS64 P0, [R2+URZ+0x70], R5 ;  /* 0x00007005020085a7 */ /* 0x000ea400080010ff */
[----:B--2---:R-:W-:Y:S05]  /*d400*/  @!P0 BRA `(.L_x_69) ;  /* 0xfffffffc00f08947 */ /* 0x004fea000383ffff */
[----:B------:R-:W-:Y:S05]  /*d410*/  BRA `(.L_x_163) ;  /* 0xffffff7000207947 */ /* 0x000fea000383ffff */
.L_x_73:
[----:B------:R-:W-:-:S07]  /*d420*/  MOV R2, UR18 ;  /* 0x0000001200027c02 */ /* 0x000fce0008000f00 */
.L_x_164:
[----:B-1----:R1:W2:Y:S02]  /*d430*/  SYNCS.PHASECHK.TRANS64.TRYWAIT P0, [R2+URZ], R5 ;  /* 0x00000005020075a7 */ /* 0x0022a400080011ff */
[----:B--2---:R-:W-:Y:S05]  /*d440*/  @!P0 NANOSLEEP.SYNCS 0x989680 ;  /* 0x009896800000895d */ /* 0x004fea0003900000 */
[----:B------:R-:W2:Y:S02]  /*d450*/  @!P0 SYNCS.PHASECHK.TRANS64 P0, [R2+URZ], R5 ;  /* 0x00000005020085a7 */ /* 0x000ea400080010ff */
[----:B--2---:R-:W-:Y:S05]  /*d460*/  @!P0 BRA `(.L_x_164) ;  /* 0xfffffffc00f08947 */ /* 0x004fea000383ffff */
[----:B------:R-:W-:Y:S05]  /*d470*/  BRA `(.L_x_72) ;  /* 0xffffff7000787947 */ /* 0x000fea000383ffff */
.L_x_74:
[----:B------:R-:W-:-:S07]  /*d480*/  MOV R2, UR39 ;  /* 0x0000002700027c02 */ /* 0x000fce0008000f00 */
.L_x_165:
[----:B-1----:R1:W2:Y:S02]  /*d490*/  SYNCS.PHASECHK.TRANS64.TRYWAIT P0, [R2+URZ+0x98], R5 ;  /* 0x00009805020075a7 */ /* 0x0022a400080011ff */
[----:B--2---:R-:W-:Y:S05]  /*d4a0*/  @!P0 NANOSLEEP.SYNCS 0x989680 ;  /* 0x009896800000895d */ /* 0x004fea0003900000 */
[----:B------:R-:W2:Y:S02]  /*d4b0*/  @!P0 SYNCS.PHASECHK.TRANS64 P0, [R2+URZ+0x98], R5 ;  /* 0x00009805020085a7 */ /* 0x000ea400080010ff */
[----:B--2---:R-:W-:Y:S05]  /*d4c0*/  @!P0 BRA `(.L_x_165) ;  /* 0xfffffffc00f08947 */ /* 0x004fea000383ffff */
[----:B------:R-:W-:Y:S05]  /*d4d0*/  BRA `(.L_x_166) ;  /* 0xffffff7000ec7947 */ /* 0x000fea000383ffff */
.L_x_77:
[----:B------:R-:W-:Y:S07]  /*d4e0*/  MOV R2, UR9 ;  /* 0x0000000900027c02 */ /* 0x000fee0008000f00 */
.L_x_167:
[----:B-1----:R1:W2:Y:S02]  /*d4f0*/  SYNCS.PHASECHK.TRANS64.TRYWAIT P0, [R2+URZ], R5 ;  /* 0x00000005020075a7 */ /* 0x0022a400080011ff */
[----:B--2---:R-:W-:Y:S05]  /*d500*/  @!P0 NANOSLEEP.SYNCS 0x989680 ;  /* 0x009896800000895d */ /* 0x004fea0003900000 */
[----:B------:R-:W2:Y:S02]  /*d510*/  @!P0 SYNCS.PHASECHK.TRANS64 P0, [R2+URZ], R5 ;  /* 0x00000005020085a7 */ /* 0x000ea400080010ff */
[----:B--2---:R-:W-:Y:S05]  /*d520*/  @!P0 BRA `(.L_x_167) ;  /* 0xfffffffc00f08947 */ /* 0x004fea000383ffff */
[----:B------:R-:W-:Y:S05]  /*d530*/  BRA `(.L_x_76) ;  /* 0xffffff7800047947 */ /* 0x000fea000383ffff */
.L_x_80:
[----:B------:R-:W-:-:S07]  /*d540*/  MOV R0, UR39 ;  /* 0x0000002700007c02 */ /* 0x000fce0008000f00 */
.L_x_168:
[----:B-1----:R1:W2:Y:S02]  /*d550*/  SYNCS.PHASECHK.TRANS64.TRYWAIT P0, [R0+URZ+0xc0], R3 ;  /* 0x0000c003000075a7 */ /* 0x0022a400080011ff */
[----:B--2---:R-:W-:Y:S05]  /*d560*/  @!P0 NANOSLEEP.SYNCS 0x989680 ;  /* 0x009896800000895d */ /* 0x004fea0003900000 */
[----:B------:R-:W2:Y:S02]  /*d570*/  @!P0 SYNCS.PHASECHK.TRANS64 P0, [R0+URZ+0xc0], R3 ;  /* 0x0000c003000085a7 */ /* 0x000ea400080010ff */
[----:B--2---:R-:W-:Y:S05]  /*d580*/  @!P0 BRA `(.L_x_168) ;  /* 0xfffffffc00f08947 */ /* 0x004fea000383ffff */
[----:B------:R-:W-:Y:S05]  /*d590*/  BRA `(.L_x_169) ;  /* 0xffffff7c00847947 */ /* 0x000fea000383ffff */
.L_x_85:
[----:B-1----:R1:W2:Y:S02]  /*d5a0*/  SYNCS.PHASECHK.TRANS64.TRYWAIT P0, [R12+URZ+0x70], R9 ;  /* 0x000070090c0075a7 */ /* 0x0022a400080011ff */
[----:B--2---:R-:W-:Y:S05]  /*d5b0*/  @!P0 NANOSLEEP.SYNCS 0x989680 ;  /* 0x009896800000895d */ /* 0x004fea0003900000 */
[----:B------:R-:W2:Y:S02]  /*d5c0*/  @!P0 SYNCS.PHASECHK.TRANS64 P0, [R12+URZ+0x70], R9 ;  /* 0x000070090c0085a7 */ /* 0x000ea400080010ff */
[----:B--2---:R-:W-:Y:S05]  /*d5d0*/  @!P0 BRA `(.L_x_85) ;  /* 0xfffffffc00f08947 */ /* 0x004fea000383ffff */
[----:B------:R-:W-:Y:S05]  /*d5e0*/  BRA `(.L_x_170) ;  /* 0xffffff8000b87947 */ /* 0x000fea000383ffff */
.L_x_88:
[----:B------:R-:W-:Y:S07]  /*d5f0*/  MOV R0, UR21 ;  /* 0x0000001500007c02 */ /* 0x000fee0008000f00 */
.L_x_171:
[----:B-1----:R1:W2:Y:S02]  /*d600*/  SYNCS.PHASECHK.TRANS64.TRYWAIT P2, [R0+URZ+0x68], R11 ;  /* 0x0000680b000075a7 */ /* 0x0022a400080411ff */
[----:B--2---:R-:W-:Y:S05]  /*d610*/  @!P2 NANOSLEEP.SYNCS 0x989680 ;  /* 0x009896800000a95d */ /* 0x004fea0003900000 */
[----:B------:R-:W2:Y:S02]  /*d620*/  @!P2 SYNCS.PHASECHK.TRANS64 P2, [R0+URZ+0x68], R11 ;  /* 0x0000680b0000a5a7 */ /* 0x000ea400080410ff */
[----:B--2---:R-:W-:Y:S05]  /*d630*/  @!P2 BRA `(.L_x_171) ;  /* 0xfffffffc00f0a947 */ /* 0x004fea000383ffff */
[----:B------:R-:W-:Y:S05]  /*d640*/  BRA `(.L_x_87) ;  /* 0xffffff8800207947 */ /* 0x000fea000383ffff */
.L_x_91:
[----:B-1----:R-:W-:Y:S07]  /*d650*/  MOV R0, UR21 ;  /* 0x0000001500007c02 */ /* 0x002fee0008000f00 */
.L_x_172:
[----:B-1----:R1:W2:Y:S02]  /*d660*/  SYNCS.PHASECHK.TRANS64.TRYWAIT P0, [R0+URZ+0x40], R9 ;  /* 0x00004009000075a7 */ /* 0x0022a400080011ff */
[----:B--2---:R-:W-:Y:S05]  /*d670*/  @!P0 NANOSLEEP.SYNCS 0x989680 ;  /* 0x009896800000895d */ /* 0x004fea0003900000 */
[----:B------:R-:W2:Y:S02]  /*d680*/  @!P0 SYNCS.PHASECHK.TRANS64 P0, [R0+URZ+0x40], R9 ;  /* 0x00004009000085a7 */ /* 0x000ea400080010ff */
[----:B--2---:R-:W-:Y:S05]  /*d690*/  @!P0 BRA `(.L_x_172) ;  /* 0xfffffffc00f08947 */ /* 0x004fea000383ffff */
[----:B------:R-:W-:Y:S05]  /*d6a0*/  BRA `(.L_x_173) ;  /* 0xffffff8800807947 */ /* 0x000fea000383ffff */
.L_x_92:
[----:B------:R-:W-:Y:S07]  /*d6b0*/  MOV R0, UR21 ;  /* 0x0000001500007c02 */ /* 0x000fee0008000f00 */
.L_x_174:
[----:B-1----:R1:W2:Y:S02]  /*d6c0*/  SYNCS.PHASECHK.TRANS64.TRYWAIT P0, [R0+URZ+0x48], R9 ;  /* 0x00004809000075a7 */ /* 0x0022a400080011ff */
[----:B--2---:R-:W-:Y:S05]  /*d6d0*/  @!P0 NANOSLEEP.SYNCS 0x989680 ;  /* 0x009896800000895d */ /* 0x004fea0003900000 */
[----:B------:R-:W2:Y:S02]  /*d6e0*/  @!P0 SYNCS.PHASECHK.TRANS64 P0, [R0+URZ+0x48], R9 ;  /* 0x00004809000085a7 */ /* 0x000ea400080010ff */
[----:B--2---:R-:W-:Y:S05]  /*d6f0*/  @!P0 BRA `(.L_x_174) ;  /* 0xfffffffc00f08947 */ /* 0x004fea000383ffff */
[----:B------:R-:W-:Y:S05]  /*d700*/  BRA `(.L_x_175) ;  /* 0xffffff8800d47947 */ /* 0x000fea000383ffff */
.L_x_93:
[----:B------:R-:W-:Y:S07]  /*d710*/  MOV R0, UR21 ;  /* 0x0000001500007c02 */ /* 0x000fee0008000f00 */
.L_x_176:
[----:B-1----:R1:W2:Y:S02]  /*d720*/  SYNCS.PHASECHK.TRANS64.TRYWAIT P0, [R0+URZ+0x50], R9 ;  /* 0x00005009000075a7 */ /* 0x0022a400080011ff */
[----:B--2---:R-:W-:Y:S05]  /*d730*/  @!P0 NANOSLEEP.SYNCS 0x989680 ;  /* 0x009896800000895d */ /* 0x004fea0003900000 */
[----:B------:R-:W2:Y:S02]  /*d740*/  @!P0 SYNCS.PHASECHK.TRANS64 P0, [R0+URZ+0x50], R9 ;  /* 0x00005009000085a7 */ /* 0x000ea400080010ff */
[----:B--2---:R-:W-:Y:S05]  /*d750*/  @!P0 BRA `(.L_x_176) ;  /* 0xfffffffc00f08947 */ /* 0x004fea000383ffff */
[----:B------:R-:W-:Y:S05]  /*d760*/  BRA `(.L_x_177) ;  /* 0xffffff8c00187947 */ /* 0x000fea000383ffff */
.L_x_94:
[----:B------:R-:W-:Y:S07]  /*d770*/  MOV R0, UR21 ;  /* 0x0000001500007c02 */ /* 0x000fee0008000f00 */
.L_x_178:
[----:B-1----:R1:W2:Y:S02]  /*d780*/  SYNCS.PHASECHK.TRANS64.TRYWAIT P0, [R0+URZ+0x58], R9 ;  /* 0x00005809000075a7 */ /* 0x0022a400080011ff */
[----:B--2---:R-:W-:Y:S05]  /*d790*/  @!P0 NANOSLEEP.SYNCS 0x989680 ;  /* 0x009896800000895d */ /* 0x004fea0003900000 */
[----:B------:R-:W2:Y:S02]  /*d7a0*/  @!P0 SYNCS.PHASECHK.TRANS64 P0, [R0+URZ+0x58], R9 ;  /* 0x00005809000085a7 */ /* 0x000ea400080010ff */
[----:B--2---:R-:W-:Y:S05]  /*d7b0*/  @!P0 BRA `(.L_x_178) ;  /* 0xfffffffc00f08947 */ /* 0x004fea000383ffff */
[----:B------:R-:W-:Y:S05]  /*d7c0*/  BRA `(.L_x_179) ;  /* 0xffffff8c005c7947 */ /* 0x000fea000383ffff */
.L_x_96:
[----:B------:R-:W-:-:S07]  /*d7d0*/  MOV R0, UR21 ;  /* 0x0000001500007c02 */ /* 0x000fce0008000f00 */
.L_x_180:
[----:B--2---:R2:W3:Y:S02]  /*d7e0*/  SYNCS.PHASECHK.TRANS64.TRYWAIT P0, [R0+URZ+0x40], R3 ;  /* 0x00004003000075a7 */ /* 0x0044e400080011ff */
[----:B---3--:R-:W-:Y:S05]  /*d7f0*/  @!P0 NANOSLEEP.SYNCS 0x989680 ;  /* 0x009896800000895d */ /* 0x008fea0003900000 */
[----:B------:R-:W3:Y:S02]  /*d800*/  @!P0 SYNCS.PHASECHK.TRANS64 P0, [R0+URZ+0x40], R3 ;  /* 0x00004003000085a7 */ /* 0x000ee400080010ff */
[----:B---3--:R-:W-:Y:S05]  /*d810*/  @!P0 BRA `(.L_x_180) ;  /* 0xfffffffc00f08947 */ /* 0x008fea000383ffff */
[----:B------:R-:W-:Y:S05]  /*d820*/  BRA `(.L_x_181) ;  /* 0xffffff8c00e47947 */ /* 0x000fea000383ffff */
.L_x_97:
[----:B--2---:R-:W-:-:S07]  /*d830*/  MOV R0, UR21 ;  /* 0x0000001500007c02 */ /* 0x004fce0008000f00 */
.L_x_182:
[----:B--2---:R2:W3:Y:S02]  /*d840*/  SYNCS.PHASECHK.TRANS64.TRYWAIT P0, [R0+URZ+0x48], R3 ;  /* 0x00004803000075a7 */ /* 0x0044e400080011ff */
[----:B---3--:R-:W-:Y:S05]  /*d850*/  @!P0 NANOSLEEP.SYNCS 0x989680 ;  /* 0x009896800000895d */ /* 0x008fea0003900000 */
[----:B------:R-:W3:Y:S02]  /*d860*/  @!P0 SYNCS.PHASECHK.TRANS64 P0, [R0+URZ+0x48], R3 ;  /* 0x00004803000085a7 */ /* 0x000ee400080010ff */
[----:B---3--:R-:W-:Y:S05]  /*d870*/  @!P0 BRA `(.L_x_182) ;  /* 0xfffffffc00f08947 */ /* 0x008fea000383ffff */
[----:B------:R-:W-:Y:S05]  /*d880*/  BRA `(.L_x_183) ;  /* 0xffffff8c00d47947 */ /* 0x000fea000383ffff */
.L_x_98:
[----:B--2---:R-:W-:-:S07]  /*d890*/  MOV R0, UR21 ;  /* 0x0000001500007c02 */ /* 0x004fce0008000f00 */
.L_x_184:
[----:B--2---:R2:W3:Y:S02]  /*d8a0*/  SYNCS.PHASECHK.TRANS64.TRYWAIT P0, [R0+URZ+0x50], R3 ;  /* 0x00005003000075a7 */ /* 0x0044e400080011ff */
[----:B---3--:R-:W-:Y:S05]  /*d8b0*/  @!P0 NANOSLEEP.SYNCS 0x989680 ;  /* 0x009896800000895d */ /* 0x008fea0003900000 */
[----:B------:R-:W3:Y:S02]  /*d8c0*/  @!P0 SYNCS.PHASECHK.TRANS64 P0, [R0+URZ+0x50], R3 ;  /* 0x00005003000085a7 */ /* 0x000ee400080010ff */
[----:B---3--:R-:W-:Y:S05]  /*d8d0*/  @!P0 BRA `(.L_x_184) ;  /* 0xfffffffc00f08947 */ /* 0x008fea000383ffff */
[----:B------:R-:W-:Y:S05]  /*d8e0*/  BRA `(.L_x_185) ;  /* 0xffffff8c00c47947 */ /* 0x000fea000383ffff */
.L_x_100:
[----:B--2---:R2:W3:Y:S02]  /*d8f0*/  SYNCS.PHASECHK.TRANS64.TRYWAIT P0, [R8+URZ+0x70], R3 ;  /* 0x00007003080075a7 */ /* 0x0044e400080011ff */
[----:B---3--:R-:W-:Y:S05]  /*d900*/  @!P0 NANOSLEEP.SYNCS 0x989680 ;  /* 0x009896800000895d */ /* 0x008fea0003900000 */
[----:B------:R-:W3:Y:S02]  /*d910*/  @!P0 SYNCS.PHASECHK.TRANS64 P0, [R8+URZ+0x70], R3 ;  /* 0x00007003080085a7 */ /* 0x000ee400080010ff */
[----:B---3--:R-:W-:Y:S05]  /*d920*/  @!P0 BRA `(.L_x_100) ;  /* 0xfffffffc00f08947 */ /* 0x008fea000383ffff */
[----:B------:R-:W-:Y:S05]  /*d930*/  BRA `(.L_x_186) ;  /* 0xffffff9000a07947 */ /* 0x000fea000383ffff */
.L_x_111:
[----:B-1----:R-:W-:Y:S04]  /*d940*/  MOV R3, UR44 ;  /* 0x0000002c00037c02 */ /* 0x002fe80008000f00 */
[----:B------:R1:W2:Y:S03]  /*d950*/  SYNCS.PHASECHK.TRANS64.TRYWAIT P0, [R3+URZ+0x20], R4 ;  /* 0x00002004030075a7 */ /* 0x0002a600080011ff */
[----:B--2---:R-:W-:Y:S05]  /*d960*/  @!P0 NANOSLEEP.SYNCS 0x989680 ;  /* 0x009896800000895d */ /* 0x004fea0003900000 */
[----:B------:R-:W2:Y:S02]  /*d970*/  @!P0 SYNCS.PHASECHK.TRANS64 P0, [R3+URZ+0x20], R4 ;  /* 0x00002004030085a7 */ /* 0x000ea400080010ff */
[----:B--2---:R-:W-:Y:S05]  /*d980*/  @!P0 BRA `(.L_x_111) ;  /* 0xfffffffc00ec8947 */ /* 0x004fea000383ffff */
[----:B------:R-:W-:Y:S05]  /*d990*/  BRA `(.L_x_110) ;  /* 0xffffffa000907947 */ /* 0x000fea000383ffff */
.L_x_113:
[----:B-1----:R-:W-:Y:S04]  /*d9a0*/  MOV R3, UR44 ;  /* 0x0000002c00037c02 */ /* 0x002fe80008000f00 */
[----:B------:R1:W4:Y:S03]  /*d9b0*/  SYNCS.PHASECHK.TRANS64.TRYWAIT P1, [R3+URZ+0x90], R0 ;  /* 0x00009000030075a7 */ /* 0x00032600080211ff */
[----:B----4-:R-:W-:Y:S05]  /*d9c0*/  @!P1 NANOSLEEP.SYNCS 0x989680 ;  /* 0x009896800000995d */ /* 0x010fea0003900000 */
[----:B------:R-:W4:Y:S02]  /*d9d0*/  @!P1 SYNCS.PHASECHK.TRANS64 P1, [R3+URZ+0x90], R0 ;  /* 0x00009000030095a7 */ /* 0x000f2400080210ff */
[----:B----4-:R-:W-:Y:S05]  /*d9e0*/  @!P1 BRA `(.L_x_113) ;  /* 0xfffffffc00ec9947 */ /* 0x010fea000383ffff */
[----:B------:R-:W-:Y:S05]  /*d9f0*/  BRA `(.L_x_112) ;  /* 0xffffffa000c87947 */ /* 0x000fea000383ffff */
.L_x_122:
[----:B---3--:R3:W4:Y:S02]  /*da00*/  SYNCS.PHASECHK.TRANS64.TRYWAIT P0, [R3+URZ+0x20], R0 ;  /* 0x00002000030075a7 */ /* 0x00872400080011ff */
[----:B----4-:R-:W-:Y:S05]  /*da10*/  @!P0 NANOSLEEP.SYNCS 0x989680 ;  /* 0x009896800000895d */ /* 0x010fea0003900000 */
[----:B------:R-:W4:Y:S02]  /*da20*/  @!P0 SYNCS.PHASECHK.TRANS64 P0, [R3+URZ+0x20], R0 ;  /* 0x00002000030085a7 */ /* 0x000f2400080010ff */
[----:B----4-:R-:W-:Y:S05]  /*da30*/  @!P0 BRA `(.L_x_122) ;  /* 0xfffffffc00f08947 */ /* 0x010fea000383ffff */
[----:B------:R-:W-:Y:S05]  /*da40*/  BRA `(.L_x_121) ;  /* 0xffffffb400947947 */ /* 0x000fea000383ffff */
.L_x_130:
[----:B-1----:R1:W4:Y:S02]  /*da50*/  SYNCS.PHASECHK.TRANS64.TRYWAIT P0, [R95+URZ+0x20], R6 ;  /* 0x000020065f0075a7 */ /* 0x00232400080011ff */
[----:B----4-:R-:W-:Y:S05]  /*da60*/  @!P0 NANOSLEEP.SYNCS 0x989680 ;  /* 0x009896800000895d */ /* 0x010fea0003900000 */
[----:B------:R-:W4:Y:S02]  /*da70*/  @!P0 SYNCS.PHASECHK.TRANS64 P0, [R95+URZ+0x20], R6 ;  /* 0x000020065f0085a7 */ /* 0x000f2400080010ff */
[----:B----4-:R-:W-:Y:S05]  /*da80*/  @!P0 BRA `(.L_x_130) ;  /* 0xfffffffc00f08947 */ /* 0x010fea000383ffff */
[----:B------:R-:W-:Y:S05]  /*da90*/  BRA `(.L_x_129) ;  /* 0xffffffc800987947 */ /* 0x000fea000383ffff */
.L_x_138:
[----:B-1----:R1:W2:Y:S02]  /*daa0*/  SYNCS.PHASECHK.TRANS64.TRYWAIT P0, [R16+URZ+0x20], R3 ;  /* 0x00002003100075a7 */ /* 0x0022a400080011ff */
[----:B--2---:R-:W-:Y:S05]  /*dab0*/  @!P0 NANOSLEEP.SYNCS 0x989680 ;  /* 0x009896800000895d */ /* 0x004fea0003900000 */
[----:B------:R-:W2:Y:S02]  /*dac0*/  @!P0 SYNCS.PHASECHK.TRANS64 P0, [R16+URZ+0x20], R3 ;  /* 0x00002003100085a7 */ /* 0x000ea400080010ff */
[----:B--2---:R-:W-:Y:S05]  /*dad0*/  @!P0 BRA `(.L_x_138) ;  /* 0xfffffffc00f08947 */ /* 0x004fea000383ffff */
[----:B------:R-:W-:Y:S05]  /*dae0*/  BRA `(.L_x_137) ;  /* 0xffffffdc00947947 */ /* 0x000fea000383ffff */
        .weak           $__internal_0_$__cuda_sm10x_tcgen05_guardrail_trap_col_being_dealloced_not_returned_by_alloc
        .type           $__internal_0_$__cuda_sm10x_tcgen05_guardrail_trap_col_being_dealloced_not_returned_by_alloc,@function
        .size           $__internal_0_$__cuda_sm10x_tcgen05_guardrail_trap_col_being_dealloced_not_returned_by_alloc,($__internal_1_$__cuda_sm10x_tcgen05_guardrail_trap_phase_invalid_during_alloc - $__internal_0_$__cuda_sm10x_tcgen05_guardrail_trap_col_being_dealloced_not_returned_by_alloc)
$__internal_0_$__cuda_sm10x_tcgen05_guardrail_trap_col_being_dealloced_not_returned_by_alloc:
[----:B------:R-:W-:Y:S05]  /*daf0*/  BPT.TRAP 0x1 ;  /* 0x000000040000795c */ /* 0x000fea0000300000 */
[----:B------:R-:W-:-:S04]  /*db00*/  HFMA2 R3, -RZ, RZ, 0, 0 ;  /* 0x00000000ff037431 */ /* 0x000fc800000001ff */
[----:B------:R-:W-:Y:S05]  /*db10*/  RET.REL.NODEC R2 `(_ZN7cutlass13device_kernelINS_4gemm6kernel13GemmUniversalIN4cute5tupleIJiiiiEEENS1_10collective13CollectiveMmaINS1_46MainloopSm100TmaUmmaWarpSpecializedBlockScaledILi2ELi2ELi1ENS5_IJNS4_1CILi2EEESB_NSA_ILi1EEEEEEEENS5_IJNSA_ILi256EEESF_SF_EEENS5_IJNS_12float_e5m2_tENS_13float_ue8m0_tEEEENS5_IJNS5_IJlSC_lEEENS4_6LayoutINS5_IJNS5_IJNS5_IJNSA_ILi32EEENSA_ILi4EEEEEEiEEESP_NS5_IJSC_iEEEEEENS5_IJNS5_IJNS5_IJNSA_ILi16EEESN_EEEiEEENS5_IJNS5_IJNSA_ILi0EEESC_EEENSA_ILi512EEEEEENS5_IJSV_iEEEEEEEEEEESJ_S12_NS4_8TiledMMAINS4_8MMA_AtomIJNS4_27SM100_MMA_MXF8F6F4_2x1SM_SSISH_SH_fSI_Li256ELi256ELNS4_4UMMA5MajorE0ELS17_0ELNS16_7ScaleInE0ELS18_0EEEEEENSL_INS5_IJSC_SC_SC_EEENS5_IJSV_SV_SV_EEEEENS5_IJNS4_10UnderscoreES1E_S1E_EEEEENS5_IJNS4_28SM100_TMA_2SM_LOAD_MULTICASTES1H_EEENS5_IJNS4_14ComposedLayoutINS4_7SwizzleILi3ELi4ELi3EEENS4_18smem_ptr_flag_bitsILi8EEENSL_INS5_IJNSA_ILi8EEENSA_ILi128EEEEEENS5_IJS1P_SC_EEEEEEENSL_INS5_IJNS5_IJNS5_IJSO_SC_EEENS5_IJSM_SC_EEEEEESC_NS5_IJSN_SB_EEEEEENS5_IJNS5_IJNS5_IJST_SX_EEESW_EEESV_NS5_IJSC_SX_EEEEEEEEEEEvNS4_8identityENS5_IJNS4_18SM100_TMA_2SM_LOADES1H_EEENS5_IJS1T_NSL_INS5_IJNS5_IJNS5_IJSO_SB_EEES1V_EEESC_S1X_EEENS5_IJS20_SV_NS5_IJSC_NSA_ILi1024EEEEEEEEEEEEEEvS25_EENS_8epilogue10collective18CollectiveEpilogueINS2H_23Sm100TmaWarpSpecializedILi4ELi2ELi64ELb1ELb0EEEJNS5_IJS1P_SF_SF_EEENS5_IJNSL_IS1P_SC_EENSL_INSA_ILi64EEESC_EEEEENS_10bfloat16_tESK_S2R_SK_NS2H_6fusion15FusionCallbacksIS2L_NS2S_17LinearCombinationIS2R_fS2R_fLNS_15FloatRoundStyleE2EEES2M_S2Q_JEEENS4_5SM1004TMEM4LOAD26SM100_TMEM_LOAD_32dp32b64xENS4_13SM90_TMA_LOADENS1J_IS1L_NS1M_ILi16EEENSL_INS5_IJS1O_S2O_EEENS5_IJS2O_SC_EEEEEEENS4_39AutoVectorizingCopyWithAssumedAlignmentILi128EEENS4_14SM90_TMA_STOREES37_S39_S39_EEEvvEEEEvNT_6ParamsE) ;  /* 0xffffff2402387950 */ /* 0x000fea0003c3ffff */
        .weak           $__internal_1_$__cuda_sm10x_tcgen05_guardrail_trap_phase_invalid_during_alloc
        .type           $__internal_1_$__cuda_sm10x_tcgen05_guardrail_trap_phase_invalid_during_alloc,@function
        .size           $__internal_1_$__cuda_sm10x_tcgen05_guardrail_trap_phase_invalid_during_alloc,($__internal_2_$__cuda_sm10x_tcgen05_guardrail_trap_unallocated_columns_being_dealloced - $__internal_1_$__cuda_sm10x_tcgen05_guardrail_trap_phase_invalid_during_alloc)
$__internal_1_$__cuda_sm10x_tcgen05_guardrail_trap_phase_invalid_during_alloc:
[----:B------:R-:W-:Y:S05]  /*db20*/  BPT.TRAP 0x1 ;  /* 0x000000040000795c */ /* 0x000fea0000300000 */
[----:B------:R-:W-:-:S04]  /*db30*/  MOV R5, 0x0 ;  /* 0x0000000000057802 */ /* 0x000fc80000000f00 */
[----:B------:R-:W-:Y:S05]  /*db40*/  RET.REL.NODEC R4 `(_ZN7cutlass13device_kernelINS_4gemm6kernel13GemmUniversalIN4cute5tupleIJiiiiEEENS1_10collective13CollectiveMmaINS1_46MainloopSm100TmaUmmaWarpSpecializedBlockScaledILi2ELi2ELi1ENS5_IJNS4_1CILi2EEESB_NSA_ILi1EEEEEEEENS5_IJNSA_ILi256EEESF_SF_EEENS5_IJNS_12float_e5m2_tENS_13float_ue8m0_tEEEENS5_IJNS5_IJlSC_lEEENS4_6LayoutINS5_IJNS5_IJNS5_IJNSA_ILi32EEENSA_ILi4EEEEEEiEEESP_NS5_IJSC_iEEEEEENS5_IJNS5_IJNS5_IJNSA_ILi16EEESN_EEEiEEENS5_IJNS5_IJNSA_ILi0EEESC_EEENSA_ILi512EEEEEENS5_IJSV_iEEEEEEEEEEESJ_S12_NS4_8TiledMMAINS4_8MMA_AtomIJNS4_27SM100_MMA_MXF8F6F4_2x1SM_SSISH_SH_fSI_Li256ELi256ELNS4_4UMMA5MajorE0ELS17_0ELNS16_7ScaleInE0ELS18_0EEEEEENSL_INS5_IJSC_SC_SC_EEENS5_IJSV_SV_SV_EEEEENS5_IJNS4_10UnderscoreES1E_S1E_EEEEENS5_IJNS4_28SM100_TMA_2SM_LOAD_MULTICASTES1H_EEENS5_IJNS4_14ComposedLayoutINS4_7SwizzleILi3ELi4ELi3EEENS4_18smem_ptr_flag_bitsILi8EEENSL_INS5_IJNSA_ILi8EEENSA_ILi128EEEEEENS5_IJS1P_SC_EEEEEEENSL_INS5_IJNS5_IJNS5_IJSO_SC_EEENS5_IJSM_SC_EEEEEESC_NS5_IJSN_SB_EEEEEENS5_IJNS5_IJNS5_IJST_SX_EEESW_EEESV_NS5_IJSC_SX_EEEEEEEEEEEvNS4_8identityENS5_IJNS4_18SM100_TMA_2SM_LOADES1H_EEENS5_IJS1T_NSL_INS5_IJNS5_IJNS5_IJSO_SB_EEES1V_EEESC_S1X_EEENS5_IJS20_SV_NS5_IJSC_NSA_ILi1024EEEEEEEEEEEEEEvS25_EENS_8epilogue10collective18CollectiveEpilogueINS2H_23Sm100TmaWarpSpecializedILi4ELi2ELi64ELb1ELb0EEEJNS5_IJS1P_SF_SF_EEENS5_IJNSL_IS1P_SC_EENSL_INSA_ILi64EEESC_EEEEENS_10bfloat16_tESK_S2R_SK_NS2H_6fusion15FusionCallbacksIS2L_NS2S_17LinearCombinationIS2R_fS2R_fLNS_15FloatRoundStyleE2EEES2M_S2Q_JEEENS4_5SM1004TMEM4LOAD26SM100_TMEM_LOAD_32dp32b64xENS4_13SM90_TMA_LOADENS1J_IS1L_NS1M_ILi16EEENSL_INS5_IJS1O_S2O_EEENS5_IJS2O_SC_EEEEEEENS4_39AutoVectorizingCopyWithAssumedAlignmentILi128EEENS4_14SM90_TMA_STOREES37_S39_S39_EEEvvEEEEvNT_6ParamsE) ;  /* 0xffffff24042c7950 */ /* 0x000fea0003c3ffff */
        .weak           $__internal_2_$__cuda_sm10x_tcgen05_guardrail_trap_unallocated_columns_being_dealloced
        .type           $__internal_2_$__cuda_sm10x_tcgen05_guardrail_trap_unallocated_columns_being_dealloced,@function
        .size           $__internal_2_$__cuda_sm10x_tcgen05_guardrail_trap_unallocated_columns_being_dealloced,(.L_x_188 - $__internal_2_$__cuda_sm10x_tcgen05_guardrail_trap_unallocated_columns_being_dealloced)
$__internal_2_$__cuda_sm10x_tcgen05_guardrail_trap_unallocated_columns_being_dealloced:
[----:B------:R-:W-:Y:S05]  /*db50*/  BPT.TRAP 0x1 ;  /* 0x000000040000795c */ /* 0x000fea0000300000 */
[----:B------:R-:W-:-:S04]  /*db60*/  HFMA2 R3, -RZ, RZ, 0, 0 ;  /* 0x00000000ff037431 */ /* 0x000fc800000001ff */
[----:B------:R-:W-:Y:S05]  /*db70*/  RET.REL.NODEC R2 `(_ZN7cutlass13device_kernelINS_4gemm6kernel13GemmUniversalIN4cute5tupleIJiiiiEEENS1_10collective13CollectiveMmaINS1_46MainloopSm100TmaUmmaWarpSpecializedBlockScaledILi2ELi2ELi1ENS5_IJNS4_1CILi2EEESB_NSA_ILi1EEEEEEEENS5_IJNSA_ILi256EEESF_SF_EEENS5_IJNS_12float_e5m2_tENS_13float_ue8m0_tEEEENS5_IJNS5_IJlSC_lEEENS4_6LayoutINS5_IJNS5_IJNS5_IJNSA_ILi32EEENSA_ILi4EEEEEEiEEESP_NS5_IJSC_iEEEEEENS5_IJNS5_IJNS5_IJNSA_ILi16EEESN_EEEiEEENS5_IJNS5_IJNSA_ILi0EEESC_EEENSA_ILi512EEEEEENS5_IJSV_iEEEEEEEEEEESJ_S12_NS4_8TiledMMAINS4_8MMA_AtomIJNS4_27SM100_MMA_MXF8F6F4_2x1SM_SSISH_SH_fSI_Li256ELi256ELNS4_4UMMA5MajorE0ELS17_0ELNS16_7ScaleInE0ELS18_0EEEEEENSL_INS5_IJSC_SC_SC_EEENS5_IJSV_SV_SV_EEEEENS5_IJNS4_10UnderscoreES1E_S1E_EEEEENS5_IJNS4_28SM100_TMA_2SM_LOAD_MULTICASTES1H_EEENS5_IJNS4_14ComposedLayoutINS4_7SwizzleILi3ELi4ELi3EEENS4_18smem_ptr_flag_bitsILi8EEENSL_INS5_IJNSA_ILi8EEENSA_ILi128EEEEEENS5_IJS1P_SC_EEEEEEENSL_INS5_IJNS5_IJNS5_IJSO_SC_EEENS5_IJSM_SC_EEEEEESC_NS5_IJSN_SB_EEEEEENS5_IJNS5_IJNS5_IJST_SX_EEESW_EEESV_NS5_IJSC_SX_EEEEEEEEEEEvNS4_8identityENS5_IJNS4_18SM100_TMA_2SM_LOADES1H_EEENS5_IJS1T_NSL_INS5_IJNS5_IJNS5_IJSO_SB_EEES1V_EEESC_S1X_EEENS5_IJS20_SV_NS5_IJSC_NSA_ILi1024EEEEEEEEEEEEEEvS25_EENS_8epilogue10collective18CollectiveEpilogueINS2H_23Sm100TmaWarpSpecializedILi4ELi2ELi64ELb1ELb0EEEJNS5_IJS1P_SF_SF_EEENS5_IJNSL_IS1P_SC_EENSL_INSA_ILi64EEESC_EEEEENS_10bfloat16_tESK_S2R_SK_NS2H_6fusion15FusionCallbacksIS2L_NS2S_17LinearCombinationIS2R_fS2R_fLNS_15FloatRoundStyleE2EEES2M_S2Q_JEEENS4_5SM1004TMEM4LOAD26SM100_TMEM_LOAD_32dp32b64xENS4_13SM90_TMA_LOADENS1J_IS1L_NS1M_ILi16EEENSL_INS5_IJS1O_S2O_EEENS5_IJS2O_SC_EEEEEEENS4_39AutoVectorizingCopyWithAssumedAlignmentILi128EEENS4_14SM90_TMA_STOREES37_S39_S39_EEEvvEEEEvNT_6ParamsE) ;  /* 0xffffff2402207950 */ /* 0x000fea0003c3ffff */
.L_x_187:
[----:B------:R-:W-:-:S00]  /*db80*/  BRA `(.L_x_187) ;  /* 0xfffffffc00fc7947 */ /* 0x000fc0000383ffff */
[----:B------:R-:W-:-:S00]  /*db90*/  NOP ;  /* 0x0000000000007918 */ /* 0x000fc00000000000 */
        /* <DEDUP_REMOVED lines=14> */
.L_x_188:


//--------------------- .nv.global.init           --------------------------
	.section	.nv.global.init,"aw",@progbits
.nv.global.init:
	.type		$str$27,@object
	.size		$str$27,($str$28 - $str$27)
$str$27:
        /*0000*/ 	.byte	0x28, 0x61, 0x64, 0x64, 0x72, 0x65, 0x73, 0x73, 0x20, 0x26, 0x20, 0x6d, 0x61, 0x73, 0x6b, 0x29
        /*0010*/ 	.byte	0x20, 0x3d, 0x3d, 0x20, 0x30, 0x00
	.type		$str$28,@object
	.size		$str$28,($str$26 - $str$28)
$str$28:
        /*0016*/ 	.byte	0x2f, 0x74, 0x6d, 0x70, 0x2f, 0x63, 0x75, 0x74, 0x6c, 0x61, 0x73, 0x73, 0x5f, 0x73, 0x77, 0x65
        /*0026*/ 	.byte	0x65, 0x70, 0x5f, 0x73, 0x72, 0x63, 0x2f, 0x69, 0x6e, 0x63, 0x6c, 0x75, 0x64, 0x65, 0x2f, 0x63
        /*0036*/ 	.byte	0x75, 0x74, 0x65, 0x2f, 0x70, 0x6f, 0x69, 0x6e, 0x74, 0x65, 0x72, 0x5f, 0x66, 0x6c, 0x61, 0x67
        /*0046*/ 	.byte	0x67, 0x65, 0x64, 0x2e, 0x68, 0x70, 0x70, 0x00
	.type		$str$26,@object
	.size		$str$26,($str$25 - $str$26)
$str$26:
        /*004e*/ 	.byte	0x2f, 0x74, 0x6d, 0x70, 0x2f, 0x63, 0x75, 0x74, 0x6c, 0x61, 0x73, 0x73, 0x5f, 0x73, 0x77, 0x65
        /*005e*/ 	.byte	0x65, 0x70, 0x5f, 0x73, 0x72, 0x63, 0x2f, 0x69, 0x6e, 0x63, 0x6c, 0x75, 0x64, 0x65, 0x2f, 0x63
        /*006e*/ 	.byte	0x75, 0x74, 0x65, 0x2f, 0x61, 0x74, 0x6f, 0x6d, 0x2f, 0x63, 0x6f, 0x70, 0x79, 0x5f, 0x74, 0x72
        /*007e*/ 	.byte	0x61, 0x69, 0x74, 0x73, 0x5f, 0x73, 0x6d, 0x31, 0x30, 0x30, 0x2e, 0x68, 0x70, 0x70, 0x00
	.type		$str$25,@object
	.size		$str$25,(__unnamed_1 - $str$25)
$str$25:
        /*008d*/ 	.byte	0x28, 0x28, 0x75, 0x69, 0x6e, 0x74, 0x33, 0x32, 0x5f, 0x74, 0x28, 0x74, 0x68, 0x72, 0x65, 0x61
        /*009d*/ 	.byte	0x64, 0x49, 0x64, 0x78, 0x2e, 0x78, 0x29, 0x20, 0x2f, 0x20, 0x33, 0x32, 0x29, 0x20, 0x25, 0x20
        /*00ad*/ 	.byte	0x34, 0x29, 0x20, 0x3d, 0x3d, 0x20, 0x28, 0x28, 0x28, 0x74, 0x6d, 0x65, 0x6d, 0x5f, 0x61, 0x64
        /*00bd*/ 	.byte	0x64, 0x72, 0x20, 0x3e, 0x3e, 0x20, 0x31, 0x36, 0x29, 0x20, 0x2f, 0x20, 0x33, 0x32, 0x29, 0x20
        /*00cd*/ 	.byte	0x25, 0x20, 0x34, 0x29, 0x00
	.type		__unnamed_1,@object
	.size		__unnamed_1,(__unnamed_2 - __unnamed_1)
__unnamed_1:
        /*00d2*/ 	.byte	0x61, 0x75, 0x74, 0x6f, 0x20, 0x63, 0x75, 0x74, 0x65, 0x3a, 0x3a, 0x61, 0x73, 0x5f, 0x70, 0x6f
        /* <DEDUP_REMOVED lines=24> */
        /*0262*/ 	.byte	0x38, 0x31, 0x39, 0x32, 0x3e, 0x3e, 0x3e, 0x3e, 0x5d, 0x00
	.type		__unnamed_2,@object
	.size		__unnamed_2,(.L_2 - __unnamed_2)
__unnamed_2:
        /* <DEDUP_REMOVED lines=43> */
        /*051c*/ 	.byte	0x74, 0x65, 0x3a, 0x3a, 0x43, 0x3c, 0x30, 0x3e, 0x3e, 0x3e, 0x3e, 0x5d, 0x00
.L_2:


//--------------------- .nv.shared._ZN7cutlass13device_kernelINS_4gemm6kernel13GemmUniversalIN4cute5tupleIJiiiiEEENS1_10collective13CollectiveMmaINS1_46MainloopSm100TmaUmmaWarpSpecializedBlockScaledILi2ELi2ELi1ENS5_IJNS4_1CILi2EEESB_NSA_ILi1EEEEEEEENS5_IJNSA_ILi256EEESF_SF_EEENS5_IJNS_12float_e5m2_tENS_13float_ue8m0_tEEEENS5_IJNS5_IJlSC_lEEENS4_6LayoutINS5_IJNS5_IJNS5_IJNSA_ILi32EEENSA_ILi4EEEEEEiEEESP_NS5_IJSC_iEEEEEENS5_IJNS5_IJNS5_IJNSA_ILi16EEESN_EEEiEEENS5_IJNS5_IJNSA_ILi0EEESC_EEENSA_ILi512EEEEEENS5_IJSV_iEEEEEEEEEEESJ_S12_NS4_8TiledMMAINS4_8MMA_AtomIJNS4_27SM100_MMA_MXF8F6F4_2x1SM_SSISH_SH_fSI_Li256ELi256ELNS4_4UMMA5MajorE0ELS17_0ELNS16_7ScaleInE0ELS18_0EEEEEENSL_INS5_IJSC_SC_SC_EEENS5_IJSV_SV_SV_EEEEENS5_IJNS4_10UnderscoreES1E_S1E_EEEEENS5_IJNS4_28SM100_TMA_2SM_LOAD_MULTICASTES1H_EEENS5_IJNS4_14ComposedLayoutINS4_7SwizzleILi3ELi4ELi3EEENS4_18smem_ptr_flag_bitsILi8EEENSL_INS5_IJNSA_ILi8EEENSA_ILi128EEEEEENS5_IJS1P_SC_EEEEEEENSL_INS5_IJNS5_IJNS5_IJSO_SC_EEENS5_IJSM_SC_EEEEEESC_NS5_IJSN_SB_EEEEEENS5_IJNS5_IJNS5_IJST_SX_EEESW_EEESV_NS5_IJSC_SX_EEEEEEEEEEEvNS4_8identityENS5_IJNS4_18SM100_TMA_2SM_LOADES1H_EEENS5_IJS1T_NSL_INS5_IJNS5_IJNS5_IJSO_SB_EEES1V_EEESC_S1X_EEENS5_IJS20_SV_NS5_IJSC_NSA_ILi1024EEEEEEEEEEEEEEvS25_EENS_8epilogue10collective18CollectiveEpilogueINS2H_23Sm100TmaWarpSpecializedILi4ELi2ELi64ELb1ELb0EEEJNS5_IJS1P_SF_SF_EEENS5_IJNSL_IS1P_SC_EENSL_INSA_ILi64EEESC_EEEEENS_10bfloat16_tESK_S2R_SK_NS2H_6fusion15FusionCallbacksIS2L_NS2S_17LinearCombinationIS2R_fS2R_fLNS_15FloatRoundStyleE2EEES2M_S2Q_JEEENS4_5SM1004TMEM4LOAD26SM100_TMEM_LOAD_32dp32b64xENS4_13SM90_TMA_LOADENS1J_IS1L_NS1M_ILi16EEENSL_INS5_IJS1O_S2O_EEENS5_IJS2O_SC_EEEEEEENS4_39AutoVectorizingCopyWithAssumedAlignmentILi128EEENS4_14SM90_TMA_STOREES37_S39_S39_EEEvvEEEEvNT_6ParamsE --------------------------
	.section	.nv.shared._ZN7cutlass13device_kernelINS_4gemm6kernel13GemmUniversalIN4cute5tupleIJiiiiEEENS1_10collective13CollectiveMmaINS1_46MainloopSm100TmaUmmaWarpSpecializedBlockScaledILi2ELi2ELi1ENS5_IJNS4_1CILi2EEESB_NSA_ILi1EEEEEEEENS5_IJNSA_ILi256EEESF_SF_EEENS5_IJNS_12float_e5m2_tENS_13float_ue8m0_tEEEENS5_IJNS5_IJlSC_lEEENS4_6LayoutINS5_IJNS5_IJNS5_IJNSA_ILi32EEENSA_ILi4EEEEEEiEEESP_NS5_IJSC_iEEEEEENS5_IJNS5_IJNS5_IJNSA_ILi16EEESN_EEEiEEENS5_IJNS5_IJNSA_ILi0EEESC_EEENSA_ILi512EEEEEENS5_IJSV_iEEEEEEEEEEESJ_S12_NS4_8TiledMMAINS4_8MMA_AtomIJNS4_27SM100_MMA_MXF8F6F4_2x1SM_SSISH_SH_fSI_Li256ELi256ELNS4_4UMMA5MajorE0ELS17_0ELNS16_7ScaleInE0ELS18_0EEEEEENSL_INS5_IJSC_SC_SC_EEENS5_IJSV_SV_SV_EEEEENS5_IJNS4_10UnderscoreES1E_S1E_EEEEENS5_IJNS4_28SM100_TMA_2SM_LOAD_MULTICASTES1H_EEENS5_IJNS4_14ComposedLayoutINS4_7SwizzleILi3ELi4ELi3EEENS4_18smem_ptr_flag_bitsILi8EEENSL_INS5_IJNSA_ILi8EEENSA_ILi128EEEEEENS5_IJS1P_SC_EEEEEEENSL_INS5_IJNS5_IJNS5_IJSO_SC_EEENS5_IJSM_SC_EEEEEESC_NS5_IJSN_SB_EEEEEENS5_IJNS5_IJNS5_IJST_SX_EEESW_EEESV_NS5_IJSC_SX_EEEEEEEEEEEvNS4_8identityENS5_IJNS4_18SM100_TMA_2SM_LOADES1H_EEENS5_IJS1T_NSL_INS5_IJNS5_IJNS5_IJSO_SB_EEES1V_EEESC_S1X_EEENS5_IJS20_SV_NS5_IJSC_NSA_ILi1024EEEEEEEEEEEEEEvS25_EENS_8epilogue10collective18CollectiveEpilogueINS2H_23Sm100TmaWarpSpecializedILi4ELi2ELi64ELb1ELb0EEEJNS5_IJS1P_SF_SF_EEENS5_IJNSL_IS1P_SC_EENSL_INSA_ILi64EEESC_EEEEENS_10bfloat16_tESK_S2R_SK_NS2H_6fusion15FusionCallbacksIS2L_NS2S_17LinearCombinationIS2R_fS2R_fLNS_15FloatRoundStyleE2EEES2M_S2Q_JEEENS4_5SM1004TMEM4LOAD26SM100_TMEM_LOAD_32dp32b64xENS4_13SM90_TMA_LOADENS1J_IS1L_NS1M_ILi16EEENSL_INS5_IJS1O_S2O_EEENS5_IJS2O_SC_EEEEEEENS4_39AutoVectorizingCopyWithAssumedAlignmentILi128EEENS4_14SM90_TMA_STOREES37_S39_S39_EEEvvEEEEvNT_6ParamsE,"aw",@nobits
	.sectionflags	@""
	.align	16
	.zero		1024


//--------------------- .nv.shared.reserved.0     --------------------------
	.section	.nv.shared.reserved.0,"aw",@nobits
	.weak		__nv_reservedSMEM_offset_0_alias
	.size		__nv_reservedSMEM_offset_0_alias, 0, 64
	.other		__nv_reservedSMEM_offset_0_alias,@"STO_CUDA_RESERVED_SHARED STV_DEFAULT"
__nv_reservedSMEM_offset_0_alias:
	.zero		0
.nv.shared.reserved.0:
	.zero		64
	.weak		__nv_reservedSMEM_tcgen05_partition
	.type		__nv_reservedSMEM_tcgen05_partition,@object
	.size		__nv_reservedSMEM_tcgen05_partition,(.L_0 - __nv_reservedSMEM_tcgen05_partition)
__nv_reservedSMEM_tcgen05_partition:
	.zero		32
.L_0:


//--------------------- .nv.global                --------------------------
	.section	.nv.global,"aw",@nobits
.nv.global:
	.type		_ZN40_INTERNAL_5dc0f62e_4_k_cu_777df9c7_210694cute1_E,@object
	.size		_ZN40_INTERNAL_5dc0f62e_4_k_cu_777df9c7_210694cute1_E,(_ZN40_INTERNAL_5dc0f62e_4_k_cu_777df9c7_210694cuda3std3__45__cpo6cbeginE - _ZN40_INTERNAL_5dc0f62e_4_k_cu_777df9c7_210694cute1_E)
_ZN40_INTERNAL_5dc0f62e_4_k_cu_777df9c7_210694cute1_E:
	.zero		1
	.type		_ZN40_INTERNAL_5dc0f62e_4_k_cu_777df9c7_210694cuda3std3__45__cpo6cbeginE,@object
	.size		_ZN40_INTERNAL_5dc0f62e_4_k_cu_777df9c7_210694cuda3std3__45__cpo6cbeginE,(_ZN40_INTERNAL_5dc0f62e_4_k_cu_777df9c7_210694cuda3std3__48in_placeE - _ZN40_INTERNAL_5dc0f62e_4_k_cu_777df9c7_210694cuda3std3__45__cpo6cbeginE)
_ZN40_INTERNAL_5dc0f62e_4_k_cu_777df9c7_210694cuda3std3__45__cpo6cbeginE:
	.zero		1
	.type		_ZN40_INTERNAL_5dc0f62e_4_k_cu_777df9c7_210694cuda3std3__48in_placeE,@object
	.size		_ZN40_INTERNAL_5dc0f62e_4_k_cu_777df9c7_210694cuda3std3__48in_placeE,(_ZN40_INTERNAL_5dc0f62e_4_k_cu_777df9c7_210694cuda3std6ranges3__45__cpo9iter_moveE - _ZN40_INTERNAL_5dc0f62e_4_k_cu_777df9c7_210694cuda3std3__48in_placeE)
_ZN40_INTERNAL_5dc0f62e_4_k_cu_777df9c7_210694cuda3std3__48in_placeE:
	.zero		1
	.type		_ZN40_INTERNAL_5dc0f62e_4_k_cu_777df9c7_210694cuda3std6ranges3__45__cpo9iter_moveE,@object
	.size		_ZN40_INTERNAL_5dc0f62e_4_k_cu_777df9c7_210694cuda3std6ranges3__45__cpo9iter_moveE,(_ZN40_INTERNAL_5dc0f62e_4_k_cu_777df9c7_210694cuda3std3__45__cpo5beginE - _ZN40_INTERNAL_5dc0f62e_4_k_cu_777df9c7_210694cuda3std6ranges3__45__cpo9iter_moveE)
_ZN40_INTERNAL_5dc0f62e_4_k_cu_777df9c7_210694cuda3std6ranges3__45__cpo9iter_moveE:
	.zero		1
	.type		_ZN40_INTERNAL_5dc0f62e_4_k_cu_777df9c7_210694cuda3std3__45__cpo5beginE,@object
	.size		_ZN40_INTERNAL_5dc0f62e_4_k_cu_777df9c7_210694cuda3std3__45__cpo5beginE,(_ZN40_INTERNAL_5dc0f62e_4_k_cu_777df9c7_210694cuda3std3__442_GLOBAL__N__5dc0f62e_4_k_cu_777df9c7_210696ignoreE - _ZN40_INTERNAL_5dc0f62e_4_k_cu_777df9c7_210694cuda3std3__45__cpo5beginE)
_ZN40_INTERNAL_5dc0f62e_4_k_cu_777df9c7_210694cuda3std3__45__cpo5beginE:
	.zero		1
	.type		_ZN40_INTERNAL_5dc0f62e_4_k_cu_777df9c7_210694cuda3std3__442_GLOBAL__N__5dc0f62e_4_k_cu_777df9c7_210696ignoreE,@object
	.size		_ZN40_INTERNAL_5dc0f62e_4_k_cu_777df9c7_210694cuda3std3__442_GLOBAL__N__5dc0f62e_4_k_cu_777df9c7_210696ignoreE,(_ZN40_INTERNAL_5dc0f62e_4_k_cu_777df9c7_210694cute7productE - _ZN40_INTERNAL_5dc0f62e_4_k_cu_777df9c7_210694cuda3std3__442_GLOBAL__N__5dc0f62e_4_k_cu_777df9c7_210696ignoreE)
_ZN40_INTERNAL_5dc0f62e_4_k_cu_777df9c7_210694cuda3std3__442_GLOBAL__N__5dc0f62e_4_k_cu_777df9c7_210696ignoreE:
	.zero		1
	.type		_ZN40_INTERNAL_5dc0f62e_4_k_cu_777df9c7_210694cute7productE,@object
	.size		_ZN40_INTERNAL_5dc0f62e_4_k_cu_777df9c7_210694cute7productE,(_ZN40_INTERNAL_5dc0f62e_4_k_cu_777df9c7_210694cuda3std3__45__cpo3endE - _ZN40_INTERNAL_5dc0f62e_4_k_cu_777df9c7_210694cute7productE)
_ZN40_INTERNAL_5dc0f62e_4_k_cu_777df9c7_210694cute7productE:
	.zero		1
	.type		_ZN40_INTERNAL_5dc0f62e_4_k_cu_777df9c7_210694cuda3std3__45__cpo3endE,@object
	.size		_ZN40_INTERNAL_5dc0f62e_4_k_cu_777df9c7_210694cuda3std3__45__cpo3endE,(_ZN40_INTERNAL_5dc0f62e_4_k_cu_777df9c7_210694cuda3std3__419piecewise_constructE - _ZN40_INTERNAL_5dc0f62e_4_k_cu_777df9c7_210694cuda3std3__45__cpo3endE)
_ZN40_INTERNAL_5dc0f62e_4_k_cu_777df9c7_210694cuda3std3__45__cpo3endE:
	.zero		1
	.type		_ZN40_INTERNAL_5dc0f62e_4_k_cu_777df9c7_210694cuda3std3__419piecewise_constructE,@object
	.size		_ZN40_INTERNAL_5dc0f62e_4_k_cu_777df9c7_210694cuda3std3__419piecewise_constructE,(_ZN40_INTERNAL_5dc0f62e_4_k_cu_777df9c7_210694cuda3std3__45__cpo4cendE - _ZN40_INTERNAL_5dc0f62e_4_k_cu_777df9c7_210694cuda3std3__419piecewise_constructE)
_ZN40_INTERNAL_5dc0f62e_4_k_cu_777df9c7_210694cuda3std3__419piecewise_constructE:
	.zero		1
	.type		_ZN40_INTERNAL_5dc0f62e_4_k_cu_777df9c7_210694cuda3std3__45__cpo4cendE,@object
	.size		_ZN40_INTERNAL_5dc0f62e_4_k_cu_777df9c7_210694cuda3std3__45__cpo4cendE,(_ZN40_INTERNAL_5dc0f62e_4_k_cu_777df9c7_210694cuda3std6ranges3__45__cpo4swapE - _ZN40_INTERNAL_5dc0f62e_4_k_cu_777df9c7_210694cuda3std3__45__cpo4cendE)
_ZN40_INTERNAL_5dc0f62e_4_k_cu_777df9c7_210694cuda3std3__45__cpo4cendE:
	.zero		1
	.type		_ZN40_INTERNAL_5dc0f62e_4_k_cu_777df9c7_210694cuda3std6ranges3__45__cpo4swapE,@object
	.size		_ZN40_INTERNAL_5dc0f62e_4_k_cu_777df9c7_210694cuda3std6ranges3__45__cpo4swapE,(.L_10 - _ZN40_INTERNAL_5dc0f62e_4_k_cu_777df9c7_210694cuda3std6ranges3__45__cpo4swapE)
_ZN40_INTERNAL_5dc0f62e_4_k_cu_777df9c7_210694cuda3std6ranges3__45__cpo4swapE:
	.zero		1
.L_10:


//--------------------- .nv.constant0._ZN7cutlass13device_kernelINS_4gemm6kernel13GemmUniversalIN4cute5tupleIJiiiiEEENS1_10collective13CollectiveMmaINS1_46MainloopSm100TmaUmmaWarpSpecializedBlockScaledILi2ELi2ELi1ENS5_IJNS4_1CILi2EEESB_NSA_ILi1EEEEEEEENS5_IJNSA_ILi256EEESF_SF_EEENS5_IJNS_12float_e5m2_tENS_13float_ue8m0_tEEEENS5_IJNS5_IJlSC_lEEENS4_6LayoutINS5_IJNS5_IJNS5_IJNSA_ILi32EEENSA_ILi4EEEEEEiEEESP_NS5_IJSC_iEEEEEENS5_IJNS5_IJNS5_IJNSA_ILi16EEESN_EEEiEEENS5_IJNS5_IJNSA_ILi0EEESC_EEENSA_ILi512EEEEEENS5_IJSV_iEEEEEEEEEEESJ_S12_NS4_8TiledMMAINS4_8MMA_AtomIJNS4_27SM100_MMA_MXF8F6F4_2x1SM_SSISH_SH_fSI_Li256ELi256ELNS4_4UMMA5MajorE0ELS17_0ELNS16_7ScaleInE0ELS18_0EEEEEENSL_INS5_IJSC_SC_SC_EEENS5_IJSV_SV_SV_EEEEENS5_IJNS4_10UnderscoreES1E_S1E_EEEEENS5_IJNS4_28SM100_TMA_2SM_LOAD_MULTICASTES1H_EEENS5_IJNS4_14ComposedLayoutINS4_7SwizzleILi3ELi4ELi3EEENS4_18smem_ptr_flag_bitsILi8EEENSL_INS5_IJNSA_ILi8EEENSA_ILi128EEEEEENS5_IJS1P_SC_EEEEEEENSL_INS5_IJNS5_IJNS5_IJSO_SC_EEENS5_IJSM_SC_EEEEEESC_NS5_IJSN_SB_EEEEEENS5_IJNS5_IJNS5_IJST_SX_EEESW_EEESV_NS5_IJSC_SX_EEEEEEEEEEEvNS4_8identityENS5_IJNS4_18SM100_TMA_2SM_LOADES1H_EEENS5_IJS1T_NSL_INS5_IJNS5_IJNS5_IJSO_SB_EEES1V_EEESC_S1X_EEENS5_IJS20_SV_NS5_IJSC_NSA_ILi1024EEEEEEEEEEEEEEvS25_EENS_8epilogue10collective18CollectiveEpilogueINS2H_23Sm100TmaWarpSpecializedILi4ELi2ELi64ELb1ELb0EEEJNS5_IJS1P_SF_SF_EEENS5_IJNSL_IS1P_SC_EENSL_INSA_ILi64EEESC_EEEEENS_10bfloat16_tESK_S2R_SK_NS2H_6fusion15FusionCallbacksIS2L_NS2S_17LinearCombinationIS2R_fS2R_fLNS_15FloatRoundStyleE2EEES2M_S2Q_JEEENS4_5SM1004TMEM4LOAD26SM100_TMEM_LOAD_32dp32b64xENS4_13SM90_TMA_LOADENS1J_IS1L_NS1M_ILi16EEENSL_INS5_IJS1O_S2O_EEENS5_IJS2O_SC_EEEEEEENS4_39AutoVectorizingCopyWithAssumedAlignmentILi128EEENS4_14SM90_TMA_STOREES37_S39_S39_EEEvvEEEEvNT_6ParamsE --------------------------
	.section	.nv.constant0._ZN7cutlass13device_kernelINS_4gemm6kernel13GemmUniversalIN4cute5tupleIJiiiiEEENS1_10collective13CollectiveMmaINS1_46MainloopSm100TmaUmmaWarpSpecializedBlockScaledILi2ELi2ELi1ENS5_IJNS4_1CILi2EEESB_NSA_ILi1EEEEEEEENS5_IJNSA_ILi256EEESF_SF_EEENS5_IJNS_12float_e5m2_tENS_13float_ue8m0_tEEEENS5_IJNS5_IJlSC_lEEENS4_6LayoutINS5_IJNS5_IJNS5_IJNSA_ILi32EEENSA_ILi4EEEEEEiEEESP_NS5_IJSC_iEEEEEENS5_IJNS5_IJNS5_IJNSA_ILi16EEESN_EEEiEEENS5_IJNS5_IJNSA_ILi0EEESC_EEENSA_ILi512EEEEEENS5_IJSV_iEEEEEEEEEEESJ_S12_NS4_8TiledMMAINS4_8MMA_AtomIJNS4_27SM100_MMA_MXF8F6F4_2x1SM_SSISH_SH_fSI_Li256ELi256ELNS4_4UMMA5MajorE0ELS17_0ELNS16_7ScaleInE0ELS18_0EEEEEENSL_INS5_IJSC_SC_SC_EEENS5_IJSV_SV_SV_EEEEENS5_IJNS4_10UnderscoreES1E_S1E_EEEEENS5_IJNS4_28SM100_TMA_2SM_LOAD_MULTICASTES1H_EEENS5_IJNS4_14ComposedLayoutINS4_7SwizzleILi3ELi4ELi3EEENS4_18smem_ptr_flag_bitsILi8EEENSL_INS5_IJNSA_ILi8EEENSA_ILi128EEEEEENS5_IJS1P_SC_EEEEEEENSL_INS5_IJNS5_IJNS5_IJSO_SC_EEENS5_IJSM_SC_EEEEEESC_NS5_IJSN_SB_EEEEEENS5_IJNS5_IJNS5_IJST_SX_EEESW_EEESV_NS5_IJSC_SX_EEEEEEEEEEEvNS4_8identityENS5_IJNS4_18SM100_TMA_2SM_LOADES1H_EEENS5_IJS1T_NSL_INS5_IJNS5_IJNS5_IJSO_SB_EEES1V_EEESC_S1X_EEENS5_IJS20_SV_NS5_IJSC_NSA_ILi1024EEEEEEEEEEEEEEvS25_EENS_8epilogue10collective18CollectiveEpilogueINS2H_23Sm100TmaWarpSpecializedILi4ELi2ELi64ELb1ELb0EEEJNS5_IJS1P_SF_SF_EEENS5_IJNSL_IS1P_SC_EENSL_INSA_ILi64EEESC_EEEEENS_10bfloat16_tESK_S2R_SK_NS2H_6fusion15FusionCallbacksIS2L_NS2S_17LinearCombinationIS2R_fS2R_fLNS_15FloatRoundStyleE2EEES2M_S2Q_JEEENS4_5SM1004TMEM4LOAD26SM100_TMEM_LOAD_32dp32b64xENS4_13SM90_TMA_LOADENS1J_IS1L_NS1M_ILi16EEENSL_INS5_IJS1O_S2O_EEENS5_IJS2O_SC_EEEEEEENS4_39AutoVectorizingCopyWithAssumedAlignmentILi128EEENS4_14SM90_TMA_STOREES37_S39_S39_EEEvvEEEEvNT_6ParamsE,"a",@progbits
	.sectionflags	@""
	.align	4
.nv.constant0._ZN7cutlass13device_kernelINS_4gemm6kernel13GemmUniversalIN4cute5tupleIJiiiiEEENS1_10collective13CollectiveMmaINS1_46MainloopSm100TmaUmmaWarpSpecializedBlockScaledILi2ELi2ELi1ENS5_IJNS4_1CILi2EEESB_NSA_ILi1EEEEEEEENS5_IJNSA_ILi256EEESF_SF_EEENS5_IJNS_12float_e5m2_tENS_13float_ue8m0_tEEEENS5_IJNS5_IJlSC_lEEENS4_6LayoutINS5_IJNS5_IJNS5_IJNSA_ILi32EEENSA_ILi4EEEEEEiEEESP_NS5_IJSC_iEEEEEENS5_IJNS5_IJNS5_IJNSA_ILi16EEESN_EEEiEEENS5_IJNS5_IJNSA_ILi0EEESC_EEENSA_ILi512EEEEEENS5_IJSV_iEEEEEEEEEEESJ_S12_NS4_8TiledMMAINS4_8MMA_AtomIJNS4_27SM100_MMA_MXF8F6F4_2x1SM_SSISH_SH_fSI_Li256ELi256ELNS4_4UMMA5MajorE0ELS17_0ELNS16_7ScaleInE0ELS18_0EEEEEENSL_INS5_IJSC_SC_SC_EEENS5_IJSV_SV_SV_EEEEENS5_IJNS4_10UnderscoreES1E_S1E_EEEEENS5_IJNS4_28SM100_TMA_2SM_LOAD_MULTICASTES1H_EEENS5_IJNS4_14ComposedLayoutINS4_7SwizzleILi3ELi4ELi3EEENS4_18smem_ptr_flag_bitsILi8EEENSL_INS5_IJNSA_ILi8EEENSA_ILi128EEEEEENS5_IJS1P_SC_EEEEEEENSL_INS5_IJNS5_IJNS5_IJSO_SC_EEENS5_IJSM_SC_EEEEEESC_NS5_IJSN_SB_EEEEEENS5_IJNS5_IJNS5_IJST_SX_EEESW_EEESV_NS5_IJSC_SX_EEEEEEEEEEEvNS4_8identityENS5_IJNS4_18SM100_TMA_2SM_LOADES1H_EEENS5_IJS1T_NSL_INS5_IJNS5_IJNS5_IJSO_SB_EEES1V_EEESC_S1X_EEENS5_IJS20_SV_NS5_IJSC_NSA_ILi1024EEEEEEEEEEEEEEvS25_EENS_8epilogue10collective18CollectiveEpilogueINS2H_23Sm100TmaWarpSpecializedILi4ELi2ELi64ELb1ELb0EEEJNS5_IJS1P_SF_SF_EEENS5_IJNSL_IS1P_SC_EENSL_INSA_ILi64EEESC_EEEEENS_10bfloat16_tESK_S2R_SK_NS2H_6fusion15FusionCallbacksIS2L_NS2S_17LinearCombinationIS2R_fS2R_fLNS_15FloatRoundStyleE2EEES2M_S2Q_JEEENS4_5SM1004TMEM4LOAD26SM100_TMEM_LOAD_32dp32b64xENS4_13SM90_TMA_LOADENS1J_IS1L_NS1M_ILi16EEENSL_INS5_IJS1O_S2O_EEENS5_IJS2O_SC_EEEEEEENS4_39AutoVectorizingCopyWithAssumedAlignmentILi128EEENS4_14SM90_TMA_STOREES37_S39_S39_EEEvvEEEEvNT_6ParamsE:
	.zero		3968


//--------------------- SYMBOLS --------------------------

	.type		.nv.reservedSmem.offset0,@object
	.size		.nv.reservedSmem.offset0,0x4
	.type		.nv.reservedSmem.cap,@object
	.size		.nv.reservedSmem.cap,0x4
	.type		__assertfail,@function
